//
// Generated by NVIDIA NVVM Compiler
//
// Compiler Build ID: CL-36424714
// Cuda compilation tools, release 13.0, V13.0.88
// Based on NVVM 20.0.0
//

.version 9.0
.target sm_100
.address_size 64

	// .globl	_Z14finalReductionP6__halfS0_i
// _ZZ20warpShuffleReductionILj1024EEvP6__halfS1_iE11warpResults has been demoted
// _ZZ30warpShuffleReductionVectorizedILj1024EEvP6__halfS1_iE11warpResults has been demoted
// _ZZN3cub18CUB_300001_SM_10006detail6reduce28DeviceReduceSingleTileKernelINS2_10policy_hubIfjN4cuda3std3__44plusIvEEE10Policy1000EPfSC_jS9_ffNS7_10__identityEEEvT0_T1_T2_T3_T4_T6_E12temp_storage has been demoted
// _ZZN3cub18CUB_300001_SM_10006detail6reduce18DeviceReduceKernelINS2_10policy_hubIfjN4cuda3std3__44plusIvEEE10Policy1000EPfjS9_fNS7_10__identityEEEvT0_PT3_T1_NS0_13GridEvenShareISH_EET2_T4_E12temp_storage has been demoted
// _ZZN3cub18CUB_300001_SM_10006detail6reduce28DeviceReduceSingleTileKernelINS2_10policy_hubIfjN4cuda3std3__44plusIvEEE10Policy1000EPfSC_iS9_ffNS7_10__identityEEEvT0_T1_T2_T3_T4_T6_E12temp_storage has been demoted
.global .align 1 .b8 _ZN34_INTERNAL_db137761_4_k_cu_ce1d676d4cuda3std3__45__cpo5beginE[1];
.global .align 1 .b8 _ZN34_INTERNAL_db137761_4_k_cu_ce1d676d4cuda3std3__45__cpo3endE[1];
.global .align 1 .b8 _ZN34_INTERNAL_db137761_4_k_cu_ce1d676d4cuda3std3__45__cpo6cbeginE[1];
.global .align 1 .b8 _ZN34_INTERNAL_db137761_4_k_cu_ce1d676d4cuda3std3__45__cpo4cendE[1];
.global .align 1 .b8 _ZN34_INTERNAL_db137761_4_k_cu_ce1d676d4cuda3std3__45__cpo6rbeginE[1];
.global .align 1 .b8 _ZN34_INTERNAL_db137761_4_k_cu_ce1d676d4cuda3std3__45__cpo4rendE[1];
.global .align 1 .b8 _ZN34_INTERNAL_db137761_4_k_cu_ce1d676d4cuda3std3__45__cpo7crbeginE[1];
.global .align 1 .b8 _ZN34_INTERNAL_db137761_4_k_cu_ce1d676d4cuda3std3__45__cpo5crendE[1];
.global .align 1 .b8 _ZN34_INTERNAL_db137761_4_k_cu_ce1d676d4cuda3std3__436_GLOBAL__N__db137761_4_k_cu_ce1d676d6ignoreE[1];
.global .align 1 .b8 _ZN34_INTERNAL_db137761_4_k_cu_ce1d676d4cuda3std3__419piecewise_constructE[1];
.global .align 1 .b8 _ZN34_INTERNAL_db137761_4_k_cu_ce1d676d4cuda3std3__48in_placeE[1];
.global .align 1 .b8 _ZN34_INTERNAL_db137761_4_k_cu_ce1d676d4cuda3std3__420unreachable_sentinelE[1];
.global .align 1 .b8 _ZN34_INTERNAL_db137761_4_k_cu_ce1d676d4cuda3std3__47nulloptE[1];
.global .align 1 .b8 _ZN34_INTERNAL_db137761_4_k_cu_ce1d676d4cuda3std3__48unexpectE[1];
.global .align 1 .b8 _ZN34_INTERNAL_db137761_4_k_cu_ce1d676d4cuda3std6ranges3__45__cpo4swapE[1];
.global .align 1 .b8 _ZN34_INTERNAL_db137761_4_k_cu_ce1d676d4cuda3std6ranges3__45__cpo9iter_moveE[1];
.global .align 1 .b8 _ZN34_INTERNAL_db137761_4_k_cu_ce1d676d4cuda3std6ranges3__45__cpo5beginE[1];
.global .align 1 .b8 _ZN34_INTERNAL_db137761_4_k_cu_ce1d676d4cuda3std6ranges3__45__cpo3endE[1];
.global .align 1 .b8 _ZN34_INTERNAL_db137761_4_k_cu_ce1d676d4cuda3std6ranges3__45__cpo6cbeginE[1];
.global .align 1 .b8 _ZN34_INTERNAL_db137761_4_k_cu_ce1d676d4cuda3std6ranges3__45__cpo4cendE[1];
.global .align 1 .b8 _ZN34_INTERNAL_db137761_4_k_cu_ce1d676d4cuda3std6ranges3__45__cpo7advanceE[1];
.global .align 1 .b8 _ZN34_INTERNAL_db137761_4_k_cu_ce1d676d4cuda3std6ranges3__45__cpo9iter_swapE[1];
.global .align 1 .b8 _ZN34_INTERNAL_db137761_4_k_cu_ce1d676d4cuda3std6ranges3__45__cpo4nextE[1];
.global .align 1 .b8 _ZN34_INTERNAL_db137761_4_k_cu_ce1d676d4cuda3std6ranges3__45__cpo4prevE[1];
.global .align 1 .b8 _ZN34_INTERNAL_db137761_4_k_cu_ce1d676d4cuda3std6ranges3__45__cpo4dataE[1];
.global .align 1 .b8 _ZN34_INTERNAL_db137761_4_k_cu_ce1d676d4cuda3std6ranges3__45__cpo5cdataE[1];
.global .align 1 .b8 _ZN34_INTERNAL_db137761_4_k_cu_ce1d676d4cuda3std6ranges3__45__cpo4sizeE[1];
.global .align 1 .b8 _ZN34_INTERNAL_db137761_4_k_cu_ce1d676d4cuda3std6ranges3__45__cpo5ssizeE[1];
.global .align 1 .b8 _ZN34_INTERNAL_db137761_4_k_cu_ce1d676d4cuda3std6ranges3__45__cpo8distanceE[1];
.global .align 1 .b8 _ZN34_INTERNAL_db137761_4_k_cu_ce1d676d6thrust24THRUST_300001_SM_1000_NS6system6detail10sequential3seqE[1];
.global .align 1 .b8 _ZN34_INTERNAL_db137761_4_k_cu_ce1d676d6thrust24THRUST_300001_SM_1000_NS12placeholders2_1E[1];
.global .align 1 .b8 _ZN34_INTERNAL_db137761_4_k_cu_ce1d676d6thrust24THRUST_300001_SM_1000_NS12placeholders2_2E[1];
.global .align 1 .b8 _ZN34_INTERNAL_db137761_4_k_cu_ce1d676d6thrust24THRUST_300001_SM_1000_NS12placeholders2_3E[1];
.global .align 1 .b8 _ZN34_INTERNAL_db137761_4_k_cu_ce1d676d6thrust24THRUST_300001_SM_1000_NS12placeholders2_4E[1];
.global .align 1 .b8 _ZN34_INTERNAL_db137761_4_k_cu_ce1d676d6thrust24THRUST_300001_SM_1000_NS12placeholders2_5E[1];
.global .align 1 .b8 _ZN34_INTERNAL_db137761_4_k_cu_ce1d676d6thrust24THRUST_300001_SM_1000_NS12placeholders2_6E[1];
.global .align 1 .b8 _ZN34_INTERNAL_db137761_4_k_cu_ce1d676d6thrust24THRUST_300001_SM_1000_NS12placeholders2_7E[1];
.global .align 1 .b8 _ZN34_INTERNAL_db137761_4_k_cu_ce1d676d6thrust24THRUST_300001_SM_1000_NS12placeholders2_8E[1];
.global .align 1 .b8 _ZN34_INTERNAL_db137761_4_k_cu_ce1d676d6thrust24THRUST_300001_SM_1000_NS12placeholders2_9E[1];
.global .align 1 .b8 _ZN34_INTERNAL_db137761_4_k_cu_ce1d676d6thrust24THRUST_300001_SM_1000_NS12placeholders3_10E[1];

.visible .entry _Z14finalReductionP6__halfS0_i(
	.param .u64 .ptr .align 1 _Z14finalReductionP6__halfS0_i_param_0,
	.param .u64 .ptr .align 1 _Z14finalReductionP6__halfS0_i_param_1,
	.param .u32 _Z14finalReductionP6__halfS0_i_param_2
)
{
	.reg .pred 	%p<9>;
	.reg .b16 	%rs<94>;
	.reg .b32 	%r<98>;
	.reg .b32 	%f<4>;
	.reg .b64 	%rd<21>;

	ld.param.u64 	%rd7, [_Z14finalReductionP6__halfS0_i_param_0];
	ld.param.u64 	%rd6, [_Z14finalReductionP6__halfS0_i_param_1];
	ld.param.u32 	%r23, [_Z14finalReductionP6__halfS0_i_param_2];
	cvta.to.global.u64 	%rd1, %rd7;
	mov.f32 	%f1, 0f00000000;
	// begin inline asm
	{  cvt.rn.f16.f32 %rs92, %f1;}

	// end inline asm
	mov.u32 	%r1, %tid.x;
	mov.u32 	%r2, %ntid.x;
	shr.u32 	%r24, %r23, 31;
	add.s32 	%r25, %r23, %r24;
	shr.s32 	%r3, %r25, 1;
	setp.ge.s32 	%p1, %r1, %r3;
	@%p1 bra 	$L__BB0_7;
	add.s32 	%r26, %r1, %r2;
	max.u32 	%r27, %r3, %r26;
	setp.lt.u32 	%p2, %r26, %r3;
	selp.u32 	%r28, 1, 0, %p2;
	add.s32 	%r29, %r26, %r28;
	sub.s32 	%r30, %r27, %r29;
	div.u32 	%r31, %r30, %r2;
	add.s32 	%r4, %r31, %r28;
	and.b32  	%r32, %r4, 3;
	setp.eq.s32 	%p3, %r32, 3;
	mov.u32 	%r93, %r1;
	@%p3 bra 	$L__BB0_4;
	mul.wide.u32 	%rd8, %r1, 4;
	add.s64 	%rd20, %rd1, %rd8;
	mul.wide.u32 	%rd3, %r2, 4;
	add.s32 	%r33, %r4, 1;
	and.b32  	%r34, %r33, 3;
	neg.s32 	%r91, %r34;
	mov.u32 	%r93, %r1;
$L__BB0_3:
	.pragma "nounroll";
	ld.global.u32 	%r35, [%rd20];
	// begin inline asm
	{.reg .f16 low,high;
 mov.b32 {low,high}, %r35;
 mov.b16 %rs14, low;}
	// end inline asm
	// begin inline asm
	{add.f16 %rs15,%rs92,%rs14;
}
	// end inline asm
	// begin inline asm
	{.reg .f16 low,high;
 mov.b32 {low,high}, %r35;
 mov.b16 %rs18, high;}
	// end inline asm
	// begin inline asm
	{add.f16 %rs92,%rs15,%rs18;
}
	// end inline asm
	add.s32 	%r93, %r93, %r2;
	add.s64 	%rd20, %rd20, %rd3;
	add.s32 	%r91, %r91, 1;
	setp.ne.s32 	%p4, %r91, 0;
	@%p4 bra 	$L__BB0_3;
$L__BB0_4:
	setp.lt.u32 	%p5, %r4, 3;
	@%p5 bra 	$L__BB0_7;
	shl.b32 	%r37, %r2, 1;
	add.s32 	%r96, %r93, %r37;
	shl.b32 	%r12, %r2, 2;
	mad.lo.s32 	%r95, %r2, 3, %r93;
	add.s32 	%r94, %r2, %r93;
$L__BB0_6:
	mul.wide.u32 	%rd9, %r93, 4;
	add.s64 	%rd10, %rd1, %rd9;
	ld.global.u32 	%r38, [%rd10];
	// begin inline asm
	{.reg .f16 low,high;
 mov.b32 {low,high}, %r38;
 mov.b16 %rs22, low;}
	// end inline asm
	// begin inline asm
	{add.f16 %rs23,%rs92,%rs22;
}
	// end inline asm
	// begin inline asm
	{.reg .f16 low,high;
 mov.b32 {low,high}, %r38;
 mov.b16 %rs26, high;}
	// end inline asm
	// begin inline asm
	{add.f16 %rs27,%rs23,%rs26;
}
	// end inline asm
	add.s32 	%r46, %r93, %r2;
	mul.wide.u32 	%rd11, %r94, 4;
	add.s64 	%rd12, %rd1, %rd11;
	ld.global.u32 	%r40, [%rd12];
	// begin inline asm
	{.reg .f16 low,high;
 mov.b32 {low,high}, %r40;
 mov.b16 %rs30, low;}
	// end inline asm
	// begin inline asm
	{add.f16 %rs31,%rs27,%rs30;
}
	// end inline asm
	// begin inline asm
	{.reg .f16 low,high;
 mov.b32 {low,high}, %r40;
 mov.b16 %rs34, high;}
	// end inline asm
	// begin inline asm
	{add.f16 %rs35,%rs31,%rs34;
}
	// end inline asm
	add.s32 	%r47, %r46, %r2;
	mul.wide.u32 	%rd13, %r96, 4;
	add.s64 	%rd14, %rd1, %rd13;
	ld.global.u32 	%r42, [%rd14];
	// begin inline asm
	{.reg .f16 low,high;
 mov.b32 {low,high}, %r42;
 mov.b16 %rs38, low;}
	// end inline asm
	// begin inline asm
	{add.f16 %rs39,%rs35,%rs38;
}
	// end inline asm
	// begin inline asm
	{.reg .f16 low,high;
 mov.b32 {low,high}, %r42;
 mov.b16 %rs42, high;}
	// end inline asm
	// begin inline asm
	{add.f16 %rs43,%rs39,%rs42;
}
	// end inline asm
	add.s32 	%r48, %r47, %r2;
	mul.wide.u32 	%rd15, %r95, 4;
	add.s64 	%rd16, %rd1, %rd15;
	ld.global.u32 	%r44, [%rd16];
	// begin inline asm
	{.reg .f16 low,high;
 mov.b32 {low,high}, %r44;
 mov.b16 %rs46, low;}
	// end inline asm
	// begin inline asm
	{add.f16 %rs47,%rs43,%rs46;
}
	// end inline asm
	// begin inline asm
	{.reg .f16 low,high;
 mov.b32 {low,high}, %r44;
 mov.b16 %rs50, high;}
	// end inline asm
	// begin inline asm
	{add.f16 %rs92,%rs47,%rs50;
}
	// end inline asm
	add.s32 	%r93, %r48, %r2;
	add.s32 	%r96, %r96, %r12;
	add.s32 	%r95, %r95, %r12;
	add.s32 	%r94, %r94, %r12;
	setp.lt.s32 	%p6, %r93, %r3;
	@%p6 bra 	$L__BB0_6;
$L__BB0_7:
	and.b32  	%r51, %r25, -2;
	sub.s32 	%r52, %r23, %r51;
	setp.ge.s32 	%p7, %r1, %r52;
	@%p7 bra 	$L__BB0_9;
	shl.b32 	%r53, %r3, 1;
	mul.wide.s32 	%rd17, %r53, 2;
	add.s64 	%rd18, %rd1, %rd17;
	ld.global.u16 	%rs56, [%rd18];
	// begin inline asm
	{add.f16 %rs92,%rs92,%rs56;
}
	// end inline asm
$L__BB0_9:
	// begin inline asm
	{mov.u32 %r54, WARP_SZ;
}
	// end inline asm
	shl.b32 	%r90, %r54, 8;
	add.s32 	%r87, %r90, -8161;
	// begin inline asm
	{  mov.b32 %r55, {%rs92,%rs92};}

	// end inline asm
	mov.b32 	%r58, 16;
	mov.b32 	%r88, -1;
	// begin inline asm
	{shfl.sync.down.b32 %r56,%r55,%r58,%r87,%r88;
}
	// end inline asm
	// begin inline asm
	{.reg .f16 low,high;
 mov.b32 {low,high}, %r56;
 mov.b16 %rs59, low;}
	// end inline asm
	// begin inline asm
	{add.f16 %rs60,%rs92,%rs59;
}
	// end inline asm
	// begin inline asm
	{  mov.b32 %r62, {%rs60,%rs60};}

	// end inline asm
	mov.b32 	%r65, 8;
	// begin inline asm
	{shfl.sync.down.b32 %r63,%r62,%r65,%r87,%r88;
}
	// end inline asm
	// begin inline asm
	{.reg .f16 low,high;
 mov.b32 {low,high}, %r63;
 mov.b16 %rs65, low;}
	// end inline asm
	// begin inline asm
	{add.f16 %rs66,%rs60,%rs65;
}
	// end inline asm
	// begin inline asm
	{  mov.b32 %r69, {%rs66,%rs66};}

	// end inline asm
	mov.b32 	%r72, 4;
	// begin inline asm
	{shfl.sync.down.b32 %r70,%r69,%r72,%r87,%r88;
}
	// end inline asm
	// begin inline asm
	{.reg .f16 low,high;
 mov.b32 {low,high}, %r70;
 mov.b16 %rs71, low;}
	// end inline asm
	// begin inline asm
	{add.f16 %rs72,%rs66,%rs71;
}
	// end inline asm
	// begin inline asm
	{  mov.b32 %r76, {%rs72,%rs72};}

	// end inline asm
	mov.b32 	%r79, 2;
	// begin inline asm
	{shfl.sync.down.b32 %r77,%r76,%r79,%r87,%r88;
}
	// end inline asm
	// begin inline asm
	{.reg .f16 low,high;
 mov.b32 {low,high}, %r77;
 mov.b16 %rs77, low;}
	// end inline asm
	// begin inline asm
	{add.f16 %rs78,%rs72,%rs77;
}
	// end inline asm
	// begin inline asm
	{  mov.b32 %r83, {%rs78,%rs78};}

	// end inline asm
	mov.b32 	%r86, 1;
	// begin inline asm
	{shfl.sync.down.b32 %r84,%r83,%r86,%r87,%r88;
}
	// end inline asm
	// begin inline asm
	{.reg .f16 low,high;
 mov.b32 {low,high}, %r84;
 mov.b16 %rs83, low;}
	// end inline asm
	// begin inline asm
	{add.f16 %rs84,%rs78,%rs83;
}
	// end inline asm
	setp.ne.s32 	%p8, %r1, 0;
	@%p8 bra 	$L__BB0_11;
	// begin inline asm
	{  cvt.f32.f16 %f2, %rs84;}

	// end inline asm
	cvta.to.global.u64 	%rd19, %rd6;
	atom.global.add.f32 	%f3, [%rd19], %f2;
$L__BB0_11:
	ret;

}
	// .globl	_Z20warpShuffleReductionILj1024EEvP6__halfS1_i
.visible .entry _Z20warpShuffleReductionILj1024EEvP6__halfS1_i(
	.param .u64 .ptr .align 1 _Z20warpShuffleReductionILj1024EEvP6__halfS1_i_param_0,
	.param .u64 .ptr .align 1 _Z20warpShuffleReductionILj1024EEvP6__halfS1_i_param_1,
	.param .u32 _Z20warpShuffleReductionILj1024EEvP6__halfS1_i_param_2
)
{
	.reg .pred 	%p<6>;
	.reg .b16 	%rs<71>;
	.reg .b32 	%r<87>;
	.reg .b32 	%f<2>;
	.reg .b64 	%rd<9>;
	// demoted variable
	.shared .align 2 .b8 _ZZ20warpShuffleReductionILj1024EEvP6__halfS1_iE11warpResults[64];
	ld.param.u64 	%rd1, [_Z20warpShuffleReductionILj1024EEvP6__halfS1_i_param_0];
	ld.param.u64 	%rd2, [_Z20warpShuffleReductionILj1024EEvP6__halfS1_i_param_1];
	ld.param.u32 	%r6, [_Z20warpShuffleReductionILj1024EEvP6__halfS1_i_param_2];
	mov.u32 	%r1, %tid.x;
	mov.u32 	%r2, %ctaid.x;
	mov.u32 	%r3, %ntid.x;
	mad.lo.s32 	%r4, %r2, %r3, %r1;
	mov.f32 	%f1, 0f00000000;
	// begin inline asm
	{  cvt.rn.f16.f32 %rs70, %f1;}

	// end inline asm
	setp.ge.u32 	%p1, %r4, %r6;
	mov.u16 	%rs69, %rs70;
	@%p1 bra 	$L__BB1_2;
	cvta.to.global.u64 	%rd3, %rd1;
	mul.wide.u32 	%rd4, %r4, 2;
	add.s64 	%rd5, %rd3, %rd4;
	ld.global.u16 	%rs69, [%rd5];
$L__BB1_2:
	// begin inline asm
	{mov.u32 %r7, WARP_SZ;
}
	// end inline asm
	shl.b32 	%r43, %r7, 8;
	add.s32 	%r40, %r43, -8161;
	// begin inline asm
	{  mov.b32 %r8, {%rs69,%rs69};}

	// end inline asm
	mov.b32 	%r11, 16;
	mov.b32 	%r41, -1;
	// begin inline asm
	{shfl.sync.down.b32 %r9,%r8,%r11,%r40,%r41;
}
	// end inline asm
	// begin inline asm
	{.reg .f16 low,high;
 mov.b32 {low,high}, %r9;
 mov.b16 %rs11, low;}
	// end inline asm
	// begin inline asm
	{add.f16 %rs12,%rs69,%rs11;
}
	// end inline asm
	// begin inline asm
	{  mov.b32 %r15, {%rs12,%rs12};}

	// end inline asm
	mov.b32 	%r18, 8;
	// begin inline asm
	{shfl.sync.down.b32 %r16,%r15,%r18,%r40,%r41;
}
	// end inline asm
	// begin inline asm
	{.reg .f16 low,high;
 mov.b32 {low,high}, %r16;
 mov.b16 %rs17, low;}
	// end inline asm
	// begin inline asm
	{add.f16 %rs18,%rs12,%rs17;
}
	// end inline asm
	// begin inline asm
	{  mov.b32 %r22, {%rs18,%rs18};}

	// end inline asm
	mov.b32 	%r25, 4;
	// begin inline asm
	{shfl.sync.down.b32 %r23,%r22,%r25,%r40,%r41;
}
	// end inline asm
	// begin inline asm
	{.reg .f16 low,high;
 mov.b32 {low,high}, %r23;
 mov.b16 %rs23, low;}
	// end inline asm
	// begin inline asm
	{add.f16 %rs24,%rs18,%rs23;
}
	// end inline asm
	// begin inline asm
	{  mov.b32 %r29, {%rs24,%rs24};}

	// end inline asm
	mov.b32 	%r32, 2;
	// begin inline asm
	{shfl.sync.down.b32 %r30,%r29,%r32,%r40,%r41;
}
	// end inline asm
	// begin inline asm
	{.reg .f16 low,high;
 mov.b32 {low,high}, %r30;
 mov.b16 %rs29, low;}
	// end inline asm
	// begin inline asm
	{add.f16 %rs30,%rs24,%rs29;
}
	// end inline asm
	// begin inline asm
	{  mov.b32 %r36, {%rs30,%rs30};}

	// end inline asm
	mov.b32 	%r39, 1;
	// begin inline asm
	{shfl.sync.down.b32 %r37,%r36,%r39,%r40,%r41;
}
	// end inline asm
	// begin inline asm
	{.reg .f16 low,high;
 mov.b32 {low,high}, %r37;
 mov.b16 %rs35, low;}
	// end inline asm
	// begin inline asm
	{add.f16 %rs36,%rs30,%rs35;
}
	// end inline asm
	and.b32  	%r44, %r1, 31;
	setp.ne.s32 	%p2, %r44, 0;
	@%p2 bra 	$L__BB1_4;
	shr.u32 	%r45, %r1, 4;
	mov.u32 	%r46, _ZZ20warpShuffleReductionILj1024EEvP6__halfS1_iE11warpResults;
	add.s32 	%r47, %r46, %r45;
	st.shared.u16 	[%r47], %rs36;
$L__BB1_4:
	bar.sync 	0;
	setp.gt.u32 	%p3, %r1, 31;
	@%p3 bra 	$L__BB1_9;
	shr.u32 	%r48, %r3, 5;
	setp.ge.u32 	%p4, %r1, %r48;
	@%p4 bra 	$L__BB1_7;
	shl.b32 	%r49, %r1, 1;
	mov.u32 	%r50, _ZZ20warpShuffleReductionILj1024EEvP6__halfS1_iE11warpResults;
	add.s32 	%r51, %r50, %r49;
	ld.shared.u16 	%rs70, [%r51];
$L__BB1_7:
	// begin inline asm
	{  mov.b32 %r52, {%rs70,%rs70};}

	// end inline asm
	mov.b32 	%r55, 16;
	mov.b32 	%r85, -1;
	// begin inline asm
	{shfl.sync.down.b32 %r53,%r52,%r55,%r40,%r85;
}
	// end inline asm
	// begin inline asm
	{.reg .f16 low,high;
 mov.b32 {low,high}, %r53;
 mov.b16 %rs41, low;}
	// end inline asm
	// begin inline asm
	{add.f16 %rs42,%rs70,%rs41;
}
	// end inline asm
	// begin inline asm
	{  mov.b32 %r59, {%rs42,%rs42};}

	// end inline asm
	mov.b32 	%r62, 8;
	// begin inline asm
	{shfl.sync.down.b32 %r60,%r59,%r62,%r40,%r85;
}
	// end inline asm
	// begin inline asm
	{.reg .f16 low,high;
 mov.b32 {low,high}, %r60;
 mov.b16 %rs47, low;}
	// end inline asm
	// begin inline asm
	{add.f16 %rs48,%rs42,%rs47;
}
	// end inline asm
	// begin inline asm
	{  mov.b32 %r66, {%rs48,%rs48};}

	// end inline asm
	mov.b32 	%r69, 4;
	// begin inline asm
	{shfl.sync.down.b32 %r67,%r66,%r69,%r40,%r85;
}
	// end inline asm
	// begin inline asm
	{.reg .f16 low,high;
 mov.b32 {low,high}, %r67;
 mov.b16 %rs53, low;}
	// end inline asm
	// begin inline asm
	{add.f16 %rs54,%rs48,%rs53;
}
	// end inline asm
	// begin inline asm
	{  mov.b32 %r73, {%rs54,%rs54};}

	// end inline asm
	mov.b32 	%r76, 2;
	// begin inline asm
	{shfl.sync.down.b32 %r74,%r73,%r76,%r40,%r85;
}
	// end inline asm
	// begin inline asm
	{.reg .f16 low,high;
 mov.b32 {low,high}, %r74;
 mov.b16 %rs59, low;}
	// end inline asm
	// begin inline asm
	{add.f16 %rs60,%rs54,%rs59;
}
	// end inline asm
	// begin inline asm
	{  mov.b32 %r80, {%rs60,%rs60};}

	// end inline asm
	mov.b32 	%r83, 1;
	// begin inline asm
	{shfl.sync.down.b32 %r81,%r80,%r83,%r40,%r85;
}
	// end inline asm
	// begin inline asm
	{.reg .f16 low,high;
 mov.b32 {low,high}, %r81;
 mov.b16 %rs65, low;}
	// end inline asm
	// begin inline asm
	{add.f16 %rs66,%rs60,%rs65;
}
	// end inline asm
	setp.ne.s32 	%p5, %r1, 0;
	@%p5 bra 	$L__BB1_9;
	cvta.to.global.u64 	%rd6, %rd2;
	mul.wide.u32 	%rd7, %r2, 2;
	add.s64 	%rd8, %rd6, %rd7;
	st.global.u16 	[%rd8], %rs66;
$L__BB1_9:
	ret;

}
	// .globl	_Z30warpShuffleReductionVectorizedILj1024EEvP6__halfS1_i
.visible .entry _Z30warpShuffleReductionVectorizedILj1024EEvP6__halfS1_i(
	.param .u64 .ptr .align 1 _Z30warpShuffleReductionVectorizedILj1024EEvP6__halfS1_i_param_0,
	.param .u64 .ptr .align 1 _Z30warpShuffleReductionVectorizedILj1024EEvP6__halfS1_i_param_1,
	.param .u32 _Z30warpShuffleReductionVectorizedILj1024EEvP6__halfS1_i_param_2
)
{
	.reg .pred 	%p<13>;
	.reg .b16 	%rs<156>;
	.reg .b32 	%r<128>;
	.reg .b32 	%f<2>;
	.reg .b64 	%rd<23>;
	// demoted variable
	.shared .align 2 .b8 _ZZ30warpShuffleReductionVectorizedILj1024EEvP6__halfS1_iE11warpResults[64];
	ld.param.u64 	%rd3, [_Z30warpShuffleReductionVectorizedILj1024EEvP6__halfS1_i_param_0];
	ld.param.u64 	%rd2, [_Z30warpShuffleReductionVectorizedILj1024EEvP6__halfS1_i_param_1];
	ld.param.u32 	%r18, [_Z30warpShuffleReductionVectorizedILj1024EEvP6__halfS1_i_param_2];
	cvta.to.global.u64 	%rd1, %rd3;
	mov.u32 	%r1, %tid.x;
	mov.u32 	%r2, %ctaid.x;
	mov.u32 	%r3, %ntid.x;
	mov.f32 	%f1, 0f00000000;
	// begin inline asm
	{  cvt.rn.f16.f32 %rs155, %f1;}

	// end inline asm
	mul.lo.s32 	%r19, %r3, %r2;
	shl.b32 	%r4, %r19, 4;
	shl.b32 	%r20, %r1, 1;
	add.s32 	%r5, %r20, %r4;
	setp.ge.s32 	%p1, %r5, %r18;
	mov.u16 	%rs148, %rs155;
	@%p1 bra 	$L__BB2_2;
	shr.s32 	%r23, %r5, 1;
	mul.wide.s32 	%rd4, %r23, 4;
	add.s64 	%rd5, %rd1, %rd4;
	ld.global.u32 	%r21, [%rd5];
	// begin inline asm
	{.reg .f16 low,high;
 mov.b32 {low,high}, %r21;
 mov.b16 %rs23, low;}
	// end inline asm
	// begin inline asm
	{add.f16 %rs24,%rs155,%rs23;
}
	// end inline asm
	// begin inline asm
	{.reg .f16 low,high;
 mov.b32 {low,high}, %r21;
 mov.b16 %rs27, high;}
	// end inline asm
	// begin inline asm
	{add.f16 %rs148,%rs24,%rs27;
}
	// end inline asm
$L__BB2_2:
	shl.b32 	%r6, %r3, 1;
	add.s32 	%r7, %r5, %r6;
	setp.ge.s32 	%p2, %r7, %r18;
	@%p2 bra 	$L__BB2_4;
	shr.s32 	%r26, %r7, 1;
	mul.wide.s32 	%rd6, %r26, 4;
	add.s64 	%rd7, %rd1, %rd6;
	ld.global.u32 	%r24, [%rd7];
	// begin inline asm
	{.reg .f16 low,high;
 mov.b32 {low,high}, %r24;
 mov.b16 %rs31, low;}
	// end inline asm
	// begin inline asm
	{add.f16 %rs32,%rs148,%rs31;
}
	// end inline asm
	// begin inline asm
	{.reg .f16 low,high;
 mov.b32 {low,high}, %r24;
 mov.b16 %rs35, high;}
	// end inline asm
	// begin inline asm
	{add.f16 %rs148,%rs32,%rs35;
}
	// end inline asm
$L__BB2_4:
	shl.b32 	%r8, %r3, 2;
	add.s32 	%r9, %r5, %r8;
	setp.ge.s32 	%p3, %r9, %r18;
	@%p3 bra 	$L__BB2_6;
	shr.s32 	%r29, %r9, 1;
	mul.wide.s32 	%rd8, %r29, 4;
	add.s64 	%rd9, %rd1, %rd8;
	ld.global.u32 	%r27, [%rd9];
	// begin inline asm
	{.reg .f16 low,high;
 mov.b32 {low,high}, %r27;
 mov.b16 %rs39, low;}
	// end inline asm
	// begin inline asm
	{add.f16 %rs40,%rs148,%rs39;
}
	// end inline asm
	// begin inline asm
	{.reg .f16 low,high;
 mov.b32 {low,high}, %r27;
 mov.b16 %rs43, high;}
	// end inline asm
	// begin inline asm
	{add.f16 %rs148,%rs40,%rs43;
}
	// end inline asm
$L__BB2_6:
	add.s32 	%r30, %r3, %r1;
	shl.b32 	%r10, %r30, 1;
	add.s32 	%r31, %r8, %r10;
	add.s32 	%r11, %r31, %r4;
	setp.ge.s32 	%p4, %r11, %r18;
	@%p4 bra 	$L__BB2_8;
	shr.s32 	%r34, %r11, 1;
	mul.wide.s32 	%rd10, %r34, 4;
	add.s64 	%rd11, %rd1, %rd10;
	ld.global.u32 	%r32, [%rd11];
	// begin inline asm
	{.reg .f16 low,high;
 mov.b32 {low,high}, %r32;
 mov.b16 %rs47, low;}
	// end inline asm
	// begin inline asm
	{add.f16 %rs48,%rs148,%rs47;
}
	// end inline asm
	// begin inline asm
	{.reg .f16 low,high;
 mov.b32 {low,high}, %r32;
 mov.b16 %rs51, high;}
	// end inline asm
	// begin inline asm
	{add.f16 %rs148,%rs48,%rs51;
}
	// end inline asm
$L__BB2_8:
	shl.b32 	%r12, %r3, 3;
	add.s32 	%r13, %r5, %r12;
	setp.ge.s32 	%p5, %r13, %r18;
	@%p5 bra 	$L__BB2_10;
	shr.s32 	%r37, %r13, 1;
	mul.wide.s32 	%rd12, %r37, 4;
	add.s64 	%rd13, %rd1, %rd12;
	ld.global.u32 	%r35, [%rd13];
	// begin inline asm
	{.reg .f16 low,high;
 mov.b32 {low,high}, %r35;
 mov.b16 %rs55, low;}
	// end inline asm
	// begin inline asm
	{add.f16 %rs56,%rs148,%rs55;
}
	// end inline asm
	// begin inline asm
	{.reg .f16 low,high;
 mov.b32 {low,high}, %r35;
 mov.b16 %rs59, high;}
	// end inline asm
	// begin inline asm
	{add.f16 %rs148,%rs56,%rs59;
}
	// end inline asm
$L__BB2_10:
	add.s32 	%r38, %r12, %r10;
	add.s32 	%r14, %r38, %r4;
	setp.ge.s32 	%p6, %r14, %r18;
	@%p6 bra 	$L__BB2_12;
	shr.s32 	%r41, %r14, 1;
	mul.wide.s32 	%rd14, %r41, 4;
	add.s64 	%rd15, %rd1, %rd14;
	ld.global.u32 	%r39, [%rd15];
	// begin inline asm
	{.reg .f16 low,high;
 mov.b32 {low,high}, %r39;
 mov.b16 %rs63, low;}
	// end inline asm
	// begin inline asm
	{add.f16 %rs64,%rs148,%rs63;
}
	// end inline asm
	// begin inline asm
	{.reg .f16 low,high;
 mov.b32 {low,high}, %r39;
 mov.b16 %rs67, high;}
	// end inline asm
	// begin inline asm
	{add.f16 %rs148,%rs64,%rs67;
}
	// end inline asm
$L__BB2_12:
	add.s32 	%r15, %r14, %r6;
	setp.ge.s32 	%p7, %r15, %r18;
	@%p7 bra 	$L__BB2_14;
	shr.s32 	%r44, %r15, 1;
	mul.wide.s32 	%rd16, %r44, 4;
	add.s64 	%rd17, %rd1, %rd16;
	ld.global.u32 	%r42, [%rd17];
	// begin inline asm
	{.reg .f16 low,high;
 mov.b32 {low,high}, %r42;
 mov.b16 %rs71, low;}
	// end inline asm
	// begin inline asm
	{add.f16 %rs72,%rs148,%rs71;
}
	// end inline asm
	// begin inline asm
	{.reg .f16 low,high;
 mov.b32 {low,high}, %r42;
 mov.b16 %rs75, high;}
	// end inline asm
	// begin inline asm
	{add.f16 %rs148,%rs72,%rs75;
}
	// end inline asm
$L__BB2_14:
	add.s32 	%r16, %r8, %r14;
	setp.ge.s32 	%p8, %r16, %r18;
	@%p8 bra 	$L__BB2_16;
	shr.s32 	%r47, %r16, 1;
	mul.wide.s32 	%rd18, %r47, 4;
	add.s64 	%rd19, %rd1, %rd18;
	ld.global.u32 	%r45, [%rd19];
	// begin inline asm
	{.reg .f16 low,high;
 mov.b32 {low,high}, %r45;
 mov.b16 %rs79, low;}
	// end inline asm
	// begin inline asm
	{add.f16 %rs80,%rs148,%rs79;
}
	// end inline asm
	// begin inline asm
	{.reg .f16 low,high;
 mov.b32 {low,high}, %r45;
 mov.b16 %rs83, high;}
	// end inline asm
	// begin inline asm
	{add.f16 %rs148,%rs80,%rs83;
}
	// end inline asm
$L__BB2_16:
	// begin inline asm
	{mov.u32 %r48, WARP_SZ;
}
	// end inline asm
	shl.b32 	%r84, %r48, 8;
	add.s32 	%r81, %r84, -8161;
	// begin inline asm
	{  mov.b32 %r49, {%rs148,%rs148};}

	// end inline asm
	mov.b32 	%r52, 16;
	mov.b32 	%r82, -1;
	// begin inline asm
	{shfl.sync.down.b32 %r50,%r49,%r52,%r81,%r82;
}
	// end inline asm
	// begin inline asm
	{.reg .f16 low,high;
 mov.b32 {low,high}, %r50;
 mov.b16 %rs89, low;}
	// end inline asm
	// begin inline asm
	{add.f16 %rs90,%rs148,%rs89;
}
	// end inline asm
	// begin inline asm
	{  mov.b32 %r56, {%rs90,%rs90};}

	// end inline asm
	mov.b32 	%r59, 8;
	// begin inline asm
	{shfl.sync.down.b32 %r57,%r56,%r59,%r81,%r82;
}
	// end inline asm
	// begin inline asm
	{.reg .f16 low,high;
 mov.b32 {low,high}, %r57;
 mov.b16 %rs95, low;}
	// end inline asm
	// begin inline asm
	{add.f16 %rs96,%rs90,%rs95;
}
	// end inline asm
	// begin inline asm
	{  mov.b32 %r63, {%rs96,%rs96};}

	// end inline asm
	mov.b32 	%r66, 4;
	// begin inline asm
	{shfl.sync.down.b32 %r64,%r63,%r66,%r81,%r82;
}
	// end inline asm
	// begin inline asm
	{.reg .f16 low,high;
 mov.b32 {low,high}, %r64;
 mov.b16 %rs101, low;}
	// end inline asm
	// begin inline asm
	{add.f16 %rs102,%rs96,%rs101;
}
	// end inline asm
	// begin inline asm
	{  mov.b32 %r70, {%rs102,%rs102};}

	// end inline asm
	mov.b32 	%r73, 2;
	// begin inline asm
	{shfl.sync.down.b32 %r71,%r70,%r73,%r81,%r82;
}
	// end inline asm
	// begin inline asm
	{.reg .f16 low,high;
 mov.b32 {low,high}, %r71;
 mov.b16 %rs107, low;}
	// end inline asm
	// begin inline asm
	{add.f16 %rs108,%rs102,%rs107;
}
	// end inline asm
	// begin inline asm
	{  mov.b32 %r77, {%rs108,%rs108};}

	// end inline asm
	mov.b32 	%r80, 1;
	// begin inline asm
	{shfl.sync.down.b32 %r78,%r77,%r80,%r81,%r82;
}
	// end inline asm
	// begin inline asm
	{.reg .f16 low,high;
 mov.b32 {low,high}, %r78;
 mov.b16 %rs113, low;}
	// end inline asm
	// begin inline asm
	{add.f16 %rs114,%rs108,%rs113;
}
	// end inline asm
	and.b32  	%r85, %r1, 31;
	setp.ne.s32 	%p9, %r85, 0;
	@%p9 bra 	$L__BB2_18;
	shr.u32 	%r86, %r1, 4;
	mov.u32 	%r87, _ZZ30warpShuffleReductionVectorizedILj1024EEvP6__halfS1_iE11warpResults;
	add.s32 	%r88, %r87, %r86;
	st.shared.u16 	[%r88], %rs114;
$L__BB2_18:
	bar.sync 	0;
	setp.gt.u32 	%p10, %r1, 31;
	@%p10 bra 	$L__BB2_23;
	shr.u32 	%r89, %r3, 5;
	setp.ge.u32 	%p11, %r1, %r89;
	@%p11 bra 	$L__BB2_21;
	mov.u32 	%r91, _ZZ30warpShuffleReductionVectorizedILj1024EEvP6__halfS1_iE11warpResults;
	add.s32 	%r92, %r91, %r20;
	ld.shared.u16 	%rs155, [%r92];
$L__BB2_21:
	// begin inline asm
	{  mov.b32 %r93, {%rs155,%rs155};}

	// end inline asm
	mov.b32 	%r96, 16;
	mov.b32 	%r126, -1;
	// begin inline asm
	{shfl.sync.down.b32 %r94,%r93,%r96,%r81,%r126;
}
	// end inline asm
	// begin inline asm
	{.reg .f16 low,high;
 mov.b32 {low,high}, %r94;
 mov.b16 %rs119, low;}
	// end inline asm
	// begin inline asm
	{add.f16 %rs120,%rs155,%rs119;
}
	// end inline asm
	// begin inline asm
	{  mov.b32 %r100, {%rs120,%rs120};}

	// end inline asm
	mov.b32 	%r103, 8;
	// begin inline asm
	{shfl.sync.down.b32 %r101,%r100,%r103,%r81,%r126;
}
	// end inline asm
	// begin inline asm
	{.reg .f16 low,high;
 mov.b32 {low,high}, %r101;
 mov.b16 %rs125, low;}
	// end inline asm
	// begin inline asm
	{add.f16 %rs126,%rs120,%rs125;
}
	// end inline asm
	// begin inline asm
	{  mov.b32 %r107, {%rs126,%rs126};}

	// end inline asm
	mov.b32 	%r110, 4;
	// begin inline asm
	{shfl.sync.down.b32 %r108,%r107,%r110,%r81,%r126;
}
	// end inline asm
	// begin inline asm
	{.reg .f16 low,high;
 mov.b32 {low,high}, %r108;
 mov.b16 %rs131, low;}
	// end inline asm
	// begin inline asm
	{add.f16 %rs132,%rs126,%rs131;
}
	// end inline asm
	// begin inline asm
	{  mov.b32 %r114, {%rs132,%rs132};}

	// end inline asm
	mov.b32 	%r117, 2;
	// begin inline asm
	{shfl.sync.down.b32 %r115,%r114,%r117,%r81,%r126;
}
	// end inline asm
	// begin inline asm
	{.reg .f16 low,high;
 mov.b32 {low,high}, %r115;
 mov.b16 %rs137, low;}
	// end inline asm
	// begin inline asm
	{add.f16 %rs138,%rs132,%rs137;
}
	// end inline asm
	// begin inline asm
	{  mov.b32 %r121, {%rs138,%rs138};}

	// end inline asm
	mov.b32 	%r124, 1;
	// begin inline asm
	{shfl.sync.down.b32 %r122,%r121,%r124,%r81,%r126;
}
	// end inline asm
	// begin inline asm
	{.reg .f16 low,high;
 mov.b32 {low,high}, %r122;
 mov.b16 %rs143, low;}
	// end inline asm
	// begin inline asm
	{add.f16 %rs144,%rs138,%rs143;
}
	// end inline asm
	setp.ne.s32 	%p12, %r1, 0;
	@%p12 bra 	$L__BB2_23;
	cvta.to.global.u64 	%rd20, %rd2;
	mul.wide.u32 	%rd21, %r2, 2;
	add.s64 	%rd22, %rd20, %rd21;
	st.global.u16 	[%rd22], %rs144;
$L__BB2_23:
	ret;

}
	// .globl	_ZN3cub18CUB_300001_SM_10006detail11EmptyKernelIvEEvv
.visible .entry _ZN3cub18CUB_300001_SM_10006detail11EmptyKernelIvEEvv()
{


	ret;

}
	// .globl	_ZN3cub18CUB_300001_SM_10006detail6reduce28DeviceReduceSingleTileKernelINS2_10policy_hubIfjN4cuda3std3__44plusIvEEE10Policy1000EPfSC_jS9_ffNS7_10__identityEEEvT0_T1_T2_T3_T4_T6_
.visible .entry _ZN3cub18CUB_300001_SM_10006detail6reduce28DeviceReduceSingleTileKernelINS2_10policy_hubIfjN4cuda3std3__44plusIvEEE10Policy1000EPfSC_jS9_ffNS7_10__identityEEEvT0_T1_T2_T3_T4_T6_(
	.param .u64 .ptr .align 1 _ZN3cub18CUB_300001_SM_10006detail6reduce28DeviceReduceSingleTileKernelINS2_10policy_hubIfjN4cuda3std3__44plusIvEEE10Policy1000EPfSC_jS9_ffNS7_10__identityEEEvT0_T1_T2_T3_T4_T6__param_0,
	.param .u64 .ptr .align 1 _ZN3cub18CUB_300001_SM_10006detail6reduce28DeviceReduceSingleTileKernelINS2_10policy_hubIfjN4cuda3std3__44plusIvEEE10Policy1000EPfSC_jS9_ffNS7_10__identityEEEvT0_T1_T2_T3_T4_T6__param_1,
	.param .u32 _ZN3cub18CUB_300001_SM_10006detail6reduce28DeviceReduceSingleTileKernelINS2_10policy_hubIfjN4cuda3std3__44plusIvEEE10Policy1000EPfSC_jS9_ffNS7_10__identityEEEvT0_T1_T2_T3_T4_T6__param_2,
	.param .align 1 .b8 _ZN3cub18CUB_300001_SM_10006detail6reduce28DeviceReduceSingleTileKernelINS2_10policy_hubIfjN4cuda3std3__44plusIvEEE10Policy1000EPfSC_jS9_ffNS7_10__identityEEEvT0_T1_T2_T3_T4_T6__param_3[1],
	.param .f32 _ZN3cub18CUB_300001_SM_10006detail6reduce28DeviceReduceSingleTileKernelINS2_10policy_hubIfjN4cuda3std3__44plusIvEEE10Policy1000EPfSC_jS9_ffNS7_10__identityEEEvT0_T1_T2_T3_T4_T6__param_4,
	.param .align 1 .b8 _ZN3cub18CUB_300001_SM_10006detail6reduce28DeviceReduceSingleTileKernelINS2_10policy_hubIfjN4cuda3std3__44plusIvEEE10Policy1000EPfSC_jS9_ffNS7_10__identityEEEvT0_T1_T2_T3_T4_T6__param_5[1]
)
.maxntid 512
.minnctapersm 1
{
	.reg .pred 	%p<83>;
	.reg .b32 	%r<351>;
	.reg .b32 	%f<537>;
	.reg .b64 	%rd<130>;
	// demoted variable
	.shared .align 4 .b8 _ZZN3cub18CUB_300001_SM_10006detail6reduce28DeviceReduceSingleTileKernelINS2_10policy_hubIfjN4cuda3std3__44plusIvEEE10Policy1000EPfSC_jS9_ffNS7_10__identityEEEvT0_T1_T2_T3_T4_T6_E12temp_storage[84];
	ld.param.u64 	%rd15, [_ZN3cub18CUB_300001_SM_10006detail6reduce28DeviceReduceSingleTileKernelINS2_10policy_hubIfjN4cuda3std3__44plusIvEEE10Policy1000EPfSC_jS9_ffNS7_10__identityEEEvT0_T1_T2_T3_T4_T6__param_0];
	ld.param.u64 	%rd16, [_ZN3cub18CUB_300001_SM_10006detail6reduce28DeviceReduceSingleTileKernelINS2_10policy_hubIfjN4cuda3std3__44plusIvEEE10Policy1000EPfSC_jS9_ffNS7_10__identityEEEvT0_T1_T2_T3_T4_T6__param_1];
	ld.param.u32 	%r70, [_ZN3cub18CUB_300001_SM_10006detail6reduce28DeviceReduceSingleTileKernelINS2_10policy_hubIfjN4cuda3std3__44plusIvEEE10Policy1000EPfSC_jS9_ffNS7_10__identityEEEvT0_T1_T2_T3_T4_T6__param_2];
	ld.param.f32 	%f54, [_ZN3cub18CUB_300001_SM_10006detail6reduce28DeviceReduceSingleTileKernelINS2_10policy_hubIfjN4cuda3std3__44plusIvEEE10Policy1000EPfSC_jS9_ffNS7_10__identityEEEvT0_T1_T2_T3_T4_T6__param_4];
	cvta.to.global.u64 	%rd1, %rd16;
	setp.ne.s32 	%p1, %r70, 0;
	@%p1 bra 	$L__BB4_3;
	mov.u32 	%r324, %tid.x;
	setp.ne.s32 	%p82, %r324, 0;
	@%p82 bra 	$L__BB4_76;
	st.global.f32 	[%rd1], %f54;
	bra.uni 	$L__BB4_76;
$L__BB4_3:
	and.b64  	%rd17, %rd15, 7;
	setp.ne.s64 	%p2, %rd17, 0;
	@%p2 bra 	$L__BB4_39;
	setp.gt.u32 	%p42, %r70, 8191;
	@%p42 bra 	$L__BB4_23;
	mov.u32 	%r1, %tid.x;
	setp.ge.u32 	%p54, %r1, %r70;
	mov.f32 	%f515, 0f00000000;
	mov.u32 	%r328, %r1;
	@%p54 bra 	$L__BB4_7;
	mul.wide.u32 	%rd118, %r1, 4;
	add.s64 	%rd117, %rd15, %rd118;
	// begin inline asm
	ld.global.nc.u32 %r268, [%rd117];
	// end inline asm
	mov.b32 	%f515, %r268;
	add.s32 	%r328, %r1, 512;
$L__BB4_7:
	setp.ge.u32 	%p55, %r328, %r70;
	@%p55 bra 	$L__BB4_14;
	not.b32 	%r269, %r328;
	add.s32 	%r4, %r70, %r269;
	and.b32  	%r270, %r4, 1536;
	setp.eq.s32 	%p56, %r270, 1536;
	@%p56 bra 	$L__BB4_11;
	mul.wide.u32 	%rd119, %r328, 4;
	add.s64 	%rd126, %rd15, %rd119;
	shr.u32 	%r271, %r4, 9;
	add.s32 	%r272, %r271, 1;
	and.b32  	%r273, %r272, 3;
	neg.s32 	%r326, %r273;
$L__BB4_10:
	.pragma "nounroll";
	// begin inline asm
	ld.global.nc.u32 %r274, [%rd126];
	// end inline asm
	mov.b32 	%f398, %r274;
	add.f32 	%f515, %f515, %f398;
	add.s32 	%r328, %r328, 512;
	add.s64 	%rd126, %rd126, 2048;
	add.s32 	%r326, %r326, 1;
	setp.ne.s32 	%p57, %r326, 0;
	@%p57 bra 	$L__BB4_10;
$L__BB4_11:
	setp.lt.u32 	%p58, %r4, 1536;
	@%p58 bra 	$L__BB4_14;
	mul.wide.u32 	%rd121, %r328, 4;
	add.s64 	%rd127, %rd15, %rd121;
$L__BB4_13:
	// begin inline asm
	ld.global.nc.u32 %r275, [%rd127];
	// end inline asm
	mov.b32 	%f399, %r275;
	add.f32 	%f400, %f515, %f399;
	add.s64 	%rd123, %rd127, 2048;
	// begin inline asm
	ld.global.nc.u32 %r276, [%rd123];
	// end inline asm
	mov.b32 	%f401, %r276;
	add.f32 	%f402, %f400, %f401;
	add.s64 	%rd124, %rd127, 4096;
	// begin inline asm
	ld.global.nc.u32 %r277, [%rd124];
	// end inline asm
	mov.b32 	%f403, %r277;
	add.f32 	%f404, %f402, %f403;
	add.s64 	%rd125, %rd127, 6144;
	// begin inline asm
	ld.global.nc.u32 %r278, [%rd125];
	// end inline asm
	mov.b32 	%f405, %r278;
	add.f32 	%f515, %f404, %f405;
	add.s32 	%r328, %r328, 2048;
	add.s64 	%rd127, %rd127, 8192;
	setp.lt.s32 	%p59, %r328, %r70;
	@%p59 bra 	$L__BB4_13;
$L__BB4_14:
	setp.lt.u32 	%p60, %r70, 512;
	@%p60 bra 	$L__BB4_19;
	// begin inline asm
	mov.u32 %r303, %laneid;
	// end inline asm
	mov.b32 	%r304, 1;
	mov.b32 	%r317, 31;
	mov.b32 	%r318, -1;
	// begin inline asm
	{  .reg .f32 r0;  .reg .pred p;  shfl.sync.down.b32 r0|p, %f515, %r304, %r317, %r318;  @p add.f32 r0, r0, %f515;  mov.f32 %f465, r0;}
	// end inline asm
	mov.b32 	%r307, 2;
	// begin inline asm
	{  .reg .f32 r0;  .reg .pred p;  shfl.sync.down.b32 r0|p, %f465, %r307, %r317, %r318;  @p add.f32 r0, r0, %f465;  mov.f32 %f468, r0;}
	// end inline asm
	mov.b32 	%r310, 4;
	// begin inline asm
	{  .reg .f32 r0;  .reg .pred p;  shfl.sync.down.b32 r0|p, %f468, %r310, %r317, %r318;  @p add.f32 r0, r0, %f468;  mov.f32 %f471, r0;}
	// end inline asm
	mov.b32 	%r313, 8;
	// begin inline asm
	{  .reg .f32 r0;  .reg .pred p;  shfl.sync.down.b32 r0|p, %f471, %r313, %r317, %r318;  @p add.f32 r0, r0, %f471;  mov.f32 %f474, r0;}
	// end inline asm
	mov.b32 	%r316, 16;
	// begin inline asm
	{  .reg .f32 r0;  .reg .pred p;  shfl.sync.down.b32 r0|p, %f474, %r316, %r317, %r318;  @p add.f32 r0, r0, %f474;  mov.f32 %f536, r0;}
	// end inline asm
	setp.ne.s32 	%p79, %r303, 0;
	@%p79 bra 	$L__BB4_17;
	shr.u32 	%r319, %r1, 3;
	and.b32  	%r320, %r319, 124;
	mov.u32 	%r321, _ZZN3cub18CUB_300001_SM_10006detail6reduce28DeviceReduceSingleTileKernelINS2_10policy_hubIfjN4cuda3std3__44plusIvEEE10Policy1000EPfSC_jS9_ffNS7_10__identityEEEvT0_T1_T2_T3_T4_T6_E12temp_storage;
	add.s32 	%r322, %r321, %r320;
	st.shared.f32 	[%r322+16], %f536;
$L__BB4_17:
	bar.sync 	0;
	setp.ne.s32 	%p80, %r1, 0;
	@%p80 bra 	$L__BB4_74;
	ld.shared.f32 	%f480, [_ZZN3cub18CUB_300001_SM_10006detail6reduce28DeviceReduceSingleTileKernelINS2_10policy_hubIfjN4cuda3std3__44plusIvEEE10Policy1000EPfSC_jS9_ffNS7_10__identityEEEvT0_T1_T2_T3_T4_T6_E12temp_storage+20];
	add.f32 	%f481, %f536, %f480;
	ld.shared.f32 	%f482, [_ZZN3cub18CUB_300001_SM_10006detail6reduce28DeviceReduceSingleTileKernelINS2_10policy_hubIfjN4cuda3std3__44plusIvEEE10Policy1000EPfSC_jS9_ffNS7_10__identityEEEvT0_T1_T2_T3_T4_T6_E12temp_storage+24];
	add.f32 	%f483, %f481, %f482;
	ld.shared.f32 	%f484, [_ZZN3cub18CUB_300001_SM_10006detail6reduce28DeviceReduceSingleTileKernelINS2_10policy_hubIfjN4cuda3std3__44plusIvEEE10Policy1000EPfSC_jS9_ffNS7_10__identityEEEvT0_T1_T2_T3_T4_T6_E12temp_storage+28];
	add.f32 	%f485, %f483, %f484;
	ld.shared.f32 	%f486, [_ZZN3cub18CUB_300001_SM_10006detail6reduce28DeviceReduceSingleTileKernelINS2_10policy_hubIfjN4cuda3std3__44plusIvEEE10Policy1000EPfSC_jS9_ffNS7_10__identityEEEvT0_T1_T2_T3_T4_T6_E12temp_storage+32];
	add.f32 	%f487, %f485, %f486;
	ld.shared.f32 	%f488, [_ZZN3cub18CUB_300001_SM_10006detail6reduce28DeviceReduceSingleTileKernelINS2_10policy_hubIfjN4cuda3std3__44plusIvEEE10Policy1000EPfSC_jS9_ffNS7_10__identityEEEvT0_T1_T2_T3_T4_T6_E12temp_storage+36];
	add.f32 	%f489, %f487, %f488;
	ld.shared.f32 	%f490, [_ZZN3cub18CUB_300001_SM_10006detail6reduce28DeviceReduceSingleTileKernelINS2_10policy_hubIfjN4cuda3std3__44plusIvEEE10Policy1000EPfSC_jS9_ffNS7_10__identityEEEvT0_T1_T2_T3_T4_T6_E12temp_storage+40];
	add.f32 	%f491, %f489, %f490;
	ld.shared.f32 	%f492, [_ZZN3cub18CUB_300001_SM_10006detail6reduce28DeviceReduceSingleTileKernelINS2_10policy_hubIfjN4cuda3std3__44plusIvEEE10Policy1000EPfSC_jS9_ffNS7_10__identityEEEvT0_T1_T2_T3_T4_T6_E12temp_storage+44];
	add.f32 	%f493, %f491, %f492;
	ld.shared.f32 	%f494, [_ZZN3cub18CUB_300001_SM_10006detail6reduce28DeviceReduceSingleTileKernelINS2_10policy_hubIfjN4cuda3std3__44plusIvEEE10Policy1000EPfSC_jS9_ffNS7_10__identityEEEvT0_T1_T2_T3_T4_T6_E12temp_storage+48];
	add.f32 	%f495, %f493, %f494;
	ld.shared.f32 	%f496, [_ZZN3cub18CUB_300001_SM_10006detail6reduce28DeviceReduceSingleTileKernelINS2_10policy_hubIfjN4cuda3std3__44plusIvEEE10Policy1000EPfSC_jS9_ffNS7_10__identityEEEvT0_T1_T2_T3_T4_T6_E12temp_storage+52];
	add.f32 	%f497, %f495, %f496;
	ld.shared.f32 	%f498, [_ZZN3cub18CUB_300001_SM_10006detail6reduce28DeviceReduceSingleTileKernelINS2_10policy_hubIfjN4cuda3std3__44plusIvEEE10Policy1000EPfSC_jS9_ffNS7_10__identityEEEvT0_T1_T2_T3_T4_T6_E12temp_storage+56];
	add.f32 	%f499, %f497, %f498;
	ld.shared.f32 	%f500, [_ZZN3cub18CUB_300001_SM_10006detail6reduce28DeviceReduceSingleTileKernelINS2_10policy_hubIfjN4cuda3std3__44plusIvEEE10Policy1000EPfSC_jS9_ffNS7_10__identityEEEvT0_T1_T2_T3_T4_T6_E12temp_storage+60];
	add.f32 	%f501, %f499, %f500;
	ld.shared.f32 	%f502, [_ZZN3cub18CUB_300001_SM_10006detail6reduce28DeviceReduceSingleTileKernelINS2_10policy_hubIfjN4cuda3std3__44plusIvEEE10Policy1000EPfSC_jS9_ffNS7_10__identityEEEvT0_T1_T2_T3_T4_T6_E12temp_storage+64];
	add.f32 	%f503, %f501, %f502;
	ld.shared.f32 	%f504, [_ZZN3cub18CUB_300001_SM_10006detail6reduce28DeviceReduceSingleTileKernelINS2_10policy_hubIfjN4cuda3std3__44plusIvEEE10Policy1000EPfSC_jS9_ffNS7_10__identityEEEvT0_T1_T2_T3_T4_T6_E12temp_storage+68];
	add.f32 	%f505, %f503, %f504;
	ld.shared.f32 	%f506, [_ZZN3cub18CUB_300001_SM_10006detail6reduce28DeviceReduceSingleTileKernelINS2_10policy_hubIfjN4cuda3std3__44plusIvEEE10Policy1000EPfSC_jS9_ffNS7_10__identityEEEvT0_T1_T2_T3_T4_T6_E12temp_storage+72];
	add.f32 	%f507, %f505, %f506;
	ld.shared.f32 	%f508, [_ZZN3cub18CUB_300001_SM_10006detail6reduce28DeviceReduceSingleTileKernelINS2_10policy_hubIfjN4cuda3std3__44plusIvEEE10Policy1000EPfSC_jS9_ffNS7_10__identityEEEvT0_T1_T2_T3_T4_T6_E12temp_storage+76];
	add.f32 	%f536, %f507, %f508;
	bra.uni 	$L__BB4_74;
$L__BB4_19:
	// begin inline asm
	mov.u32 %r279, %laneid;
	// end inline asm
	and.b32  	%r295, %r1, 992;
	add.s32 	%r296, %r295, 32;
	setp.gt.u32 	%p61, %r296, %r70;
	not.b32 	%r297, %r295;
	add.s32 	%r298, %r70, %r297;
	selp.b32 	%r293, %r298, 31, %p61;
	mov.b32 	%r280, 1;
	mov.b32 	%r294, -1;
	// begin inline asm
	{  .reg .f32 r0;  .reg .pred p;  shfl.sync.down.b32 r0|p, %f515, %r280, %r293, %r294;  @p add.f32 r0, r0, %f515;  mov.f32 %f406, r0;}
	// end inline asm
	mov.b32 	%r283, 2;
	// begin inline asm
	{  .reg .f32 r0;  .reg .pred p;  shfl.sync.down.b32 r0|p, %f406, %r283, %r293, %r294;  @p add.f32 r0, r0, %f406;  mov.f32 %f409, r0;}
	// end inline asm
	mov.b32 	%r286, 4;
	// begin inline asm
	{  .reg .f32 r0;  .reg .pred p;  shfl.sync.down.b32 r0|p, %f409, %r286, %r293, %r294;  @p add.f32 r0, r0, %f409;  mov.f32 %f412, r0;}
	// end inline asm
	mov.b32 	%r289, 8;
	// begin inline asm
	{  .reg .f32 r0;  .reg .pred p;  shfl.sync.down.b32 r0|p, %f412, %r289, %r293, %r294;  @p add.f32 r0, r0, %f412;  mov.f32 %f415, r0;}
	// end inline asm
	mov.b32 	%r292, 16;
	// begin inline asm
	{  .reg .f32 r0;  .reg .pred p;  shfl.sync.down.b32 r0|p, %f415, %r292, %r293, %r294;  @p add.f32 r0, r0, %f415;  mov.f32 %f536, r0;}
	// end inline asm
	setp.ne.s32 	%p62, %r279, 0;
	@%p62 bra 	$L__BB4_21;
	shr.u32 	%r299, %r1, 3;
	and.b32  	%r300, %r299, 124;
	mov.u32 	%r301, _ZZN3cub18CUB_300001_SM_10006detail6reduce28DeviceReduceSingleTileKernelINS2_10policy_hubIfjN4cuda3std3__44plusIvEEE10Policy1000EPfSC_jS9_ffNS7_10__identityEEEvT0_T1_T2_T3_T4_T6_E12temp_storage;
	add.s32 	%r302, %r301, %r300;
	st.shared.f32 	[%r302+16], %f536;
$L__BB4_21:
	bar.sync 	0;
	setp.ne.s32 	%p63, %r1, 0;
	@%p63 bra 	$L__BB4_74;
	setp.gt.u32 	%p64, %r70, 32;
	ld.shared.f32 	%f421, [_ZZN3cub18CUB_300001_SM_10006detail6reduce28DeviceReduceSingleTileKernelINS2_10policy_hubIfjN4cuda3std3__44plusIvEEE10Policy1000EPfSC_jS9_ffNS7_10__identityEEEvT0_T1_T2_T3_T4_T6_E12temp_storage+20];
	add.f32 	%f422, %f536, %f421;
	selp.f32 	%f423, %f422, %f536, %p64;
	setp.gt.u32 	%p65, %r70, 64;
	ld.shared.f32 	%f424, [_ZZN3cub18CUB_300001_SM_10006detail6reduce28DeviceReduceSingleTileKernelINS2_10policy_hubIfjN4cuda3std3__44plusIvEEE10Policy1000EPfSC_jS9_ffNS7_10__identityEEEvT0_T1_T2_T3_T4_T6_E12temp_storage+24];
	add.f32 	%f425, %f424, %f423;
	selp.f32 	%f426, %f425, %f423, %p65;
	setp.gt.u32 	%p66, %r70, 96;
	ld.shared.f32 	%f427, [_ZZN3cub18CUB_300001_SM_10006detail6reduce28DeviceReduceSingleTileKernelINS2_10policy_hubIfjN4cuda3std3__44plusIvEEE10Policy1000EPfSC_jS9_ffNS7_10__identityEEEvT0_T1_T2_T3_T4_T6_E12temp_storage+28];
	add.f32 	%f428, %f427, %f426;
	selp.f32 	%f429, %f428, %f426, %p66;
	setp.gt.u32 	%p67, %r70, 128;
	ld.shared.f32 	%f430, [_ZZN3cub18CUB_300001_SM_10006detail6reduce28DeviceReduceSingleTileKernelINS2_10policy_hubIfjN4cuda3std3__44plusIvEEE10Policy1000EPfSC_jS9_ffNS7_10__identityEEEvT0_T1_T2_T3_T4_T6_E12temp_storage+32];
	add.f32 	%f431, %f430, %f429;
	selp.f32 	%f432, %f431, %f429, %p67;
	setp.gt.u32 	%p68, %r70, 160;
	ld.shared.f32 	%f433, [_ZZN3cub18CUB_300001_SM_10006detail6reduce28DeviceReduceSingleTileKernelINS2_10policy_hubIfjN4cuda3std3__44plusIvEEE10Policy1000EPfSC_jS9_ffNS7_10__identityEEEvT0_T1_T2_T3_T4_T6_E12temp_storage+36];
	add.f32 	%f434, %f433, %f432;
	selp.f32 	%f435, %f434, %f432, %p68;
	setp.gt.u32 	%p69, %r70, 192;
	ld.shared.f32 	%f436, [_ZZN3cub18CUB_300001_SM_10006detail6reduce28DeviceReduceSingleTileKernelINS2_10policy_hubIfjN4cuda3std3__44plusIvEEE10Policy1000EPfSC_jS9_ffNS7_10__identityEEEvT0_T1_T2_T3_T4_T6_E12temp_storage+40];
	add.f32 	%f437, %f436, %f435;
	selp.f32 	%f438, %f437, %f435, %p69;
	setp.gt.u32 	%p70, %r70, 224;
	ld.shared.f32 	%f439, [_ZZN3cub18CUB_300001_SM_10006detail6reduce28DeviceReduceSingleTileKernelINS2_10policy_hubIfjN4cuda3std3__44plusIvEEE10Policy1000EPfSC_jS9_ffNS7_10__identityEEEvT0_T1_T2_T3_T4_T6_E12temp_storage+44];
	add.f32 	%f440, %f439, %f438;
	selp.f32 	%f441, %f440, %f438, %p70;
	setp.gt.u32 	%p71, %r70, 256;
	ld.shared.f32 	%f442, [_ZZN3cub18CUB_300001_SM_10006detail6reduce28DeviceReduceSingleTileKernelINS2_10policy_hubIfjN4cuda3std3__44plusIvEEE10Policy1000EPfSC_jS9_ffNS7_10__identityEEEvT0_T1_T2_T3_T4_T6_E12temp_storage+48];
	add.f32 	%f443, %f442, %f441;
	selp.f32 	%f444, %f443, %f441, %p71;
	setp.gt.u32 	%p72, %r70, 288;
	ld.shared.f32 	%f445, [_ZZN3cub18CUB_300001_SM_10006detail6reduce28DeviceReduceSingleTileKernelINS2_10policy_hubIfjN4cuda3std3__44plusIvEEE10Policy1000EPfSC_jS9_ffNS7_10__identityEEEvT0_T1_T2_T3_T4_T6_E12temp_storage+52];
	add.f32 	%f446, %f445, %f444;
	selp.f32 	%f447, %f446, %f444, %p72;
	setp.gt.u32 	%p73, %r70, 320;
	ld.shared.f32 	%f448, [_ZZN3cub18CUB_300001_SM_10006detail6reduce28DeviceReduceSingleTileKernelINS2_10policy_hubIfjN4cuda3std3__44plusIvEEE10Policy1000EPfSC_jS9_ffNS7_10__identityEEEvT0_T1_T2_T3_T4_T6_E12temp_storage+56];
	add.f32 	%f449, %f448, %f447;
	selp.f32 	%f450, %f449, %f447, %p73;
	setp.gt.u32 	%p74, %r70, 352;
	ld.shared.f32 	%f451, [_ZZN3cub18CUB_300001_SM_10006detail6reduce28DeviceReduceSingleTileKernelINS2_10policy_hubIfjN4cuda3std3__44plusIvEEE10Policy1000EPfSC_jS9_ffNS7_10__identityEEEvT0_T1_T2_T3_T4_T6_E12temp_storage+60];
	add.f32 	%f452, %f451, %f450;
	selp.f32 	%f453, %f452, %f450, %p74;
	setp.gt.u32 	%p75, %r70, 384;
	ld.shared.f32 	%f454, [_ZZN3cub18CUB_300001_SM_10006detail6reduce28DeviceReduceSingleTileKernelINS2_10policy_hubIfjN4cuda3std3__44plusIvEEE10Policy1000EPfSC_jS9_ffNS7_10__identityEEEvT0_T1_T2_T3_T4_T6_E12temp_storage+64];
	add.f32 	%f455, %f454, %f453;
	selp.f32 	%f456, %f455, %f453, %p75;
	setp.gt.u32 	%p76, %r70, 416;
	ld.shared.f32 	%f457, [_ZZN3cub18CUB_300001_SM_10006detail6reduce28DeviceReduceSingleTileKernelINS2_10policy_hubIfjN4cuda3std3__44plusIvEEE10Policy1000EPfSC_jS9_ffNS7_10__identityEEEvT0_T1_T2_T3_T4_T6_E12temp_storage+68];
	add.f32 	%f458, %f457, %f456;
	selp.f32 	%f459, %f458, %f456, %p76;
	setp.gt.u32 	%p77, %r70, 448;
	ld.shared.f32 	%f460, [_ZZN3cub18CUB_300001_SM_10006detail6reduce28DeviceReduceSingleTileKernelINS2_10policy_hubIfjN4cuda3std3__44plusIvEEE10Policy1000EPfSC_jS9_ffNS7_10__identityEEEvT0_T1_T2_T3_T4_T6_E12temp_storage+72];
	add.f32 	%f461, %f460, %f459;
	selp.f32 	%f462, %f461, %f459, %p77;
	setp.gt.u32 	%p78, %r70, 480;
	ld.shared.f32 	%f463, [_ZZN3cub18CUB_300001_SM_10006detail6reduce28DeviceReduceSingleTileKernelINS2_10policy_hubIfjN4cuda3std3__44plusIvEEE10Policy1000EPfSC_jS9_ffNS7_10__identityEEEvT0_T1_T2_T3_T4_T6_E12temp_storage+76];
	add.f32 	%f464, %f463, %f462;
	selp.f32 	%f536, %f464, %f462, %p78;
	bra.uni 	$L__BB4_74;
$L__BB4_23:
	mov.u32 	%r13, %tid.x;
	shl.b32 	%r14, %r13, 1;
	mul.wide.u32 	%rd89, %r14, 4;
	add.s64 	%rd74, %rd15, %rd89;
	// begin inline asm
	ld.global.nc.u64 %rd73, [%rd74];
	// end inline asm
	mov.b64 	{%r198, %r199}, %rd73;
	mov.b32 	%f282, %r199;
	mov.b32 	%f283, %r198;
	add.s64 	%rd76, %rd74, 4096;
	// begin inline asm
	ld.global.nc.u64 %rd75, [%rd76];
	// end inline asm
	mov.b64 	{%r200, %r201}, %rd75;
	mov.b32 	%f284, %r201;
	mov.b32 	%f285, %r200;
	add.s64 	%rd78, %rd74, 8192;
	// begin inline asm
	ld.global.nc.u64 %rd77, [%rd78];
	// end inline asm
	mov.b64 	{%r202, %r203}, %rd77;
	mov.b32 	%f286, %r203;
	mov.b32 	%f287, %r202;
	add.s64 	%rd80, %rd74, 12288;
	// begin inline asm
	ld.global.nc.u64 %rd79, [%rd80];
	// end inline asm
	mov.b64 	{%r204, %r205}, %rd79;
	mov.b32 	%f288, %r205;
	mov.b32 	%f289, %r204;
	add.s64 	%rd82, %rd74, 16384;
	// begin inline asm
	ld.global.nc.u64 %rd81, [%rd82];
	// end inline asm
	mov.b64 	{%r206, %r207}, %rd81;
	mov.b32 	%f290, %r207;
	mov.b32 	%f291, %r206;
	add.s64 	%rd84, %rd74, 20480;
	// begin inline asm
	ld.global.nc.u64 %rd83, [%rd84];
	// end inline asm
	mov.b64 	{%r208, %r209}, %rd83;
	mov.b32 	%f292, %r209;
	mov.b32 	%f293, %r208;
	add.s64 	%rd86, %rd74, 24576;
	// begin inline asm
	ld.global.nc.u64 %rd85, [%rd86];
	// end inline asm
	mov.b64 	{%r210, %r211}, %rd85;
	mov.b32 	%f294, %r211;
	mov.b32 	%f295, %r210;
	add.s64 	%rd88, %rd74, 28672;
	// begin inline asm
	ld.global.nc.u64 %rd87, [%rd88];
	// end inline asm
	mov.b64 	{%r212, %r213}, %rd87;
	mov.b32 	%f296, %r213;
	mov.b32 	%f297, %r212;
	add.f32 	%f298, %f283, %f282;
	add.f32 	%f299, %f285, %f284;
	add.f32 	%f300, %f287, %f286;
	add.f32 	%f301, %f289, %f288;
	add.f32 	%f302, %f291, %f290;
	add.f32 	%f303, %f293, %f292;
	add.f32 	%f304, %f295, %f294;
	add.f32 	%f305, %f297, %f296;
	add.f32 	%f306, %f298, %f299;
	add.f32 	%f307, %f300, %f301;
	add.f32 	%f308, %f302, %f303;
	add.f32 	%f309, %f304, %f305;
	add.f32 	%f310, %f306, %f307;
	add.f32 	%f311, %f308, %f309;
	add.f32 	%f522, %f310, %f311;
	add.s32 	%r15, %r70, -8192;
	setp.lt.u32 	%p43, %r15, 8192;
	mov.b32 	%r331, 8192;
	@%p43 bra 	$L__BB4_27;
	mov.b32 	%r331, 8192;
$L__BB4_25:
	add.s32 	%r215, %r331, %r14;
	mul.wide.u32 	%rd106, %r215, 4;
	add.s64 	%rd91, %rd15, %rd106;
	// begin inline asm
	ld.global.nc.u64 %rd90, [%rd91];
	// end inline asm
	mov.b64 	{%r216, %r217}, %rd90;
	mov.b32 	%f312, %r217;
	mov.b32 	%f313, %r216;
	add.s64 	%rd93, %rd91, 4096;
	// begin inline asm
	ld.global.nc.u64 %rd92, [%rd93];
	// end inline asm
	mov.b64 	{%r218, %r219}, %rd92;
	mov.b32 	%f314, %r219;
	mov.b32 	%f315, %r218;
	add.s64 	%rd95, %rd91, 8192;
	// begin inline asm
	ld.global.nc.u64 %rd94, [%rd95];
	// end inline asm
	mov.b64 	{%r220, %r221}, %rd94;
	mov.b32 	%f316, %r221;
	mov.b32 	%f317, %r220;
	add.s64 	%rd97, %rd91, 12288;
	// begin inline asm
	ld.global.nc.u64 %rd96, [%rd97];
	// end inline asm
	mov.b64 	{%r222, %r223}, %rd96;
	mov.b32 	%f318, %r223;
	mov.b32 	%f319, %r222;
	add.s64 	%rd99, %rd91, 16384;
	// begin inline asm
	ld.global.nc.u64 %rd98, [%rd99];
	// end inline asm
	mov.b64 	{%r224, %r225}, %rd98;
	mov.b32 	%f320, %r225;
	mov.b32 	%f321, %r224;
	add.s64 	%rd101, %rd91, 20480;
	// begin inline asm
	ld.global.nc.u64 %rd100, [%rd101];
	// end inline asm
	mov.b64 	{%r226, %r227}, %rd100;
	mov.b32 	%f322, %r227;
	mov.b32 	%f323, %r226;
	add.s64 	%rd103, %rd91, 24576;
	// begin inline asm
	ld.global.nc.u64 %rd102, [%rd103];
	// end inline asm
	mov.b64 	{%r228, %r229}, %rd102;
	mov.b32 	%f324, %r229;
	mov.b32 	%f325, %r228;
	add.s64 	%rd105, %rd91, 28672;
	// begin inline asm
	ld.global.nc.u64 %rd104, [%rd105];
	// end inline asm
	mov.b64 	{%r230, %r231}, %rd104;
	mov.b32 	%f326, %r231;
	mov.b32 	%f327, %r230;
	add.f32 	%f328, %f522, %f313;
	add.f32 	%f329, %f312, %f315;
	add.f32 	%f330, %f314, %f317;
	add.f32 	%f331, %f316, %f319;
	add.f32 	%f332, %f318, %f321;
	add.f32 	%f333, %f320, %f323;
	add.f32 	%f334, %f322, %f325;
	add.f32 	%f335, %f324, %f327;
	add.f32 	%f336, %f328, %f329;
	add.f32 	%f337, %f330, %f331;
	add.f32 	%f338, %f332, %f333;
	add.f32 	%f339, %f334, %f335;
	add.f32 	%f340, %f336, %f337;
	add.f32 	%f341, %f338, %f339;
	add.f32 	%f342, %f340, %f341;
	add.f32 	%f522, %f342, %f326;
	sub.s32 	%r232, %r70, %r331;
	setp.lt.u32 	%p44, %r232, 8192;
	@%p44 bra 	$L__BB4_35;
	add.s32 	%r331, %r331, 8192;
	setp.le.u32 	%p45, %r331, %r15;
	@%p45 bra 	$L__BB4_25;
$L__BB4_27:
	setp.le.u32 	%p46, %r70, %r331;
	@%p46 bra 	$L__BB4_35;
	sub.s32 	%r19, %r70, %r331;
	setp.ge.s32 	%p47, %r13, %r19;
	@%p47 bra 	$L__BB4_35;
	not.b32 	%r233, %r13;
	add.s32 	%r234, %r70, %r233;
	sub.s32 	%r20, %r234, %r331;
	and.b32  	%r235, %r20, 1536;
	setp.eq.s32 	%p48, %r235, 1536;
	mov.u32 	%r335, %r13;
	@%p48 bra 	$L__BB4_32;
	add.s32 	%r333, %r13, %r331;
	shr.u32 	%r236, %r20, 9;
	add.s32 	%r237, %r236, 1;
	and.b32  	%r238, %r237, 3;
	neg.s32 	%r332, %r238;
	mov.u32 	%r335, %r13;
$L__BB4_31:
	.pragma "nounroll";
	mul.wide.u32 	%rd108, %r333, 4;
	add.s64 	%rd107, %rd15, %rd108;
	// begin inline asm
	ld.global.nc.u32 %r239, [%rd107];
	// end inline asm
	mov.b32 	%f344, %r239;
	add.f32 	%f522, %f522, %f344;
	add.s32 	%r335, %r335, 512;
	add.s32 	%r333, %r333, 512;
	add.s32 	%r332, %r332, 1;
	setp.ne.s32 	%p49, %r332, 0;
	@%p49 bra 	$L__BB4_31;
$L__BB4_32:
	setp.lt.u32 	%p50, %r20, 1536;
	@%p50 bra 	$L__BB4_35;
	add.s32 	%r337, %r335, 1024;
	add.s32 	%r336, %r335, %r331;
$L__BB4_34:
	mul.wide.u32 	%rd113, %r336, 4;
	add.s64 	%rd109, %rd15, %rd113;
	// begin inline asm
	ld.global.nc.u32 %r240, [%rd109];
	// end inline asm
	mov.b32 	%f345, %r240;
	add.f32 	%f346, %f522, %f345;
	add.s32 	%r244, %r336, 512;
	mul.wide.u32 	%rd114, %r244, 4;
	add.s64 	%rd110, %rd15, %rd114;
	// begin inline asm
	ld.global.nc.u32 %r241, [%rd110];
	// end inline asm
	mov.b32 	%f347, %r241;
	add.f32 	%f348, %f346, %f347;
	add.s32 	%r245, %r336, 1024;
	mul.wide.u32 	%rd115, %r245, 4;
	add.s64 	%rd111, %rd15, %rd115;
	// begin inline asm
	ld.global.nc.u32 %r242, [%rd111];
	// end inline asm
	mov.b32 	%f349, %r242;
	add.f32 	%f350, %f348, %f349;
	add.s32 	%r246, %r336, 1536;
	mul.wide.u32 	%rd116, %r246, 4;
	add.s64 	%rd112, %rd15, %rd116;
	// begin inline asm
	ld.global.nc.u32 %r243, [%rd112];
	// end inline asm
	mov.b32 	%f351, %r243;
	add.f32 	%f522, %f350, %f351;
	add.s32 	%r34, %r337, 2048;
	add.s32 	%r247, %r337, 1024;
	add.s32 	%r336, %r336, 2048;
	setp.lt.s32 	%p51, %r247, %r19;
	mov.u32 	%r337, %r34;
	@%p51 bra 	$L__BB4_34;
$L__BB4_35:
	// begin inline asm
	mov.u32 %r248, %laneid;
	// end inline asm
	mov.b32 	%r249, 1;
	mov.b32 	%r262, 31;
	mov.b32 	%r263, -1;
	// begin inline asm
	{  .reg .f32 r0;  .reg .pred p;  shfl.sync.down.b32 r0|p, %f522, %r249, %r262, %r263;  @p add.f32 r0, r0, %f522;  mov.f32 %f352, r0;}
	// end inline asm
	mov.b32 	%r252, 2;
	// begin inline asm
	{  .reg .f32 r0;  .reg .pred p;  shfl.sync.down.b32 r0|p, %f352, %r252, %r262, %r263;  @p add.f32 r0, r0, %f352;  mov.f32 %f355, r0;}
	// end inline asm
	mov.b32 	%r255, 4;
	// begin inline asm
	{  .reg .f32 r0;  .reg .pred p;  shfl.sync.down.b32 r0|p, %f355, %r255, %r262, %r263;  @p add.f32 r0, r0, %f355;  mov.f32 %f358, r0;}
	// end inline asm
	mov.b32 	%r258, 8;
	// begin inline asm
	{  .reg .f32 r0;  .reg .pred p;  shfl.sync.down.b32 r0|p, %f358, %r258, %r262, %r263;  @p add.f32 r0, r0, %f358;  mov.f32 %f361, r0;}
	// end inline asm
	mov.b32 	%r261, 16;
	// begin inline asm
	{  .reg .f32 r0;  .reg .pred p;  shfl.sync.down.b32 r0|p, %f361, %r261, %r262, %r263;  @p add.f32 r0, r0, %f361;  mov.f32 %f536, r0;}
	// end inline asm
	setp.ne.s32 	%p52, %r248, 0;
	@%p52 bra 	$L__BB4_37;
	shr.u32 	%r264, %r13, 3;
	and.b32  	%r265, %r264, 124;
	mov.u32 	%r266, _ZZN3cub18CUB_300001_SM_10006detail6reduce28DeviceReduceSingleTileKernelINS2_10policy_hubIfjN4cuda3std3__44plusIvEEE10Policy1000EPfSC_jS9_ffNS7_10__identityEEEvT0_T1_T2_T3_T4_T6_E12temp_storage;
	add.s32 	%r267, %r266, %r265;
	st.shared.f32 	[%r267+16], %f536;
$L__BB4_37:
	bar.sync 	0;
	setp.ne.s32 	%p53, %r13, 0;
	@%p53 bra 	$L__BB4_74;
	ld.shared.f32 	%f367, [_ZZN3cub18CUB_300001_SM_10006detail6reduce28DeviceReduceSingleTileKernelINS2_10policy_hubIfjN4cuda3std3__44plusIvEEE10Policy1000EPfSC_jS9_ffNS7_10__identityEEEvT0_T1_T2_T3_T4_T6_E12temp_storage+20];
	add.f32 	%f368, %f536, %f367;
	ld.shared.f32 	%f369, [_ZZN3cub18CUB_300001_SM_10006detail6reduce28DeviceReduceSingleTileKernelINS2_10policy_hubIfjN4cuda3std3__44plusIvEEE10Policy1000EPfSC_jS9_ffNS7_10__identityEEEvT0_T1_T2_T3_T4_T6_E12temp_storage+24];
	add.f32 	%f370, %f368, %f369;
	ld.shared.f32 	%f371, [_ZZN3cub18CUB_300001_SM_10006detail6reduce28DeviceReduceSingleTileKernelINS2_10policy_hubIfjN4cuda3std3__44plusIvEEE10Policy1000EPfSC_jS9_ffNS7_10__identityEEEvT0_T1_T2_T3_T4_T6_E12temp_storage+28];
	add.f32 	%f372, %f370, %f371;
	ld.shared.f32 	%f373, [_ZZN3cub18CUB_300001_SM_10006detail6reduce28DeviceReduceSingleTileKernelINS2_10policy_hubIfjN4cuda3std3__44plusIvEEE10Policy1000EPfSC_jS9_ffNS7_10__identityEEEvT0_T1_T2_T3_T4_T6_E12temp_storage+32];
	add.f32 	%f374, %f372, %f373;
	ld.shared.f32 	%f375, [_ZZN3cub18CUB_300001_SM_10006detail6reduce28DeviceReduceSingleTileKernelINS2_10policy_hubIfjN4cuda3std3__44plusIvEEE10Policy1000EPfSC_jS9_ffNS7_10__identityEEEvT0_T1_T2_T3_T4_T6_E12temp_storage+36];
	add.f32 	%f376, %f374, %f375;
	ld.shared.f32 	%f377, [_ZZN3cub18CUB_300001_SM_10006detail6reduce28DeviceReduceSingleTileKernelINS2_10policy_hubIfjN4cuda3std3__44plusIvEEE10Policy1000EPfSC_jS9_ffNS7_10__identityEEEvT0_T1_T2_T3_T4_T6_E12temp_storage+40];
	add.f32 	%f378, %f376, %f377;
	ld.shared.f32 	%f379, [_ZZN3cub18CUB_300001_SM_10006detail6reduce28DeviceReduceSingleTileKernelINS2_10policy_hubIfjN4cuda3std3__44plusIvEEE10Policy1000EPfSC_jS9_ffNS7_10__identityEEEvT0_T1_T2_T3_T4_T6_E12temp_storage+44];
	add.f32 	%f380, %f378, %f379;
	ld.shared.f32 	%f381, [_ZZN3cub18CUB_300001_SM_10006detail6reduce28DeviceReduceSingleTileKernelINS2_10policy_hubIfjN4cuda3std3__44plusIvEEE10Policy1000EPfSC_jS9_ffNS7_10__identityEEEvT0_T1_T2_T3_T4_T6_E12temp_storage+48];
	add.f32 	%f382, %f380, %f381;
	ld.shared.f32 	%f383, [_ZZN3cub18CUB_300001_SM_10006detail6reduce28DeviceReduceSingleTileKernelINS2_10policy_hubIfjN4cuda3std3__44plusIvEEE10Policy1000EPfSC_jS9_ffNS7_10__identityEEEvT0_T1_T2_T3_T4_T6_E12temp_storage+52];
	add.f32 	%f384, %f382, %f383;
	ld.shared.f32 	%f385, [_ZZN3cub18CUB_300001_SM_10006detail6reduce28DeviceReduceSingleTileKernelINS2_10policy_hubIfjN4cuda3std3__44plusIvEEE10Policy1000EPfSC_jS9_ffNS7_10__identityEEEvT0_T1_T2_T3_T4_T6_E12temp_storage+56];
	add.f32 	%f386, %f384, %f385;
	ld.shared.f32 	%f387, [_ZZN3cub18CUB_300001_SM_10006detail6reduce28DeviceReduceSingleTileKernelINS2_10policy_hubIfjN4cuda3std3__44plusIvEEE10Policy1000EPfSC_jS9_ffNS7_10__identityEEEvT0_T1_T2_T3_T4_T6_E12temp_storage+60];
	add.f32 	%f388, %f386, %f387;
	ld.shared.f32 	%f389, [_ZZN3cub18CUB_300001_SM_10006detail6reduce28DeviceReduceSingleTileKernelINS2_10policy_hubIfjN4cuda3std3__44plusIvEEE10Policy1000EPfSC_jS9_ffNS7_10__identityEEEvT0_T1_T2_T3_T4_T6_E12temp_storage+64];
	add.f32 	%f390, %f388, %f389;
	ld.shared.f32 	%f391, [_ZZN3cub18CUB_300001_SM_10006detail6reduce28DeviceReduceSingleTileKernelINS2_10policy_hubIfjN4cuda3std3__44plusIvEEE10Policy1000EPfSC_jS9_ffNS7_10__identityEEEvT0_T1_T2_T3_T4_T6_E12temp_storage+68];
	add.f32 	%f392, %f390, %f391;
	ld.shared.f32 	%f393, [_ZZN3cub18CUB_300001_SM_10006detail6reduce28DeviceReduceSingleTileKernelINS2_10policy_hubIfjN4cuda3std3__44plusIvEEE10Policy1000EPfSC_jS9_ffNS7_10__identityEEEvT0_T1_T2_T3_T4_T6_E12temp_storage+72];
	add.f32 	%f394, %f392, %f393;
	ld.shared.f32 	%f395, [_ZZN3cub18CUB_300001_SM_10006detail6reduce28DeviceReduceSingleTileKernelINS2_10policy_hubIfjN4cuda3std3__44plusIvEEE10Policy1000EPfSC_jS9_ffNS7_10__identityEEEvT0_T1_T2_T3_T4_T6_E12temp_storage+76];
	add.f32 	%f536, %f394, %f395;
	bra.uni 	$L__BB4_74;
$L__BB4_39:
	setp.gt.u32 	%p3, %r70, 8191;
	@%p3 bra 	$L__BB4_58;
	mov.u32 	%r36, %tid.x;
	setp.ge.u32 	%p15, %r36, %r70;
	mov.f32 	%f528, 0f00000000;
	mov.u32 	%r341, %r36;
	@%p15 bra 	$L__BB4_42;
	mul.wide.u32 	%rd65, %r36, 4;
	add.s64 	%rd64, %rd15, %rd65;
	// begin inline asm
	ld.global.nc.u32 %r142, [%rd64];
	// end inline asm
	mov.b32 	%f528, %r142;
	add.s32 	%r341, %r36, 512;
$L__BB4_42:
	setp.ge.u32 	%p16, %r341, %r70;
	@%p16 bra 	$L__BB4_49;
	not.b32 	%r143, %r341;
	add.s32 	%r39, %r70, %r143;
	and.b32  	%r144, %r39, 1536;
	setp.eq.s32 	%p17, %r144, 1536;
	@%p17 bra 	$L__BB4_46;
	mul.wide.u32 	%rd66, %r341, 4;
	add.s64 	%rd128, %rd15, %rd66;
	shr.u32 	%r145, %r39, 9;
	add.s32 	%r146, %r145, 1;
	and.b32  	%r147, %r146, 3;
	neg.s32 	%r339, %r147;
$L__BB4_45:
	.pragma "nounroll";
	// begin inline asm
	ld.global.nc.u32 %r148, [%rd128];
	// end inline asm
	mov.b32 	%f171, %r148;
	add.f32 	%f528, %f528, %f171;
	add.s32 	%r341, %r341, 512;
	add.s64 	%rd128, %rd128, 2048;
	add.s32 	%r339, %r339, 1;
	setp.ne.s32 	%p18, %r339, 0;
	@%p18 bra 	$L__BB4_45;
$L__BB4_46:
	setp.lt.u32 	%p19, %r39, 1536;
	@%p19 bra 	$L__BB4_49;
	mul.wide.u32 	%rd68, %r341, 4;
	add.s64 	%rd129, %rd15, %rd68;
$L__BB4_48:
	// begin inline asm
	ld.global.nc.u32 %r149, [%rd129];
	// end inline asm
	mov.b32 	%f172, %r149;
	add.f32 	%f173, %f528, %f172;
	add.s64 	%rd70, %rd129, 2048;
	// begin inline asm
	ld.global.nc.u32 %r150, [%rd70];
	// end inline asm
	mov.b32 	%f174, %r150;
	add.f32 	%f175, %f173, %f174;
	add.s64 	%rd71, %rd129, 4096;
	// begin inline asm
	ld.global.nc.u32 %r151, [%rd71];
	// end inline asm
	mov.b32 	%f176, %r151;
	add.f32 	%f177, %f175, %f176;
	add.s64 	%rd72, %rd129, 6144;
	// begin inline asm
	ld.global.nc.u32 %r152, [%rd72];
	// end inline asm
	mov.b32 	%f178, %r152;
	add.f32 	%f528, %f177, %f178;
	add.s32 	%r341, %r341, 2048;
	add.s64 	%rd129, %rd129, 8192;
	setp.lt.s32 	%p20, %r341, %r70;
	@%p20 bra 	$L__BB4_48;
$L__BB4_49:
	setp.lt.u32 	%p21, %r70, 512;
	@%p21 bra 	$L__BB4_54;
	// begin inline asm
	mov.u32 %r177, %laneid;
	// end inline asm
	mov.b32 	%r178, 1;
	mov.b32 	%r191, 31;
	mov.b32 	%r192, -1;
	// begin inline asm
	{  .reg .f32 r0;  .reg .pred p;  shfl.sync.down.b32 r0|p, %f528, %r178, %r191, %r192;  @p add.f32 r0, r0, %f528;  mov.f32 %f238, r0;}
	// end inline asm
	mov.b32 	%r181, 2;
	// begin inline asm
	{  .reg .f32 r0;  .reg .pred p;  shfl.sync.down.b32 r0|p, %f238, %r181, %r191, %r192;  @p add.f32 r0, r0, %f238;  mov.f32 %f241, r0;}
	// end inline asm
	mov.b32 	%r184, 4;
	// begin inline asm
	{  .reg .f32 r0;  .reg .pred p;  shfl.sync.down.b32 r0|p, %f241, %r184, %r191, %r192;  @p add.f32 r0, r0, %f241;  mov.f32 %f244, r0;}
	// end inline asm
	mov.b32 	%r187, 8;
	// begin inline asm
	{  .reg .f32 r0;  .reg .pred p;  shfl.sync.down.b32 r0|p, %f244, %r187, %r191, %r192;  @p add.f32 r0, r0, %f244;  mov.f32 %f247, r0;}
	// end inline asm
	mov.b32 	%r190, 16;
	// begin inline asm
	{  .reg .f32 r0;  .reg .pred p;  shfl.sync.down.b32 r0|p, %f247, %r190, %r191, %r192;  @p add.f32 r0, r0, %f247;  mov.f32 %f536, r0;}
	// end inline asm
	setp.ne.s32 	%p40, %r177, 0;
	@%p40 bra 	$L__BB4_52;
	shr.u32 	%r193, %r36, 3;
	and.b32  	%r194, %r193, 124;
	mov.u32 	%r195, _ZZN3cub18CUB_300001_SM_10006detail6reduce28DeviceReduceSingleTileKernelINS2_10policy_hubIfjN4cuda3std3__44plusIvEEE10Policy1000EPfSC_jS9_ffNS7_10__identityEEEvT0_T1_T2_T3_T4_T6_E12temp_storage;
	add.s32 	%r196, %r195, %r194;
	st.shared.f32 	[%r196+16], %f536;
$L__BB4_52:
	bar.sync 	0;
	setp.ne.s32 	%p41, %r36, 0;
	@%p41 bra 	$L__BB4_74;
	ld.shared.f32 	%f253, [_ZZN3cub18CUB_300001_SM_10006detail6reduce28DeviceReduceSingleTileKernelINS2_10policy_hubIfjN4cuda3std3__44plusIvEEE10Policy1000EPfSC_jS9_ffNS7_10__identityEEEvT0_T1_T2_T3_T4_T6_E12temp_storage+20];
	add.f32 	%f254, %f536, %f253;
	ld.shared.f32 	%f255, [_ZZN3cub18CUB_300001_SM_10006detail6reduce28DeviceReduceSingleTileKernelINS2_10policy_hubIfjN4cuda3std3__44plusIvEEE10Policy1000EPfSC_jS9_ffNS7_10__identityEEEvT0_T1_T2_T3_T4_T6_E12temp_storage+24];
	add.f32 	%f256, %f254, %f255;
	ld.shared.f32 	%f257, [_ZZN3cub18CUB_300001_SM_10006detail6reduce28DeviceReduceSingleTileKernelINS2_10policy_hubIfjN4cuda3std3__44plusIvEEE10Policy1000EPfSC_jS9_ffNS7_10__identityEEEvT0_T1_T2_T3_T4_T6_E12temp_storage+28];
	add.f32 	%f258, %f256, %f257;
	ld.shared.f32 	%f259, [_ZZN3cub18CUB_300001_SM_10006detail6reduce28DeviceReduceSingleTileKernelINS2_10policy_hubIfjN4cuda3std3__44plusIvEEE10Policy1000EPfSC_jS9_ffNS7_10__identityEEEvT0_T1_T2_T3_T4_T6_E12temp_storage+32];
	add.f32 	%f260, %f258, %f259;
	ld.shared.f32 	%f261, [_ZZN3cub18CUB_300001_SM_10006detail6reduce28DeviceReduceSingleTileKernelINS2_10policy_hubIfjN4cuda3std3__44plusIvEEE10Policy1000EPfSC_jS9_ffNS7_10__identityEEEvT0_T1_T2_T3_T4_T6_E12temp_storage+36];
	add.f32 	%f262, %f260, %f261;
	ld.shared.f32 	%f263, [_ZZN3cub18CUB_300001_SM_10006detail6reduce28DeviceReduceSingleTileKernelINS2_10policy_hubIfjN4cuda3std3__44plusIvEEE10Policy1000EPfSC_jS9_ffNS7_10__identityEEEvT0_T1_T2_T3_T4_T6_E12temp_storage+40];
	add.f32 	%f264, %f262, %f263;
	ld.shared.f32 	%f265, [_ZZN3cub18CUB_300001_SM_10006detail6reduce28DeviceReduceSingleTileKernelINS2_10policy_hubIfjN4cuda3std3__44plusIvEEE10Policy1000EPfSC_jS9_ffNS7_10__identityEEEvT0_T1_T2_T3_T4_T6_E12temp_storage+44];
	add.f32 	%f266, %f264, %f265;
	ld.shared.f32 	%f267, [_ZZN3cub18CUB_300001_SM_10006detail6reduce28DeviceReduceSingleTileKernelINS2_10policy_hubIfjN4cuda3std3__44plusIvEEE10Policy1000EPfSC_jS9_ffNS7_10__identityEEEvT0_T1_T2_T3_T4_T6_E12temp_storage+48];
	add.f32 	%f268, %f266, %f267;
	ld.shared.f32 	%f269, [_ZZN3cub18CUB_300001_SM_10006detail6reduce28DeviceReduceSingleTileKernelINS2_10policy_hubIfjN4cuda3std3__44plusIvEEE10Policy1000EPfSC_jS9_ffNS7_10__identityEEEvT0_T1_T2_T3_T4_T6_E12temp_storage+52];
	add.f32 	%f270, %f268, %f269;
	ld.shared.f32 	%f271, [_ZZN3cub18CUB_300001_SM_10006detail6reduce28DeviceReduceSingleTileKernelINS2_10policy_hubIfjN4cuda3std3__44plusIvEEE10Policy1000EPfSC_jS9_ffNS7_10__identityEEEvT0_T1_T2_T3_T4_T6_E12temp_storage+56];
	add.f32 	%f272, %f270, %f271;
	ld.shared.f32 	%f273, [_ZZN3cub18CUB_300001_SM_10006detail6reduce28DeviceReduceSingleTileKernelINS2_10policy_hubIfjN4cuda3std3__44plusIvEEE10Policy1000EPfSC_jS9_ffNS7_10__identityEEEvT0_T1_T2_T3_T4_T6_E12temp_storage+60];
	add.f32 	%f274, %f272, %f273;
	ld.shared.f32 	%f275, [_ZZN3cub18CUB_300001_SM_10006detail6reduce28DeviceReduceSingleTileKernelINS2_10policy_hubIfjN4cuda3std3__44plusIvEEE10Policy1000EPfSC_jS9_ffNS7_10__identityEEEvT0_T1_T2_T3_T4_T6_E12temp_storage+64];
	add.f32 	%f276, %f274, %f275;
	ld.shared.f32 	%f277, [_ZZN3cub18CUB_300001_SM_10006detail6reduce28DeviceReduceSingleTileKernelINS2_10policy_hubIfjN4cuda3std3__44plusIvEEE10Policy1000EPfSC_jS9_ffNS7_10__identityEEEvT0_T1_T2_T3_T4_T6_E12temp_storage+68];
	add.f32 	%f278, %f276, %f277;
	ld.shared.f32 	%f279, [_ZZN3cub18CUB_300001_SM_10006detail6reduce28DeviceReduceSingleTileKernelINS2_10policy_hubIfjN4cuda3std3__44plusIvEEE10Policy1000EPfSC_jS9_ffNS7_10__identityEEEvT0_T1_T2_T3_T4_T6_E12temp_storage+72];
	add.f32 	%f280, %f278, %f279;
	ld.shared.f32 	%f281, [_ZZN3cub18CUB_300001_SM_10006detail6reduce28DeviceReduceSingleTileKernelINS2_10policy_hubIfjN4cuda3std3__44plusIvEEE10Policy1000EPfSC_jS9_ffNS7_10__identityEEEvT0_T1_T2_T3_T4_T6_E12temp_storage+76];
	add.f32 	%f536, %f280, %f281;
	bra.uni 	$L__BB4_74;
$L__BB4_54:
	// begin inline asm
	mov.u32 %r153, %laneid;
	// end inline asm
	and.b32  	%r169, %r36, 992;
	add.s32 	%r170, %r169, 32;
	setp.gt.u32 	%p22, %r170, %r70;
	not.b32 	%r171, %r169;
	add.s32 	%r172, %r70, %r171;
	selp.b32 	%r167, %r172, 31, %p22;
	mov.b32 	%r154, 1;
	mov.b32 	%r168, -1;
	// begin inline asm
	{  .reg .f32 r0;  .reg .pred p;  shfl.sync.down.b32 r0|p, %f528, %r154, %r167, %r168;  @p add.f32 r0, r0, %f528;  mov.f32 %f179, r0;}
	// end inline asm
	mov.b32 	%r157, 2;
	// begin inline asm
	{  .reg .f32 r0;  .reg .pred p;  shfl.sync.down.b32 r0|p, %f179, %r157, %r167, %r168;  @p add.f32 r0, r0, %f179;  mov.f32 %f182, r0;}
	// end inline asm
	mov.b32 	%r160, 4;
	// begin inline asm
	{  .reg .f32 r0;  .reg .pred p;  shfl.sync.down.b32 r0|p, %f182, %r160, %r167, %r168;  @p add.f32 r0, r0, %f182;  mov.f32 %f185, r0;}
	// end inline asm
	mov.b32 	%r163, 8;
	// begin inline asm
	{  .reg .f32 r0;  .reg .pred p;  shfl.sync.down.b32 r0|p, %f185, %r163, %r167, %r168;  @p add.f32 r0, r0, %f185;  mov.f32 %f188, r0;}
	// end inline asm
	mov.b32 	%r166, 16;
	// begin inline asm
	{  .reg .f32 r0;  .reg .pred p;  shfl.sync.down.b32 r0|p, %f188, %r166, %r167, %r168;  @p add.f32 r0, r0, %f188;  mov.f32 %f536, r0;}
	// end inline asm
	setp.ne.s32 	%p23, %r153, 0;
	@%p23 bra 	$L__BB4_56;
	shr.u32 	%r173, %r36, 3;
	and.b32  	%r174, %r173, 124;
	mov.u32 	%r175, _ZZN3cub18CUB_300001_SM_10006detail6reduce28DeviceReduceSingleTileKernelINS2_10policy_hubIfjN4cuda3std3__44plusIvEEE10Policy1000EPfSC_jS9_ffNS7_10__identityEEEvT0_T1_T2_T3_T4_T6_E12temp_storage;
	add.s32 	%r176, %r175, %r174;
	st.shared.f32 	[%r176+16], %f536;
$L__BB4_56:
	bar.sync 	0;
	setp.ne.s32 	%p24, %r36, 0;
	@%p24 bra 	$L__BB4_74;
	setp.gt.u32 	%p25, %r70, 32;
	ld.shared.f32 	%f194, [_ZZN3cub18CUB_300001_SM_10006detail6reduce28DeviceReduceSingleTileKernelINS2_10policy_hubIfjN4cuda3std3__44plusIvEEE10Policy1000EPfSC_jS9_ffNS7_10__identityEEEvT0_T1_T2_T3_T4_T6_E12temp_storage+20];
	add.f32 	%f195, %f536, %f194;
	selp.f32 	%f196, %f195, %f536, %p25;
	setp.gt.u32 	%p26, %r70, 64;
	ld.shared.f32 	%f197, [_ZZN3cub18CUB_300001_SM_10006detail6reduce28DeviceReduceSingleTileKernelINS2_10policy_hubIfjN4cuda3std3__44plusIvEEE10Policy1000EPfSC_jS9_ffNS7_10__identityEEEvT0_T1_T2_T3_T4_T6_E12temp_storage+24];
	add.f32 	%f198, %f197, %f196;
	selp.f32 	%f199, %f198, %f196, %p26;
	setp.gt.u32 	%p27, %r70, 96;
	ld.shared.f32 	%f200, [_ZZN3cub18CUB_300001_SM_10006detail6reduce28DeviceReduceSingleTileKernelINS2_10policy_hubIfjN4cuda3std3__44plusIvEEE10Policy1000EPfSC_jS9_ffNS7_10__identityEEEvT0_T1_T2_T3_T4_T6_E12temp_storage+28];
	add.f32 	%f201, %f200, %f199;
	selp.f32 	%f202, %f201, %f199, %p27;
	setp.gt.u32 	%p28, %r70, 128;
	ld.shared.f32 	%f203, [_ZZN3cub18CUB_300001_SM_10006detail6reduce28DeviceReduceSingleTileKernelINS2_10policy_hubIfjN4cuda3std3__44plusIvEEE10Policy1000EPfSC_jS9_ffNS7_10__identityEEEvT0_T1_T2_T3_T4_T6_E12temp_storage+32];
	add.f32 	%f204, %f203, %f202;
	selp.f32 	%f205, %f204, %f202, %p28;
	setp.gt.u32 	%p29, %r70, 160;
	ld.shared.f32 	%f206, [_ZZN3cub18CUB_300001_SM_10006detail6reduce28DeviceReduceSingleTileKernelINS2_10policy_hubIfjN4cuda3std3__44plusIvEEE10Policy1000EPfSC_jS9_ffNS7_10__identityEEEvT0_T1_T2_T3_T4_T6_E12temp_storage+36];
	add.f32 	%f207, %f206, %f205;
	selp.f32 	%f208, %f207, %f205, %p29;
	setp.gt.u32 	%p30, %r70, 192;
	ld.shared.f32 	%f209, [_ZZN3cub18CUB_300001_SM_10006detail6reduce28DeviceReduceSingleTileKernelINS2_10policy_hubIfjN4cuda3std3__44plusIvEEE10Policy1000EPfSC_jS9_ffNS7_10__identityEEEvT0_T1_T2_T3_T4_T6_E12temp_storage+40];
	add.f32 	%f210, %f209, %f208;
	selp.f32 	%f211, %f210, %f208, %p30;
	setp.gt.u32 	%p31, %r70, 224;
	ld.shared.f32 	%f212, [_ZZN3cub18CUB_300001_SM_10006detail6reduce28DeviceReduceSingleTileKernelINS2_10policy_hubIfjN4cuda3std3__44plusIvEEE10Policy1000EPfSC_jS9_ffNS7_10__identityEEEvT0_T1_T2_T3_T4_T6_E12temp_storage+44];
	add.f32 	%f213, %f212, %f211;
	selp.f32 	%f214, %f213, %f211, %p31;
	setp.gt.u32 	%p32, %r70, 256;
	ld.shared.f32 	%f215, [_ZZN3cub18CUB_300001_SM_10006detail6reduce28DeviceReduceSingleTileKernelINS2_10policy_hubIfjN4cuda3std3__44plusIvEEE10Policy1000EPfSC_jS9_ffNS7_10__identityEEEvT0_T1_T2_T3_T4_T6_E12temp_storage+48];
	add.f32 	%f216, %f215, %f214;
	selp.f32 	%f217, %f216, %f214, %p32;
	setp.gt.u32 	%p33, %r70, 288;
	ld.shared.f32 	%f218, [_ZZN3cub18CUB_300001_SM_10006detail6reduce28DeviceReduceSingleTileKernelINS2_10policy_hubIfjN4cuda3std3__44plusIvEEE10Policy1000EPfSC_jS9_ffNS7_10__identityEEEvT0_T1_T2_T3_T4_T6_E12temp_storage+52];
	add.f32 	%f219, %f218, %f217;
	selp.f32 	%f220, %f219, %f217, %p33;
	setp.gt.u32 	%p34, %r70, 320;
	ld.shared.f32 	%f221, [_ZZN3cub18CUB_300001_SM_10006detail6reduce28DeviceReduceSingleTileKernelINS2_10policy_hubIfjN4cuda3std3__44plusIvEEE10Policy1000EPfSC_jS9_ffNS7_10__identityEEEvT0_T1_T2_T3_T4_T6_E12temp_storage+56];
	add.f32 	%f222, %f221, %f220;
	selp.f32 	%f223, %f222, %f220, %p34;
	setp.gt.u32 	%p35, %r70, 352;
	ld.shared.f32 	%f224, [_ZZN3cub18CUB_300001_SM_10006detail6reduce28DeviceReduceSingleTileKernelINS2_10policy_hubIfjN4cuda3std3__44plusIvEEE10Policy1000EPfSC_jS9_ffNS7_10__identityEEEvT0_T1_T2_T3_T4_T6_E12temp_storage+60];
	add.f32 	%f225, %f224, %f223;
	selp.f32 	%f226, %f225, %f223, %p35;
	setp.gt.u32 	%p36, %r70, 384;
	ld.shared.f32 	%f227, [_ZZN3cub18CUB_300001_SM_10006detail6reduce28DeviceReduceSingleTileKernelINS2_10policy_hubIfjN4cuda3std3__44plusIvEEE10Policy1000EPfSC_jS9_ffNS7_10__identityEEEvT0_T1_T2_T3_T4_T6_E12temp_storage+64];
	add.f32 	%f228, %f227, %f226;
	selp.f32 	%f229, %f228, %f226, %p36;
	setp.gt.u32 	%p37, %r70, 416;
	ld.shared.f32 	%f230, [_ZZN3cub18CUB_300001_SM_10006detail6reduce28DeviceReduceSingleTileKernelINS2_10policy_hubIfjN4cuda3std3__44plusIvEEE10Policy1000EPfSC_jS9_ffNS7_10__identityEEEvT0_T1_T2_T3_T4_T6_E12temp_storage+68];
	add.f32 	%f231, %f230, %f229;
	selp.f32 	%f232, %f231, %f229, %p37;
	setp.gt.u32 	%p38, %r70, 448;
	ld.shared.f32 	%f233, [_ZZN3cub18CUB_300001_SM_10006detail6reduce28DeviceReduceSingleTileKernelINS2_10policy_hubIfjN4cuda3std3__44plusIvEEE10Policy1000EPfSC_jS9_ffNS7_10__identityEEEvT0_T1_T2_T3_T4_T6_E12temp_storage+72];
	add.f32 	%f234, %f233, %f232;
	selp.f32 	%f235, %f234, %f232, %p38;
	setp.gt.u32 	%p39, %r70, 480;
	ld.shared.f32 	%f236, [_ZZN3cub18CUB_300001_SM_10006detail6reduce28DeviceReduceSingleTileKernelINS2_10policy_hubIfjN4cuda3std3__44plusIvEEE10Policy1000EPfSC_jS9_ffNS7_10__identityEEEvT0_T1_T2_T3_T4_T6_E12temp_storage+76];
	add.f32 	%f237, %f236, %f235;
	selp.f32 	%f536, %f237, %f235, %p39;
	bra.uni 	$L__BB4_74;
$L__BB4_58:
	mov.u32 	%r48, %tid.x;
	mul.wide.u32 	%rd34, %r48, 4;
	add.s64 	%rd18, %rd15, %rd34;
	// begin inline asm
	ld.global.nc.u32 %r71, [%rd18];
	// end inline asm
	mov.b32 	%f55, %r71;
	add.s64 	%rd19, %rd18, 2048;
	// begin inline asm
	ld.global.nc.u32 %r72, [%rd19];
	// end inline asm
	mov.b32 	%f56, %r72;
	add.s64 	%rd20, %rd18, 4096;
	// begin inline asm
	ld.global.nc.u32 %r73, [%rd20];
	// end inline asm
	mov.b32 	%f57, %r73;
	add.s64 	%rd21, %rd18, 6144;
	// begin inline asm
	ld.global.nc.u32 %r74, [%rd21];
	// end inline asm
	mov.b32 	%f58, %r74;
	add.s64 	%rd22, %rd18, 8192;
	// begin inline asm
	ld.global.nc.u32 %r75, [%rd22];
	// end inline asm
	mov.b32 	%f59, %r75;
	add.s64 	%rd23, %rd18, 10240;
	// begin inline asm
	ld.global.nc.u32 %r76, [%rd23];
	// end inline asm
	mov.b32 	%f60, %r76;
	add.s64 	%rd24, %rd18, 12288;
	// begin inline asm
	ld.global.nc.u32 %r77, [%rd24];
	// end inline asm
	mov.b32 	%f61, %r77;
	add.s64 	%rd25, %rd18, 14336;
	// begin inline asm
	ld.global.nc.u32 %r78, [%rd25];
	// end inline asm
	mov.b32 	%f62, %r78;
	add.s64 	%rd26, %rd18, 16384;
	// begin inline asm
	ld.global.nc.u32 %r79, [%rd26];
	// end inline asm
	mov.b32 	%f63, %r79;
	add.s64 	%rd27, %rd18, 18432;
	// begin inline asm
	ld.global.nc.u32 %r80, [%rd27];
	// end inline asm
	mov.b32 	%f64, %r80;
	add.s64 	%rd28, %rd18, 20480;
	// begin inline asm
	ld.global.nc.u32 %r81, [%rd28];
	// end inline asm
	mov.b32 	%f65, %r81;
	add.s64 	%rd29, %rd18, 22528;
	// begin inline asm
	ld.global.nc.u32 %r82, [%rd29];
	// end inline asm
	mov.b32 	%f66, %r82;
	add.s64 	%rd30, %rd18, 24576;
	// begin inline asm
	ld.global.nc.u32 %r83, [%rd30];
	// end inline asm
	mov.b32 	%f67, %r83;
	add.s64 	%rd31, %rd18, 26624;
	// begin inline asm
	ld.global.nc.u32 %r84, [%rd31];
	// end inline asm
	mov.b32 	%f68, %r84;
	add.s64 	%rd32, %rd18, 28672;
	// begin inline asm
	ld.global.nc.u32 %r85, [%rd32];
	// end inline asm
	mov.b32 	%f69, %r85;
	add.s64 	%rd33, %rd18, 30720;
	// begin inline asm
	ld.global.nc.u32 %r86, [%rd33];
	// end inline asm
	mov.b32 	%f70, %r86;
	add.f32 	%f71, %f55, %f56;
	add.f32 	%f72, %f57, %f58;
	add.f32 	%f73, %f59, %f60;
	add.f32 	%f74, %f61, %f62;
	add.f32 	%f75, %f63, %f64;
	add.f32 	%f76, %f65, %f66;
	add.f32 	%f77, %f67, %f68;
	add.f32 	%f78, %f69, %f70;
	add.f32 	%f79, %f71, %f72;
	add.f32 	%f80, %f73, %f74;
	add.f32 	%f81, %f75, %f76;
	add.f32 	%f82, %f77, %f78;
	add.f32 	%f83, %f79, %f80;
	add.f32 	%f84, %f81, %f82;
	add.f32 	%f535, %f83, %f84;
	add.s32 	%r49, %r70, -8192;
	setp.lt.u32 	%p4, %r49, 8192;
	mov.b32 	%r344, 8192;
	@%p4 bra 	$L__BB4_62;
	mov.b32 	%r344, 8192;
$L__BB4_60:
	add.s32 	%r105, %r48, %r344;
	mul.wide.u32 	%rd51, %r105, 4;
	add.s64 	%rd35, %rd15, %rd51;
	// begin inline asm
	ld.global.nc.u32 %r89, [%rd35];
	// end inline asm
	mov.b32 	%f85, %r89;
	mul.wide.u32 	%rd52, %r344, 4;
	add.s64 	%rd53, %rd18, %rd52;
	add.s64 	%rd36, %rd53, 2048;
	// begin inline asm
	ld.global.nc.u32 %r90, [%rd36];
	// end inline asm
	mov.b32 	%f86, %r90;
	add.s64 	%rd37, %rd53, 4096;
	// begin inline asm
	ld.global.nc.u32 %r91, [%rd37];
	// end inline asm
	mov.b32 	%f87, %r91;
	add.s64 	%rd38, %rd53, 6144;
	// begin inline asm
	ld.global.nc.u32 %r92, [%rd38];
	// end inline asm
	mov.b32 	%f88, %r92;
	add.s64 	%rd39, %rd53, 8192;
	// begin inline asm
	ld.global.nc.u32 %r93, [%rd39];
	// end inline asm
	mov.b32 	%f89, %r93;
	add.s64 	%rd40, %rd53, 10240;
	// begin inline asm
	ld.global.nc.u32 %r94, [%rd40];
	// end inline asm
	mov.b32 	%f90, %r94;
	add.s64 	%rd41, %rd53, 12288;
	// begin inline asm
	ld.global.nc.u32 %r95, [%rd41];
	// end inline asm
	mov.b32 	%f91, %r95;
	add.s64 	%rd42, %rd53, 14336;
	// begin inline asm
	ld.global.nc.u32 %r96, [%rd42];
	// end inline asm
	mov.b32 	%f92, %r96;
	add.s64 	%rd43, %rd53, 16384;
	// begin inline asm
	ld.global.nc.u32 %r97, [%rd43];
	// end inline asm
	mov.b32 	%f93, %r97;
	add.s64 	%rd44, %rd53, 18432;
	// begin inline asm
	ld.global.nc.u32 %r98, [%rd44];
	// end inline asm
	mov.b32 	%f94, %r98;
	add.s64 	%rd45, %rd53, 20480;
	// begin inline asm
	ld.global.nc.u32 %r99, [%rd45];
	// end inline asm
	mov.b32 	%f95, %r99;
	add.s64 	%rd46, %rd53, 22528;
	// begin inline asm
	ld.global.nc.u32 %r100, [%rd46];
	// end inline asm
	mov.b32 	%f96, %r100;
	add.s64 	%rd47, %rd53, 24576;
	// begin inline asm
	ld.global.nc.u32 %r101, [%rd47];
	// end inline asm
	mov.b32 	%f97, %r101;
	add.s64 	%rd48, %rd53, 26624;
	// begin inline asm
	ld.global.nc.u32 %r102, [%rd48];
	// end inline asm
	mov.b32 	%f98, %r102;
	add.s64 	%rd49, %rd53, 28672;
	// begin inline asm
	ld.global.nc.u32 %r103, [%rd49];
	// end inline asm
	mov.b32 	%f99, %r103;
	add.s64 	%rd50, %rd53, 30720;
	// begin inline asm
	ld.global.nc.u32 %r104, [%rd50];
	// end inline asm
	mov.b32 	%f100, %r104;
	add.f32 	%f101, %f535, %f85;
	add.f32 	%f102, %f86, %f87;
	add.f32 	%f103, %f88, %f89;
	add.f32 	%f104, %f90, %f91;
	add.f32 	%f105, %f92, %f93;
	add.f32 	%f106, %f94, %f95;
	add.f32 	%f107, %f96, %f97;
	add.f32 	%f108, %f98, %f99;
	add.f32 	%f109, %f101, %f102;
	add.f32 	%f110, %f103, %f104;
	add.f32 	%f111, %f105, %f106;
	add.f32 	%f112, %f107, %f108;
	add.f32 	%f113, %f109, %f110;
	add.f32 	%f114, %f111, %f112;
	add.f32 	%f115, %f113, %f114;
	add.f32 	%f535, %f115, %f100;
	sub.s32 	%r106, %r70, %r344;
	setp.lt.u32 	%p5, %r106, 8192;
	@%p5 bra 	$L__BB4_70;
	add.s32 	%r344, %r344, 8192;
	setp.le.u32 	%p6, %r344, %r49;
	@%p6 bra 	$L__BB4_60;
$L__BB4_62:
	setp.le.u32 	%p7, %r70, %r344;
	@%p7 bra 	$L__BB4_70;
	sub.s32 	%r53, %r70, %r344;
	setp.ge.s32 	%p8, %r48, %r53;
	@%p8 bra 	$L__BB4_70;
	not.b32 	%r107, %r48;
	add.s32 	%r108, %r70, %r107;
	sub.s32 	%r54, %r108, %r344;
	and.b32  	%r109, %r54, 1536;
	setp.eq.s32 	%p9, %r109, 1536;
	mov.u32 	%r348, %r48;
	@%p9 bra 	$L__BB4_67;
	add.s32 	%r346, %r48, %r344;
	shr.u32 	%r110, %r54, 9;
	add.s32 	%r111, %r110, 1;
	and.b32  	%r112, %r111, 3;
	neg.s32 	%r345, %r112;
	mov.u32 	%r348, %r48;
$L__BB4_66:
	.pragma "nounroll";
	mul.wide.u32 	%rd55, %r346, 4;
	add.s64 	%rd54, %rd15, %rd55;
	// begin inline asm
	ld.global.nc.u32 %r113, [%rd54];
	// end inline asm
	mov.b32 	%f117, %r113;
	add.f32 	%f535, %f535, %f117;
	add.s32 	%r348, %r348, 512;
	add.s32 	%r346, %r346, 512;
	add.s32 	%r345, %r345, 1;
	setp.ne.s32 	%p10, %r345, 0;
	@%p10 bra 	$L__BB4_66;
$L__BB4_67:
	setp.lt.u32 	%p11, %r54, 1536;
	@%p11 bra 	$L__BB4_70;
	add.s32 	%r350, %r348, 1024;
	add.s32 	%r349, %r348, %r344;
$L__BB4_69:
	mul.wide.u32 	%rd60, %r349, 4;
	add.s64 	%rd56, %rd15, %rd60;
	// begin inline asm
	ld.global.nc.u32 %r114, [%rd56];
	// end inline asm
	mov.b32 	%f118, %r114;
	add.f32 	%f119, %f535, %f118;
	add.s32 	%r118, %r349, 512;
	mul.wide.u32 	%rd61, %r118, 4;
	add.s64 	%rd57, %rd15, %rd61;
	// begin inline asm
	ld.global.nc.u32 %r115, [%rd57];
	// end inline asm
	mov.b32 	%f120, %r115;
	add.f32 	%f121, %f119, %f120;
	add.s32 	%r119, %r349, 1024;
	mul.wide.u32 	%rd62, %r119, 4;
	add.s64 	%rd58, %rd15, %rd62;
	// begin inline asm
	ld.global.nc.u32 %r116, [%rd58];
	// end inline asm
	mov.b32 	%f122, %r116;
	add.f32 	%f123, %f121, %f122;
	add.s32 	%r120, %r349, 1536;
	mul.wide.u32 	%rd63, %r120, 4;
	add.s64 	%rd59, %rd15, %rd63;
	// begin inline asm
	ld.global.nc.u32 %r117, [%rd59];
	// end inline asm
	mov.b32 	%f124, %r117;
	add.f32 	%f535, %f123, %f124;
	add.s32 	%r68, %r350, 2048;
	add.s32 	%r121, %r350, 1024;
	add.s32 	%r349, %r349, 2048;
	setp.lt.s32 	%p12, %r121, %r53;
	mov.u32 	%r350, %r68;
	@%p12 bra 	$L__BB4_69;
$L__BB4_70:
	// begin inline asm
	mov.u32 %r122, %laneid;
	// end inline asm
	mov.b32 	%r123, 1;
	mov.b32 	%r136, 31;
	mov.b32 	%r137, -1;
	// begin inline asm
	{  .reg .f32 r0;  .reg .pred p;  shfl.sync.down.b32 r0|p, %f535, %r123, %r136, %r137;  @p add.f32 r0, r0, %f535;  mov.f32 %f125, r0;}
	// end inline asm
	mov.b32 	%r126, 2;
	// begin inline asm
	{  .reg .f32 r0;  .reg .pred p;  shfl.sync.down.b32 r0|p, %f125, %r126, %r136, %r137;  @p add.f32 r0, r0, %f125;  mov.f32 %f128, r0;}
	// end inline asm
	mov.b32 	%r129, 4;
	// begin inline asm
	{  .reg .f32 r0;  .reg .pred p;  shfl.sync.down.b32 r0|p, %f128, %r129, %r136, %r137;  @p add.f32 r0, r0, %f128;  mov.f32 %f131, r0;}
	// end inline asm
	mov.b32 	%r132, 8;
	// begin inline asm
	{  .reg .f32 r0;  .reg .pred p;  shfl.sync.down.b32 r0|p, %f131, %r132, %r136, %r137;  @p add.f32 r0, r0, %f131;  mov.f32 %f134, r0;}
	// end inline asm
	mov.b32 	%r135, 16;
	// begin inline asm
	{  .reg .f32 r0;  .reg .pred p;  shfl.sync.down.b32 r0|p, %f134, %r135, %r136, %r137;  @p add.f32 r0, r0, %f134;  mov.f32 %f536, r0;}
	// end inline asm
	setp.ne.s32 	%p13, %r122, 0;
	@%p13 bra 	$L__BB4_72;
	shr.u32 	%r138, %r48, 3;
	and.b32  	%r139, %r138, 124;
	mov.u32 	%r140, _ZZN3cub18CUB_300001_SM_10006detail6reduce28DeviceReduceSingleTileKernelINS2_10policy_hubIfjN4cuda3std3__44plusIvEEE10Policy1000EPfSC_jS9_ffNS7_10__identityEEEvT0_T1_T2_T3_T4_T6_E12temp_storage;
	add.s32 	%r141, %r140, %r139;
	st.shared.f32 	[%r141+16], %f536;
$L__BB4_72:
	bar.sync 	0;
	setp.ne.s32 	%p14, %r48, 0;
	@%p14 bra 	$L__BB4_74;
	ld.shared.f32 	%f140, [_ZZN3cub18CUB_300001_SM_10006detail6reduce28DeviceReduceSingleTileKernelINS2_10policy_hubIfjN4cuda3std3__44plusIvEEE10Policy1000EPfSC_jS9_ffNS7_10__identityEEEvT0_T1_T2_T3_T4_T6_E12temp_storage+20];
	add.f32 	%f141, %f536, %f140;
	ld.shared.f32 	%f142, [_ZZN3cub18CUB_300001_SM_10006detail6reduce28DeviceReduceSingleTileKernelINS2_10policy_hubIfjN4cuda3std3__44plusIvEEE10Policy1000EPfSC_jS9_ffNS7_10__identityEEEvT0_T1_T2_T3_T4_T6_E12temp_storage+24];
	add.f32 	%f143, %f141, %f142;
	ld.shared.f32 	%f144, [_ZZN3cub18CUB_300001_SM_10006detail6reduce28DeviceReduceSingleTileKernelINS2_10policy_hubIfjN4cuda3std3__44plusIvEEE10Policy1000EPfSC_jS9_ffNS7_10__identityEEEvT0_T1_T2_T3_T4_T6_E12temp_storage+28];
	add.f32 	%f145, %f143, %f144;
	ld.shared.f32 	%f146, [_ZZN3cub18CUB_300001_SM_10006detail6reduce28DeviceReduceSingleTileKernelINS2_10policy_hubIfjN4cuda3std3__44plusIvEEE10Policy1000EPfSC_jS9_ffNS7_10__identityEEEvT0_T1_T2_T3_T4_T6_E12temp_storage+32];
	add.f32 	%f147, %f145, %f146;
	ld.shared.f32 	%f148, [_ZZN3cub18CUB_300001_SM_10006detail6reduce28DeviceReduceSingleTileKernelINS2_10policy_hubIfjN4cuda3std3__44plusIvEEE10Policy1000EPfSC_jS9_ffNS7_10__identityEEEvT0_T1_T2_T3_T4_T6_E12temp_storage+36];
	add.f32 	%f149, %f147, %f148;
	ld.shared.f32 	%f150, [_ZZN3cub18CUB_300001_SM_10006detail6reduce28DeviceReduceSingleTileKernelINS2_10policy_hubIfjN4cuda3std3__44plusIvEEE10Policy1000EPfSC_jS9_ffNS7_10__identityEEEvT0_T1_T2_T3_T4_T6_E12temp_storage+40];
	add.f32 	%f151, %f149, %f150;
	ld.shared.f32 	%f152, [_ZZN3cub18CUB_300001_SM_10006detail6reduce28DeviceReduceSingleTileKernelINS2_10policy_hubIfjN4cuda3std3__44plusIvEEE10Policy1000EPfSC_jS9_ffNS7_10__identityEEEvT0_T1_T2_T3_T4_T6_E12temp_storage+44];
	add.f32 	%f153, %f151, %f152;
	ld.shared.f32 	%f154, [_ZZN3cub18CUB_300001_SM_10006detail6reduce28DeviceReduceSingleTileKernelINS2_10policy_hubIfjN4cuda3std3__44plusIvEEE10Policy1000EPfSC_jS9_ffNS7_10__identityEEEvT0_T1_T2_T3_T4_T6_E12temp_storage+48];
	add.f32 	%f155, %f153, %f154;
	ld.shared.f32 	%f156, [_ZZN3cub18CUB_300001_SM_10006detail6reduce28DeviceReduceSingleTileKernelINS2_10policy_hubIfjN4cuda3std3__44plusIvEEE10Policy1000EPfSC_jS9_ffNS7_10__identityEEEvT0_T1_T2_T3_T4_T6_E12temp_storage+52];
	add.f32 	%f157, %f155, %f156;
	ld.shared.f32 	%f158, [_ZZN3cub18CUB_300001_SM_10006detail6reduce28DeviceReduceSingleTileKernelINS2_10policy_hubIfjN4cuda3std3__44plusIvEEE10Policy1000EPfSC_jS9_ffNS7_10__identityEEEvT0_T1_T2_T3_T4_T6_E12temp_storage+56];
	add.f32 	%f159, %f157, %f158;
	ld.shared.f32 	%f160, [_ZZN3cub18CUB_300001_SM_10006detail6reduce28DeviceReduceSingleTileKernelINS2_10policy_hubIfjN4cuda3std3__44plusIvEEE10Policy1000EPfSC_jS9_ffNS7_10__identityEEEvT0_T1_T2_T3_T4_T6_E12temp_storage+60];
	add.f32 	%f161, %f159, %f160;
	ld.shared.f32 	%f162, [_ZZN3cub18CUB_300001_SM_10006detail6reduce28DeviceReduceSingleTileKernelINS2_10policy_hubIfjN4cuda3std3__44plusIvEEE10Policy1000EPfSC_jS9_ffNS7_10__identityEEEvT0_T1_T2_T3_T4_T6_E12temp_storage+64];
	add.f32 	%f163, %f161, %f162;
	ld.shared.f32 	%f164, [_ZZN3cub18CUB_300001_SM_10006detail6reduce28DeviceReduceSingleTileKernelINS2_10policy_hubIfjN4cuda3std3__44plusIvEEE10Policy1000EPfSC_jS9_ffNS7_10__identityEEEvT0_T1_T2_T3_T4_T6_E12temp_storage+68];
	add.f32 	%f165, %f163, %f164;
	ld.shared.f32 	%f166, [_ZZN3cub18CUB_300001_SM_10006detail6reduce28DeviceReduceSingleTileKernelINS2_10policy_hubIfjN4cuda3std3__44plusIvEEE10Policy1000EPfSC_jS9_ffNS7_10__identityEEEvT0_T1_T2_T3_T4_T6_E12temp_storage+72];
	add.f32 	%f167, %f165, %f166;
	ld.shared.f32 	%f168, [_ZZN3cub18CUB_300001_SM_10006detail6reduce28DeviceReduceSingleTileKernelINS2_10policy_hubIfjN4cuda3std3__44plusIvEEE10Policy1000EPfSC_jS9_ffNS7_10__identityEEEvT0_T1_T2_T3_T4_T6_E12temp_storage+76];
	add.f32 	%f536, %f167, %f168;
$L__BB4_74:
	mov.u32 	%r323, %tid.x;
	setp.ne.s32 	%p81, %r323, 0;
	@%p81 bra 	$L__BB4_76;
	add.f32 	%f509, %f54, %f536;
	st.global.f32 	[%rd1], %f509;
$L__BB4_76:
	ret;

}
	// .globl	_ZN3cub18CUB_300001_SM_10006detail6reduce18DeviceReduceKernelINS2_10policy_hubIfjN4cuda3std3__44plusIvEEE10Policy1000EPfjS9_fNS7_10__identityEEEvT0_PT3_T1_NS0_13GridEvenShareISH_EET2_T4_
.visible .entry _ZN3cub18CUB_300001_SM_10006detail6reduce18DeviceReduceKernelINS2_10policy_hubIfjN4cuda3std3__44plusIvEEE10Policy1000EPfjS9_fNS7_10__identityEEEvT0_PT3_T1_NS0_13GridEvenShareISH_EET2_T4_(
	.param .u64 .ptr .align 1 _ZN3cub18CUB_300001_SM_10006detail6reduce18DeviceReduceKernelINS2_10policy_hubIfjN4cuda3std3__44plusIvEEE10Policy1000EPfjS9_fNS7_10__identityEEEvT0_PT3_T1_NS0_13GridEvenShareISH_EET2_T4__param_0,
	.param .u64 .ptr .align 1 _ZN3cub18CUB_300001_SM_10006detail6reduce18DeviceReduceKernelINS2_10policy_hubIfjN4cuda3std3__44plusIvEEE10Policy1000EPfjS9_fNS7_10__identityEEEvT0_PT3_T1_NS0_13GridEvenShareISH_EET2_T4__param_1,
	.param .u32 _ZN3cub18CUB_300001_SM_10006detail6reduce18DeviceReduceKernelINS2_10policy_hubIfjN4cuda3std3__44plusIvEEE10Policy1000EPfjS9_fNS7_10__identityEEEvT0_PT3_T1_NS0_13GridEvenShareISH_EET2_T4__param_2,
	.param .align 4 .b8 _ZN3cub18CUB_300001_SM_10006detail6reduce18DeviceReduceKernelINS2_10policy_hubIfjN4cuda3std3__44plusIvEEE10Policy1000EPfjS9_fNS7_10__identityEEEvT0_PT3_T1_NS0_13GridEvenShareISH_EET2_T4__param_3[40],
	.param .align 1 .b8 _ZN3cub18CUB_300001_SM_10006detail6reduce18DeviceReduceKernelINS2_10policy_hubIfjN4cuda3std3__44plusIvEEE10Policy1000EPfjS9_fNS7_10__identityEEEvT0_PT3_T1_NS0_13GridEvenShareISH_EET2_T4__param_4[1],
	.param .align 1 .b8 _ZN3cub18CUB_300001_SM_10006detail6reduce18DeviceReduceKernelINS2_10policy_hubIfjN4cuda3std3__44plusIvEEE10Policy1000EPfjS9_fNS7_10__identityEEEvT0_PT3_T1_NS0_13GridEvenShareISH_EET2_T4__param_5[1]
)
.maxntid 512
{
	.reg .pred 	%p<81>;
	.reg .b32 	%r<410>;
	.reg .b32 	%f<531>;
	.reg .b64 	%rd<120>;
	// demoted variable
	.shared .align 4 .b8 _ZZN3cub18CUB_300001_SM_10006detail6reduce18DeviceReduceKernelINS2_10policy_hubIfjN4cuda3std3__44plusIvEEE10Policy1000EPfjS9_fNS7_10__identityEEEvT0_PT3_T1_NS0_13GridEvenShareISH_EET2_T4_E12temp_storage[84];
	ld.param.u32 	%r1, [_ZN3cub18CUB_300001_SM_10006detail6reduce18DeviceReduceKernelINS2_10policy_hubIfjN4cuda3std3__44plusIvEEE10Policy1000EPfjS9_fNS7_10__identityEEEvT0_PT3_T1_NS0_13GridEvenShareISH_EET2_T4__param_3+20];
	ld.param.u64 	%rd1, [_ZN3cub18CUB_300001_SM_10006detail6reduce18DeviceReduceKernelINS2_10policy_hubIfjN4cuda3std3__44plusIvEEE10Policy1000EPfjS9_fNS7_10__identityEEEvT0_PT3_T1_NS0_13GridEvenShareISH_EET2_T4__param_0];
	ld.param.u32 	%r2, [_ZN3cub18CUB_300001_SM_10006detail6reduce18DeviceReduceKernelINS2_10policy_hubIfjN4cuda3std3__44plusIvEEE10Policy1000EPfjS9_fNS7_10__identityEEEvT0_PT3_T1_NS0_13GridEvenShareISH_EET2_T4__param_3+24];
	mov.u32 	%r3, %ctaid.x;
	shl.b32 	%r4, %r2, 13;
	shl.b32 	%r5, %r3, 13;
	and.b64  	%rd3, %rd1, 7;
	setp.ne.s64 	%p1, %rd3, 0;
	@%p1 bra 	$L__BB5_36;
	sub.s32 	%r6, %r1, %r5;
	setp.gt.u32 	%p41, %r6, 8191;
	@%p41 bra 	$L__BB5_20;
	mov.u32 	%r7, %tid.x;
	setp.ge.u32 	%p53, %r7, %r6;
	mov.f32 	%f511, 0f00000000;
	mov.u32 	%r380, %r7;
	@%p53 bra 	$L__BB5_4;
	add.s32 	%r315, %r5, %r7;
	mul.wide.u32 	%rd105, %r315, 4;
	add.s64 	%rd104, %rd1, %rd105;
	// begin inline asm
	ld.global.nc.u32 %r314, [%rd104];
	// end inline asm
	mov.b32 	%f511, %r314;
	add.s32 	%r380, %r7, 512;
$L__BB5_4:
	setp.ge.u32 	%p54, %r380, %r6;
	@%p54 bra 	$L__BB5_11;
	not.b32 	%r316, %r380;
	add.s32 	%r10, %r1, %r316;
	and.b32  	%r317, %r10, 1536;
	setp.eq.s32 	%p55, %r317, 1536;
	@%p55 bra 	$L__BB5_8;
	add.s32 	%r378, %r380, %r5;
	shr.u32 	%r318, %r10, 9;
	add.s32 	%r319, %r318, 1;
	and.b32  	%r320, %r319, 3;
	neg.s32 	%r377, %r320;
$L__BB5_7:
	.pragma "nounroll";
	mul.wide.u32 	%rd107, %r378, 4;
	add.s64 	%rd106, %rd1, %rd107;
	// begin inline asm
	ld.global.nc.u32 %r321, [%rd106];
	// end inline asm
	mov.b32 	%f395, %r321;
	add.f32 	%f511, %f511, %f395;
	add.s32 	%r380, %r380, 512;
	add.s32 	%r378, %r378, 512;
	add.s32 	%r377, %r377, 1;
	setp.ne.s32 	%p56, %r377, 0;
	@%p56 bra 	$L__BB5_7;
$L__BB5_8:
	sub.s32 	%r322, %r10, %r5;
	setp.lt.u32 	%p57, %r322, 1536;
	@%p57 bra 	$L__BB5_11;
	add.s32 	%r382, %r380, 1024;
	add.s32 	%r381, %r380, %r5;
$L__BB5_10:
	mul.wide.u32 	%rd112, %r381, 4;
	add.s64 	%rd108, %rd1, %rd112;
	// begin inline asm
	ld.global.nc.u32 %r323, [%rd108];
	// end inline asm
	mov.b32 	%f396, %r323;
	add.f32 	%f397, %f511, %f396;
	add.s32 	%r327, %r381, 512;
	mul.wide.u32 	%rd113, %r327, 4;
	add.s64 	%rd109, %rd1, %rd113;
	// begin inline asm
	ld.global.nc.u32 %r324, [%rd109];
	// end inline asm
	mov.b32 	%f398, %r324;
	add.f32 	%f399, %f397, %f398;
	add.s32 	%r328, %r381, 1024;
	mul.wide.u32 	%rd114, %r328, 4;
	add.s64 	%rd110, %rd1, %rd114;
	// begin inline asm
	ld.global.nc.u32 %r325, [%rd110];
	// end inline asm
	mov.b32 	%f400, %r325;
	add.f32 	%f401, %f399, %f400;
	add.s32 	%r329, %r381, 1536;
	mul.wide.u32 	%rd115, %r329, 4;
	add.s64 	%rd111, %rd1, %rd115;
	// begin inline asm
	ld.global.nc.u32 %r326, [%rd111];
	// end inline asm
	mov.b32 	%f402, %r326;
	add.f32 	%f511, %f401, %f402;
	add.s32 	%r24, %r382, 2048;
	add.s32 	%r330, %r382, 1024;
	add.s32 	%r381, %r381, 2048;
	setp.lt.s32 	%p58, %r330, %r6;
	mov.u32 	%r382, %r24;
	@%p58 bra 	$L__BB5_10;
$L__BB5_11:
	setp.lt.u32 	%p59, %r6, 512;
	@%p59 bra 	$L__BB5_16;
	// begin inline asm
	mov.u32 %r355, %laneid;
	// end inline asm
	mov.b32 	%r356, 1;
	mov.b32 	%r369, 31;
	mov.b32 	%r370, -1;
	// begin inline asm
	{  .reg .f32 r0;  .reg .pred p;  shfl.sync.down.b32 r0|p, %f511, %r356, %r369, %r370;  @p add.f32 r0, r0, %f511;  mov.f32 %f462, r0;}
	// end inline asm
	mov.b32 	%r359, 2;
	// begin inline asm
	{  .reg .f32 r0;  .reg .pred p;  shfl.sync.down.b32 r0|p, %f462, %r359, %r369, %r370;  @p add.f32 r0, r0, %f462;  mov.f32 %f465, r0;}
	// end inline asm
	mov.b32 	%r362, 4;
	// begin inline asm
	{  .reg .f32 r0;  .reg .pred p;  shfl.sync.down.b32 r0|p, %f465, %r362, %r369, %r370;  @p add.f32 r0, r0, %f465;  mov.f32 %f468, r0;}
	// end inline asm
	mov.b32 	%r365, 8;
	// begin inline asm
	{  .reg .f32 r0;  .reg .pred p;  shfl.sync.down.b32 r0|p, %f468, %r365, %r369, %r370;  @p add.f32 r0, r0, %f468;  mov.f32 %f471, r0;}
	// end inline asm
	mov.b32 	%r368, 16;
	// begin inline asm
	{  .reg .f32 r0;  .reg .pred p;  shfl.sync.down.b32 r0|p, %f471, %r368, %r369, %r370;  @p add.f32 r0, r0, %f471;  mov.f32 %f530, r0;}
	// end inline asm
	setp.ne.s32 	%p78, %r355, 0;
	@%p78 bra 	$L__BB5_14;
	shr.u32 	%r371, %r7, 3;
	and.b32  	%r372, %r371, 124;
	mov.u32 	%r373, _ZZN3cub18CUB_300001_SM_10006detail6reduce18DeviceReduceKernelINS2_10policy_hubIfjN4cuda3std3__44plusIvEEE10Policy1000EPfjS9_fNS7_10__identityEEEvT0_PT3_T1_NS0_13GridEvenShareISH_EET2_T4_E12temp_storage;
	add.s32 	%r374, %r373, %r372;
	st.shared.f32 	[%r374+16], %f530;
$L__BB5_14:
	bar.sync 	0;
	setp.ne.s32 	%p79, %r7, 0;
	@%p79 bra 	$L__BB5_71;
	ld.shared.f32 	%f477, [_ZZN3cub18CUB_300001_SM_10006detail6reduce18DeviceReduceKernelINS2_10policy_hubIfjN4cuda3std3__44plusIvEEE10Policy1000EPfjS9_fNS7_10__identityEEEvT0_PT3_T1_NS0_13GridEvenShareISH_EET2_T4_E12temp_storage+20];
	add.f32 	%f478, %f530, %f477;
	ld.shared.f32 	%f479, [_ZZN3cub18CUB_300001_SM_10006detail6reduce18DeviceReduceKernelINS2_10policy_hubIfjN4cuda3std3__44plusIvEEE10Policy1000EPfjS9_fNS7_10__identityEEEvT0_PT3_T1_NS0_13GridEvenShareISH_EET2_T4_E12temp_storage+24];
	add.f32 	%f480, %f478, %f479;
	ld.shared.f32 	%f481, [_ZZN3cub18CUB_300001_SM_10006detail6reduce18DeviceReduceKernelINS2_10policy_hubIfjN4cuda3std3__44plusIvEEE10Policy1000EPfjS9_fNS7_10__identityEEEvT0_PT3_T1_NS0_13GridEvenShareISH_EET2_T4_E12temp_storage+28];
	add.f32 	%f482, %f480, %f481;
	ld.shared.f32 	%f483, [_ZZN3cub18CUB_300001_SM_10006detail6reduce18DeviceReduceKernelINS2_10policy_hubIfjN4cuda3std3__44plusIvEEE10Policy1000EPfjS9_fNS7_10__identityEEEvT0_PT3_T1_NS0_13GridEvenShareISH_EET2_T4_E12temp_storage+32];
	add.f32 	%f484, %f482, %f483;
	ld.shared.f32 	%f485, [_ZZN3cub18CUB_300001_SM_10006detail6reduce18DeviceReduceKernelINS2_10policy_hubIfjN4cuda3std3__44plusIvEEE10Policy1000EPfjS9_fNS7_10__identityEEEvT0_PT3_T1_NS0_13GridEvenShareISH_EET2_T4_E12temp_storage+36];
	add.f32 	%f486, %f484, %f485;
	ld.shared.f32 	%f487, [_ZZN3cub18CUB_300001_SM_10006detail6reduce18DeviceReduceKernelINS2_10policy_hubIfjN4cuda3std3__44plusIvEEE10Policy1000EPfjS9_fNS7_10__identityEEEvT0_PT3_T1_NS0_13GridEvenShareISH_EET2_T4_E12temp_storage+40];
	add.f32 	%f488, %f486, %f487;
	ld.shared.f32 	%f489, [_ZZN3cub18CUB_300001_SM_10006detail6reduce18DeviceReduceKernelINS2_10policy_hubIfjN4cuda3std3__44plusIvEEE10Policy1000EPfjS9_fNS7_10__identityEEEvT0_PT3_T1_NS0_13GridEvenShareISH_EET2_T4_E12temp_storage+44];
	add.f32 	%f490, %f488, %f489;
	ld.shared.f32 	%f491, [_ZZN3cub18CUB_300001_SM_10006detail6reduce18DeviceReduceKernelINS2_10policy_hubIfjN4cuda3std3__44plusIvEEE10Policy1000EPfjS9_fNS7_10__identityEEEvT0_PT3_T1_NS0_13GridEvenShareISH_EET2_T4_E12temp_storage+48];
	add.f32 	%f492, %f490, %f491;
	ld.shared.f32 	%f493, [_ZZN3cub18CUB_300001_SM_10006detail6reduce18DeviceReduceKernelINS2_10policy_hubIfjN4cuda3std3__44plusIvEEE10Policy1000EPfjS9_fNS7_10__identityEEEvT0_PT3_T1_NS0_13GridEvenShareISH_EET2_T4_E12temp_storage+52];
	add.f32 	%f494, %f492, %f493;
	ld.shared.f32 	%f495, [_ZZN3cub18CUB_300001_SM_10006detail6reduce18DeviceReduceKernelINS2_10policy_hubIfjN4cuda3std3__44plusIvEEE10Policy1000EPfjS9_fNS7_10__identityEEEvT0_PT3_T1_NS0_13GridEvenShareISH_EET2_T4_E12temp_storage+56];
	add.f32 	%f496, %f494, %f495;
	ld.shared.f32 	%f497, [_ZZN3cub18CUB_300001_SM_10006detail6reduce18DeviceReduceKernelINS2_10policy_hubIfjN4cuda3std3__44plusIvEEE10Policy1000EPfjS9_fNS7_10__identityEEEvT0_PT3_T1_NS0_13GridEvenShareISH_EET2_T4_E12temp_storage+60];
	add.f32 	%f498, %f496, %f497;
	ld.shared.f32 	%f499, [_ZZN3cub18CUB_300001_SM_10006detail6reduce18DeviceReduceKernelINS2_10policy_hubIfjN4cuda3std3__44plusIvEEE10Policy1000EPfjS9_fNS7_10__identityEEEvT0_PT3_T1_NS0_13GridEvenShareISH_EET2_T4_E12temp_storage+64];
	add.f32 	%f500, %f498, %f499;
	ld.shared.f32 	%f501, [_ZZN3cub18CUB_300001_SM_10006detail6reduce18DeviceReduceKernelINS2_10policy_hubIfjN4cuda3std3__44plusIvEEE10Policy1000EPfjS9_fNS7_10__identityEEEvT0_PT3_T1_NS0_13GridEvenShareISH_EET2_T4_E12temp_storage+68];
	add.f32 	%f502, %f500, %f501;
	ld.shared.f32 	%f503, [_ZZN3cub18CUB_300001_SM_10006detail6reduce18DeviceReduceKernelINS2_10policy_hubIfjN4cuda3std3__44plusIvEEE10Policy1000EPfjS9_fNS7_10__identityEEEvT0_PT3_T1_NS0_13GridEvenShareISH_EET2_T4_E12temp_storage+72];
	add.f32 	%f504, %f502, %f503;
	ld.shared.f32 	%f505, [_ZZN3cub18CUB_300001_SM_10006detail6reduce18DeviceReduceKernelINS2_10policy_hubIfjN4cuda3std3__44plusIvEEE10Policy1000EPfjS9_fNS7_10__identityEEEvT0_PT3_T1_NS0_13GridEvenShareISH_EET2_T4_E12temp_storage+76];
	add.f32 	%f530, %f504, %f505;
	bra.uni 	$L__BB5_71;
$L__BB5_16:
	// begin inline asm
	mov.u32 %r331, %laneid;
	// end inline asm
	and.b32  	%r347, %r7, 992;
	add.s32 	%r348, %r347, 32;
	setp.gt.u32 	%p60, %r348, %r6;
	not.b32 	%r349, %r347;
	add.s32 	%r350, %r6, %r349;
	selp.b32 	%r345, %r350, 31, %p60;
	mov.b32 	%r332, 1;
	mov.b32 	%r346, -1;
	// begin inline asm
	{  .reg .f32 r0;  .reg .pred p;  shfl.sync.down.b32 r0|p, %f511, %r332, %r345, %r346;  @p add.f32 r0, r0, %f511;  mov.f32 %f403, r0;}
	// end inline asm
	mov.b32 	%r335, 2;
	// begin inline asm
	{  .reg .f32 r0;  .reg .pred p;  shfl.sync.down.b32 r0|p, %f403, %r335, %r345, %r346;  @p add.f32 r0, r0, %f403;  mov.f32 %f406, r0;}
	// end inline asm
	mov.b32 	%r338, 4;
	// begin inline asm
	{  .reg .f32 r0;  .reg .pred p;  shfl.sync.down.b32 r0|p, %f406, %r338, %r345, %r346;  @p add.f32 r0, r0, %f406;  mov.f32 %f409, r0;}
	// end inline asm
	mov.b32 	%r341, 8;
	// begin inline asm
	{  .reg .f32 r0;  .reg .pred p;  shfl.sync.down.b32 r0|p, %f409, %r341, %r345, %r346;  @p add.f32 r0, r0, %f409;  mov.f32 %f412, r0;}
	// end inline asm
	mov.b32 	%r344, 16;
	// begin inline asm
	{  .reg .f32 r0;  .reg .pred p;  shfl.sync.down.b32 r0|p, %f412, %r344, %r345, %r346;  @p add.f32 r0, r0, %f412;  mov.f32 %f530, r0;}
	// end inline asm
	setp.ne.s32 	%p61, %r331, 0;
	@%p61 bra 	$L__BB5_18;
	shr.u32 	%r351, %r7, 3;
	and.b32  	%r352, %r351, 124;
	mov.u32 	%r353, _ZZN3cub18CUB_300001_SM_10006detail6reduce18DeviceReduceKernelINS2_10policy_hubIfjN4cuda3std3__44plusIvEEE10Policy1000EPfjS9_fNS7_10__identityEEEvT0_PT3_T1_NS0_13GridEvenShareISH_EET2_T4_E12temp_storage;
	add.s32 	%r354, %r353, %r352;
	st.shared.f32 	[%r354+16], %f530;
$L__BB5_18:
	bar.sync 	0;
	setp.ne.s32 	%p62, %r7, 0;
	@%p62 bra 	$L__BB5_71;
	setp.gt.u32 	%p63, %r6, 32;
	ld.shared.f32 	%f418, [_ZZN3cub18CUB_300001_SM_10006detail6reduce18DeviceReduceKernelINS2_10policy_hubIfjN4cuda3std3__44plusIvEEE10Policy1000EPfjS9_fNS7_10__identityEEEvT0_PT3_T1_NS0_13GridEvenShareISH_EET2_T4_E12temp_storage+20];
	add.f32 	%f419, %f530, %f418;
	selp.f32 	%f420, %f419, %f530, %p63;
	setp.gt.u32 	%p64, %r6, 64;
	ld.shared.f32 	%f421, [_ZZN3cub18CUB_300001_SM_10006detail6reduce18DeviceReduceKernelINS2_10policy_hubIfjN4cuda3std3__44plusIvEEE10Policy1000EPfjS9_fNS7_10__identityEEEvT0_PT3_T1_NS0_13GridEvenShareISH_EET2_T4_E12temp_storage+24];
	add.f32 	%f422, %f421, %f420;
	selp.f32 	%f423, %f422, %f420, %p64;
	setp.gt.u32 	%p65, %r6, 96;
	ld.shared.f32 	%f424, [_ZZN3cub18CUB_300001_SM_10006detail6reduce18DeviceReduceKernelINS2_10policy_hubIfjN4cuda3std3__44plusIvEEE10Policy1000EPfjS9_fNS7_10__identityEEEvT0_PT3_T1_NS0_13GridEvenShareISH_EET2_T4_E12temp_storage+28];
	add.f32 	%f425, %f424, %f423;
	selp.f32 	%f426, %f425, %f423, %p65;
	setp.gt.u32 	%p66, %r6, 128;
	ld.shared.f32 	%f427, [_ZZN3cub18CUB_300001_SM_10006detail6reduce18DeviceReduceKernelINS2_10policy_hubIfjN4cuda3std3__44plusIvEEE10Policy1000EPfjS9_fNS7_10__identityEEEvT0_PT3_T1_NS0_13GridEvenShareISH_EET2_T4_E12temp_storage+32];
	add.f32 	%f428, %f427, %f426;
	selp.f32 	%f429, %f428, %f426, %p66;
	setp.gt.u32 	%p67, %r6, 160;
	ld.shared.f32 	%f430, [_ZZN3cub18CUB_300001_SM_10006detail6reduce18DeviceReduceKernelINS2_10policy_hubIfjN4cuda3std3__44plusIvEEE10Policy1000EPfjS9_fNS7_10__identityEEEvT0_PT3_T1_NS0_13GridEvenShareISH_EET2_T4_E12temp_storage+36];
	add.f32 	%f431, %f430, %f429;
	selp.f32 	%f432, %f431, %f429, %p67;
	setp.gt.u32 	%p68, %r6, 192;
	ld.shared.f32 	%f433, [_ZZN3cub18CUB_300001_SM_10006detail6reduce18DeviceReduceKernelINS2_10policy_hubIfjN4cuda3std3__44plusIvEEE10Policy1000EPfjS9_fNS7_10__identityEEEvT0_PT3_T1_NS0_13GridEvenShareISH_EET2_T4_E12temp_storage+40];
	add.f32 	%f434, %f433, %f432;
	selp.f32 	%f435, %f434, %f432, %p68;
	setp.gt.u32 	%p69, %r6, 224;
	ld.shared.f32 	%f436, [_ZZN3cub18CUB_300001_SM_10006detail6reduce18DeviceReduceKernelINS2_10policy_hubIfjN4cuda3std3__44plusIvEEE10Policy1000EPfjS9_fNS7_10__identityEEEvT0_PT3_T1_NS0_13GridEvenShareISH_EET2_T4_E12temp_storage+44];
	add.f32 	%f437, %f436, %f435;
	selp.f32 	%f438, %f437, %f435, %p69;
	setp.gt.u32 	%p70, %r6, 256;
	ld.shared.f32 	%f439, [_ZZN3cub18CUB_300001_SM_10006detail6reduce18DeviceReduceKernelINS2_10policy_hubIfjN4cuda3std3__44plusIvEEE10Policy1000EPfjS9_fNS7_10__identityEEEvT0_PT3_T1_NS0_13GridEvenShareISH_EET2_T4_E12temp_storage+48];
	add.f32 	%f440, %f439, %f438;
	selp.f32 	%f441, %f440, %f438, %p70;
	setp.gt.u32 	%p71, %r6, 288;
	ld.shared.f32 	%f442, [_ZZN3cub18CUB_300001_SM_10006detail6reduce18DeviceReduceKernelINS2_10policy_hubIfjN4cuda3std3__44plusIvEEE10Policy1000EPfjS9_fNS7_10__identityEEEvT0_PT3_T1_NS0_13GridEvenShareISH_EET2_T4_E12temp_storage+52];
	add.f32 	%f443, %f442, %f441;
	selp.f32 	%f444, %f443, %f441, %p71;
	setp.gt.u32 	%p72, %r6, 320;
	ld.shared.f32 	%f445, [_ZZN3cub18CUB_300001_SM_10006detail6reduce18DeviceReduceKernelINS2_10policy_hubIfjN4cuda3std3__44plusIvEEE10Policy1000EPfjS9_fNS7_10__identityEEEvT0_PT3_T1_NS0_13GridEvenShareISH_EET2_T4_E12temp_storage+56];
	add.f32 	%f446, %f445, %f444;
	selp.f32 	%f447, %f446, %f444, %p72;
	setp.gt.u32 	%p73, %r6, 352;
	ld.shared.f32 	%f448, [_ZZN3cub18CUB_300001_SM_10006detail6reduce18DeviceReduceKernelINS2_10policy_hubIfjN4cuda3std3__44plusIvEEE10Policy1000EPfjS9_fNS7_10__identityEEEvT0_PT3_T1_NS0_13GridEvenShareISH_EET2_T4_E12temp_storage+60];
	add.f32 	%f449, %f448, %f447;
	selp.f32 	%f450, %f449, %f447, %p73;
	setp.gt.u32 	%p74, %r6, 384;
	ld.shared.f32 	%f451, [_ZZN3cub18CUB_300001_SM_10006detail6reduce18DeviceReduceKernelINS2_10policy_hubIfjN4cuda3std3__44plusIvEEE10Policy1000EPfjS9_fNS7_10__identityEEEvT0_PT3_T1_NS0_13GridEvenShareISH_EET2_T4_E12temp_storage+64];
	add.f32 	%f452, %f451, %f450;
	selp.f32 	%f453, %f452, %f450, %p74;
	setp.gt.u32 	%p75, %r6, 416;
	ld.shared.f32 	%f454, [_ZZN3cub18CUB_300001_SM_10006detail6reduce18DeviceReduceKernelINS2_10policy_hubIfjN4cuda3std3__44plusIvEEE10Policy1000EPfjS9_fNS7_10__identityEEEvT0_PT3_T1_NS0_13GridEvenShareISH_EET2_T4_E12temp_storage+68];
	add.f32 	%f455, %f454, %f453;
	selp.f32 	%f456, %f455, %f453, %p75;
	setp.gt.u32 	%p76, %r6, 448;
	ld.shared.f32 	%f457, [_ZZN3cub18CUB_300001_SM_10006detail6reduce18DeviceReduceKernelINS2_10policy_hubIfjN4cuda3std3__44plusIvEEE10Policy1000EPfjS9_fNS7_10__identityEEEvT0_PT3_T1_NS0_13GridEvenShareISH_EET2_T4_E12temp_storage+72];
	add.f32 	%f458, %f457, %f456;
	selp.f32 	%f459, %f458, %f456, %p76;
	setp.gt.u32 	%p77, %r6, 480;
	ld.shared.f32 	%f460, [_ZZN3cub18CUB_300001_SM_10006detail6reduce18DeviceReduceKernelINS2_10policy_hubIfjN4cuda3std3__44plusIvEEE10Policy1000EPfjS9_fNS7_10__identityEEEvT0_PT3_T1_NS0_13GridEvenShareISH_EET2_T4_E12temp_storage+76];
	add.f32 	%f461, %f460, %f459;
	selp.f32 	%f530, %f461, %f459, %p77;
	bra.uni 	$L__BB5_71;
$L__BB5_20:
	mov.u32 	%r26, %tid.x;
	shl.b32 	%r27, %r26, 1;
	add.s32 	%r240, %r5, %r27;
	mul.wide.u32 	%rd76, %r240, 4;
	add.s64 	%rd61, %rd1, %rd76;
	// begin inline asm
	ld.global.nc.u64 %rd60, [%rd61];
	// end inline asm
	mov.b64 	{%r241, %r242}, %rd60;
	mov.b32 	%f279, %r242;
	mov.b32 	%f280, %r241;
	add.s64 	%rd63, %rd61, 4096;
	// begin inline asm
	ld.global.nc.u64 %rd62, [%rd63];
	// end inline asm
	mov.b64 	{%r243, %r244}, %rd62;
	mov.b32 	%f281, %r244;
	mov.b32 	%f282, %r243;
	add.s64 	%rd65, %rd61, 8192;
	// begin inline asm
	ld.global.nc.u64 %rd64, [%rd65];
	// end inline asm
	mov.b64 	{%r245, %r246}, %rd64;
	mov.b32 	%f283, %r246;
	mov.b32 	%f284, %r245;
	add.s64 	%rd67, %rd61, 12288;
	// begin inline asm
	ld.global.nc.u64 %rd66, [%rd67];
	// end inline asm
	mov.b64 	{%r247, %r248}, %rd66;
	mov.b32 	%f285, %r248;
	mov.b32 	%f286, %r247;
	add.s64 	%rd69, %rd61, 16384;
	// begin inline asm
	ld.global.nc.u64 %rd68, [%rd69];
	// end inline asm
	mov.b64 	{%r249, %r250}, %rd68;
	mov.b32 	%f287, %r250;
	mov.b32 	%f288, %r249;
	add.s64 	%rd71, %rd61, 20480;
	// begin inline asm
	ld.global.nc.u64 %rd70, [%rd71];
	// end inline asm
	mov.b64 	{%r251, %r252}, %rd70;
	mov.b32 	%f289, %r252;
	mov.b32 	%f290, %r251;
	add.s64 	%rd73, %rd61, 24576;
	// begin inline asm
	ld.global.nc.u64 %rd72, [%rd73];
	// end inline asm
	mov.b64 	{%r253, %r254}, %rd72;
	mov.b32 	%f291, %r254;
	mov.b32 	%f292, %r253;
	add.s64 	%rd75, %rd61, 28672;
	// begin inline asm
	ld.global.nc.u64 %rd74, [%rd75];
	// end inline asm
	mov.b64 	{%r255, %r256}, %rd74;
	mov.b32 	%f293, %r256;
	mov.b32 	%f294, %r255;
	add.f32 	%f295, %f280, %f279;
	add.f32 	%f296, %f282, %f281;
	add.f32 	%f297, %f284, %f283;
	add.f32 	%f298, %f286, %f285;
	add.f32 	%f299, %f288, %f287;
	add.f32 	%f300, %f290, %f289;
	add.f32 	%f301, %f292, %f291;
	add.f32 	%f302, %f294, %f293;
	add.f32 	%f303, %f295, %f296;
	add.f32 	%f304, %f297, %f298;
	add.f32 	%f305, %f299, %f300;
	add.f32 	%f306, %f301, %f302;
	add.f32 	%f307, %f303, %f304;
	add.f32 	%f308, %f305, %f306;
	add.f32 	%f517, %f307, %f308;
	setp.lt.u32 	%p42, %r6, %r4;
	@%p42 bra 	$L__BB5_32;
	add.s32 	%r28, %r4, %r5;
	add.s32 	%r384, %r28, 512;
	add.s32 	%r383, %r28, %r26;
	mov.b32 	%r385, 0;
$L__BB5_22:
	add.s32 	%r5, %r5, %r4;
	add.s32 	%r258, %r1, -8192;
	setp.gt.u32 	%p43, %r5, %r258;
	@%p43 bra 	$L__BB5_24;
	add.s32 	%r259, %r5, %r27;
	mul.wide.u32 	%rd93, %r259, 4;
	add.s64 	%rd78, %rd1, %rd93;
	// begin inline asm
	ld.global.nc.u64 %rd77, [%rd78];
	// end inline asm
	mov.b64 	{%r260, %r261}, %rd77;
	mov.b32 	%f309, %r261;
	mov.b32 	%f310, %r260;
	add.s64 	%rd80, %rd78, 4096;
	// begin inline asm
	ld.global.nc.u64 %rd79, [%rd80];
	// end inline asm
	mov.b64 	{%r262, %r263}, %rd79;
	mov.b32 	%f311, %r263;
	mov.b32 	%f312, %r262;
	add.s64 	%rd82, %rd78, 8192;
	// begin inline asm
	ld.global.nc.u64 %rd81, [%rd82];
	// end inline asm
	mov.b64 	{%r264, %r265}, %rd81;
	mov.b32 	%f313, %r265;
	mov.b32 	%f314, %r264;
	add.s64 	%rd84, %rd78, 12288;
	// begin inline asm
	ld.global.nc.u64 %rd83, [%rd84];
	// end inline asm
	mov.b64 	{%r266, %r267}, %rd83;
	mov.b32 	%f315, %r267;
	mov.b32 	%f316, %r266;
	add.s64 	%rd86, %rd78, 16384;
	// begin inline asm
	ld.global.nc.u64 %rd85, [%rd86];
	// end inline asm
	mov.b64 	{%r268, %r269}, %rd85;
	mov.b32 	%f317, %r269;
	mov.b32 	%f318, %r268;
	add.s64 	%rd88, %rd78, 20480;
	// begin inline asm
	ld.global.nc.u64 %rd87, [%rd88];
	// end inline asm
	mov.b64 	{%r270, %r271}, %rd87;
	mov.b32 	%f319, %r271;
	mov.b32 	%f320, %r270;
	add.s64 	%rd90, %rd78, 24576;
	// begin inline asm
	ld.global.nc.u64 %rd89, [%rd90];
	// end inline asm
	mov.b64 	{%r272, %r273}, %rd89;
	mov.b32 	%f321, %r273;
	mov.b32 	%f322, %r272;
	add.s64 	%rd92, %rd78, 28672;
	// begin inline asm
	ld.global.nc.u64 %rd91, [%rd92];
	// end inline asm
	mov.b64 	{%r274, %r275}, %rd91;
	mov.b32 	%f323, %r275;
	mov.b32 	%f324, %r274;
	add.f32 	%f325, %f517, %f310;
	add.f32 	%f326, %f309, %f312;
	add.f32 	%f327, %f311, %f314;
	add.f32 	%f328, %f313, %f316;
	add.f32 	%f329, %f315, %f318;
	add.f32 	%f330, %f317, %f320;
	add.f32 	%f331, %f319, %f322;
	add.f32 	%f332, %f321, %f324;
	add.f32 	%f333, %f325, %f326;
	add.f32 	%f334, %f327, %f328;
	add.f32 	%f335, %f329, %f330;
	add.f32 	%f336, %f331, %f332;
	add.f32 	%f337, %f333, %f334;
	add.f32 	%f338, %f335, %f336;
	add.f32 	%f339, %f337, %f338;
	add.f32 	%f517, %f339, %f323;
	sub.s32 	%r276, %r1, %r5;
	setp.lt.u32 	%p44, %r276, %r4;
	add.s32 	%r385, %r385, 1;
	add.s32 	%r384, %r384, %r4;
	add.s32 	%r383, %r383, %r4;
	@%p44 bra 	$L__BB5_32;
	bra.uni 	$L__BB5_22;
$L__BB5_24:
	setp.le.u32 	%p45, %r1, %r5;
	@%p45 bra 	$L__BB5_32;
	sub.s32 	%r39, %r1, %r5;
	setp.ge.s32 	%p46, %r26, %r39;
	@%p46 bra 	$L__BB5_32;
	not.b32 	%r277, %r26;
	add.s32 	%r278, %r1, %r277;
	sub.s32 	%r279, %r278, %r28;
	mul.lo.s32 	%r280, %r2, %r385;
	shl.b32 	%r281, %r280, 13;
	sub.s32 	%r40, %r279, %r281;
	shr.u32 	%r282, %r278, 9;
	add.s32 	%r41, %r282, 1;
	and.b32  	%r283, %r278, 1536;
	setp.eq.s32 	%p47, %r283, 1536;
	mov.u32 	%r390, %r26;
	@%p47 bra 	$L__BB5_29;
	and.b32  	%r284, %r41, 3;
	neg.s32 	%r387, %r284;
	mov.u32 	%r390, %r26;
$L__BB5_28:
	.pragma "nounroll";
	mul.wide.u32 	%rd95, %r383, 4;
	add.s64 	%rd94, %rd1, %rd95;
	// begin inline asm
	ld.global.nc.u32 %r285, [%rd94];
	// end inline asm
	mov.b32 	%f341, %r285;
	add.f32 	%f517, %f517, %f341;
	add.s32 	%r390, %r390, 512;
	add.s32 	%r383, %r383, 512;
	add.s32 	%r387, %r387, 1;
	setp.ne.s32 	%p48, %r387, 0;
	@%p48 bra 	$L__BB5_28;
$L__BB5_29:
	setp.lt.u32 	%p49, %r40, 1536;
	@%p49 bra 	$L__BB5_32;
	add.s32 	%r392, %r390, 1024;
	add.s32 	%r391, %r390, %r384;
$L__BB5_31:
	add.s32 	%r290, %r391, -512;
	mul.wide.u32 	%rd100, %r290, 4;
	add.s64 	%rd96, %rd1, %rd100;
	// begin inline asm
	ld.global.nc.u32 %r286, [%rd96];
	// end inline asm
	mov.b32 	%f342, %r286;
	add.f32 	%f343, %f517, %f342;
	mul.wide.u32 	%rd101, %r391, 4;
	add.s64 	%rd97, %rd1, %rd101;
	// begin inline asm
	ld.global.nc.u32 %r287, [%rd97];
	// end inline asm
	mov.b32 	%f344, %r287;
	add.f32 	%f345, %f343, %f344;
	add.s32 	%r291, %r391, 512;
	mul.wide.u32 	%rd102, %r291, 4;
	add.s64 	%rd98, %rd1, %rd102;
	// begin inline asm
	ld.global.nc.u32 %r288, [%rd98];
	// end inline asm
	mov.b32 	%f346, %r288;
	add.f32 	%f347, %f345, %f346;
	add.s32 	%r292, %r391, 1024;
	mul.wide.u32 	%rd103, %r292, 4;
	add.s64 	%rd99, %rd1, %rd103;
	// begin inline asm
	ld.global.nc.u32 %r289, [%rd99];
	// end inline asm
	mov.b32 	%f348, %r289;
	add.f32 	%f517, %f347, %f348;
	add.s32 	%r54, %r392, 2048;
	add.s32 	%r293, %r392, 1024;
	add.s32 	%r391, %r391, 2048;
	setp.lt.s32 	%p50, %r293, %r39;
	mov.u32 	%r392, %r54;
	@%p50 bra 	$L__BB5_31;
$L__BB5_32:
	// begin inline asm
	mov.u32 %r294, %laneid;
	// end inline asm
	mov.b32 	%r295, 1;
	mov.b32 	%r308, 31;
	mov.b32 	%r309, -1;
	// begin inline asm
	{  .reg .f32 r0;  .reg .pred p;  shfl.sync.down.b32 r0|p, %f517, %r295, %r308, %r309;  @p add.f32 r0, r0, %f517;  mov.f32 %f349, r0;}
	// end inline asm
	mov.b32 	%r298, 2;
	// begin inline asm
	{  .reg .f32 r0;  .reg .pred p;  shfl.sync.down.b32 r0|p, %f349, %r298, %r308, %r309;  @p add.f32 r0, r0, %f349;  mov.f32 %f352, r0;}
	// end inline asm
	mov.b32 	%r301, 4;
	// begin inline asm
	{  .reg .f32 r0;  .reg .pred p;  shfl.sync.down.b32 r0|p, %f352, %r301, %r308, %r309;  @p add.f32 r0, r0, %f352;  mov.f32 %f355, r0;}
	// end inline asm
	mov.b32 	%r304, 8;
	// begin inline asm
	{  .reg .f32 r0;  .reg .pred p;  shfl.sync.down.b32 r0|p, %f355, %r304, %r308, %r309;  @p add.f32 r0, r0, %f355;  mov.f32 %f358, r0;}
	// end inline asm
	mov.b32 	%r307, 16;
	// begin inline asm
	{  .reg .f32 r0;  .reg .pred p;  shfl.sync.down.b32 r0|p, %f358, %r307, %r308, %r309;  @p add.f32 r0, r0, %f358;  mov.f32 %f530, r0;}
	// end inline asm
	setp.ne.s32 	%p51, %r294, 0;
	@%p51 bra 	$L__BB5_34;
	shr.u32 	%r310, %r26, 3;
	and.b32  	%r311, %r310, 124;
	mov.u32 	%r312, _ZZN3cub18CUB_300001_SM_10006detail6reduce18DeviceReduceKernelINS2_10policy_hubIfjN4cuda3std3__44plusIvEEE10Policy1000EPfjS9_fNS7_10__identityEEEvT0_PT3_T1_NS0_13GridEvenShareISH_EET2_T4_E12temp_storage;
	add.s32 	%r313, %r312, %r311;
	st.shared.f32 	[%r313+16], %f530;
$L__BB5_34:
	bar.sync 	0;
	setp.ne.s32 	%p52, %r26, 0;
	@%p52 bra 	$L__BB5_71;
	ld.shared.f32 	%f364, [_ZZN3cub18CUB_300001_SM_10006detail6reduce18DeviceReduceKernelINS2_10policy_hubIfjN4cuda3std3__44plusIvEEE10Policy1000EPfjS9_fNS7_10__identityEEEvT0_PT3_T1_NS0_13GridEvenShareISH_EET2_T4_E12temp_storage+20];
	add.f32 	%f365, %f530, %f364;
	ld.shared.f32 	%f366, [_ZZN3cub18CUB_300001_SM_10006detail6reduce18DeviceReduceKernelINS2_10policy_hubIfjN4cuda3std3__44plusIvEEE10Policy1000EPfjS9_fNS7_10__identityEEEvT0_PT3_T1_NS0_13GridEvenShareISH_EET2_T4_E12temp_storage+24];
	add.f32 	%f367, %f365, %f366;
	ld.shared.f32 	%f368, [_ZZN3cub18CUB_300001_SM_10006detail6reduce18DeviceReduceKernelINS2_10policy_hubIfjN4cuda3std3__44plusIvEEE10Policy1000EPfjS9_fNS7_10__identityEEEvT0_PT3_T1_NS0_13GridEvenShareISH_EET2_T4_E12temp_storage+28];
	add.f32 	%f369, %f367, %f368;
	ld.shared.f32 	%f370, [_ZZN3cub18CUB_300001_SM_10006detail6reduce18DeviceReduceKernelINS2_10policy_hubIfjN4cuda3std3__44plusIvEEE10Policy1000EPfjS9_fNS7_10__identityEEEvT0_PT3_T1_NS0_13GridEvenShareISH_EET2_T4_E12temp_storage+32];
	add.f32 	%f371, %f369, %f370;
	ld.shared.f32 	%f372, [_ZZN3cub18CUB_300001_SM_10006detail6reduce18DeviceReduceKernelINS2_10policy_hubIfjN4cuda3std3__44plusIvEEE10Policy1000EPfjS9_fNS7_10__identityEEEvT0_PT3_T1_NS0_13GridEvenShareISH_EET2_T4_E12temp_storage+36];
	add.f32 	%f373, %f371, %f372;
	ld.shared.f32 	%f374, [_ZZN3cub18CUB_300001_SM_10006detail6reduce18DeviceReduceKernelINS2_10policy_hubIfjN4cuda3std3__44plusIvEEE10Policy1000EPfjS9_fNS7_10__identityEEEvT0_PT3_T1_NS0_13GridEvenShareISH_EET2_T4_E12temp_storage+40];
	add.f32 	%f375, %f373, %f374;
	ld.shared.f32 	%f376, [_ZZN3cub18CUB_300001_SM_10006detail6reduce18DeviceReduceKernelINS2_10policy_hubIfjN4cuda3std3__44plusIvEEE10Policy1000EPfjS9_fNS7_10__identityEEEvT0_PT3_T1_NS0_13GridEvenShareISH_EET2_T4_E12temp_storage+44];
	add.f32 	%f377, %f375, %f376;
	ld.shared.f32 	%f378, [_ZZN3cub18CUB_300001_SM_10006detail6reduce18DeviceReduceKernelINS2_10policy_hubIfjN4cuda3std3__44plusIvEEE10Policy1000EPfjS9_fNS7_10__identityEEEvT0_PT3_T1_NS0_13GridEvenShareISH_EET2_T4_E12temp_storage+48];
	add.f32 	%f379, %f377, %f378;
	ld.shared.f32 	%f380, [_ZZN3cub18CUB_300001_SM_10006detail6reduce18DeviceReduceKernelINS2_10policy_hubIfjN4cuda3std3__44plusIvEEE10Policy1000EPfjS9_fNS7_10__identityEEEvT0_PT3_T1_NS0_13GridEvenShareISH_EET2_T4_E12temp_storage+52];
	add.f32 	%f381, %f379, %f380;
	ld.shared.f32 	%f382, [_ZZN3cub18CUB_300001_SM_10006detail6reduce18DeviceReduceKernelINS2_10policy_hubIfjN4cuda3std3__44plusIvEEE10Policy1000EPfjS9_fNS7_10__identityEEEvT0_PT3_T1_NS0_13GridEvenShareISH_EET2_T4_E12temp_storage+56];
	add.f32 	%f383, %f381, %f382;
	ld.shared.f32 	%f384, [_ZZN3cub18CUB_300001_SM_10006detail6reduce18DeviceReduceKernelINS2_10policy_hubIfjN4cuda3std3__44plusIvEEE10Policy1000EPfjS9_fNS7_10__identityEEEvT0_PT3_T1_NS0_13GridEvenShareISH_EET2_T4_E12temp_storage+60];
	add.f32 	%f385, %f383, %f384;
	ld.shared.f32 	%f386, [_ZZN3cub18CUB_300001_SM_10006detail6reduce18DeviceReduceKernelINS2_10policy_hubIfjN4cuda3std3__44plusIvEEE10Policy1000EPfjS9_fNS7_10__identityEEEvT0_PT3_T1_NS0_13GridEvenShareISH_EET2_T4_E12temp_storage+64];
	add.f32 	%f387, %f385, %f386;
	ld.shared.f32 	%f388, [_ZZN3cub18CUB_300001_SM_10006detail6reduce18DeviceReduceKernelINS2_10policy_hubIfjN4cuda3std3__44plusIvEEE10Policy1000EPfjS9_fNS7_10__identityEEEvT0_PT3_T1_NS0_13GridEvenShareISH_EET2_T4_E12temp_storage+68];
	add.f32 	%f389, %f387, %f388;
	ld.shared.f32 	%f390, [_ZZN3cub18CUB_300001_SM_10006detail6reduce18DeviceReduceKernelINS2_10policy_hubIfjN4cuda3std3__44plusIvEEE10Policy1000EPfjS9_fNS7_10__identityEEEvT0_PT3_T1_NS0_13GridEvenShareISH_EET2_T4_E12temp_storage+72];
	add.f32 	%f391, %f389, %f390;
	ld.shared.f32 	%f392, [_ZZN3cub18CUB_300001_SM_10006detail6reduce18DeviceReduceKernelINS2_10policy_hubIfjN4cuda3std3__44plusIvEEE10Policy1000EPfjS9_fNS7_10__identityEEEvT0_PT3_T1_NS0_13GridEvenShareISH_EET2_T4_E12temp_storage+76];
	add.f32 	%f530, %f391, %f392;
	bra.uni 	$L__BB5_71;
$L__BB5_36:
	sub.s32 	%r56, %r1, %r5;
	setp.gt.u32 	%p2, %r56, 8191;
	@%p2 bra 	$L__BB5_55;
	mov.u32 	%r57, %tid.x;
	setp.ge.u32 	%p14, %r57, %r56;
	mov.f32 	%f523, 0f00000000;
	mov.u32 	%r397, %r57;
	@%p14 bra 	$L__BB5_39;
	add.s32 	%r180, %r5, %r57;
	mul.wide.u32 	%rd49, %r180, 4;
	add.s64 	%rd48, %rd1, %rd49;
	// begin inline asm
	ld.global.nc.u32 %r179, [%rd48];
	// end inline asm
	mov.b32 	%f523, %r179;
	add.s32 	%r397, %r57, 512;
$L__BB5_39:
	setp.ge.u32 	%p15, %r397, %r56;
	@%p15 bra 	$L__BB5_46;
	not.b32 	%r181, %r397;
	add.s32 	%r60, %r1, %r181;
	and.b32  	%r182, %r60, 1536;
	setp.eq.s32 	%p16, %r182, 1536;
	@%p16 bra 	$L__BB5_43;
	add.s32 	%r395, %r397, %r5;
	shr.u32 	%r183, %r60, 9;
	add.s32 	%r184, %r183, 1;
	and.b32  	%r185, %r184, 3;
	neg.s32 	%r394, %r185;
$L__BB5_42:
	.pragma "nounroll";
	mul.wide.u32 	%rd51, %r395, 4;
	add.s64 	%rd50, %rd1, %rd51;
	// begin inline asm
	ld.global.nc.u32 %r186, [%rd50];
	// end inline asm
	mov.b32 	%f168, %r186;
	add.f32 	%f523, %f523, %f168;
	add.s32 	%r397, %r397, 512;
	add.s32 	%r395, %r395, 512;
	add.s32 	%r394, %r394, 1;
	setp.ne.s32 	%p17, %r394, 0;
	@%p17 bra 	$L__BB5_42;
$L__BB5_43:
	sub.s32 	%r187, %r60, %r5;
	setp.lt.u32 	%p18, %r187, 1536;
	@%p18 bra 	$L__BB5_46;
	add.s32 	%r399, %r397, 1024;
	add.s32 	%r398, %r397, %r5;
$L__BB5_45:
	mul.wide.u32 	%rd56, %r398, 4;
	add.s64 	%rd52, %rd1, %rd56;
	// begin inline asm
	ld.global.nc.u32 %r188, [%rd52];
	// end inline asm
	mov.b32 	%f169, %r188;
	add.f32 	%f170, %f523, %f169;
	add.s32 	%r192, %r398, 512;
	mul.wide.u32 	%rd57, %r192, 4;
	add.s64 	%rd53, %rd1, %rd57;
	// begin inline asm
	ld.global.nc.u32 %r189, [%rd53];
	// end inline asm
	mov.b32 	%f171, %r189;
	add.f32 	%f172, %f170, %f171;
	add.s32 	%r193, %r398, 1024;
	mul.wide.u32 	%rd58, %r193, 4;
	add.s64 	%rd54, %rd1, %rd58;
	// begin inline asm
	ld.global.nc.u32 %r190, [%rd54];
	// end inline asm
	mov.b32 	%f173, %r190;
	add.f32 	%f174, %f172, %f173;
	add.s32 	%r194, %r398, 1536;
	mul.wide.u32 	%rd59, %r194, 4;
	add.s64 	%rd55, %rd1, %rd59;
	// begin inline asm
	ld.global.nc.u32 %r191, [%rd55];
	// end inline asm
	mov.b32 	%f175, %r191;
	add.f32 	%f523, %f174, %f175;
	add.s32 	%r74, %r399, 2048;
	add.s32 	%r195, %r399, 1024;
	add.s32 	%r398, %r398, 2048;
	setp.lt.s32 	%p19, %r195, %r56;
	mov.u32 	%r399, %r74;
	@%p19 bra 	$L__BB5_45;
$L__BB5_46:
	setp.lt.u32 	%p20, %r56, 512;
	@%p20 bra 	$L__BB5_51;
	// begin inline asm
	mov.u32 %r220, %laneid;
	// end inline asm
	mov.b32 	%r221, 1;
	mov.b32 	%r234, 31;
	mov.b32 	%r235, -1;
	// begin inline asm
	{  .reg .f32 r0;  .reg .pred p;  shfl.sync.down.b32 r0|p, %f523, %r221, %r234, %r235;  @p add.f32 r0, r0, %f523;  mov.f32 %f235, r0;}
	// end inline asm
	mov.b32 	%r224, 2;
	// begin inline asm
	{  .reg .f32 r0;  .reg .pred p;  shfl.sync.down.b32 r0|p, %f235, %r224, %r234, %r235;  @p add.f32 r0, r0, %f235;  mov.f32 %f238, r0;}
	// end inline asm
	mov.b32 	%r227, 4;
	// begin inline asm
	{  .reg .f32 r0;  .reg .pred p;  shfl.sync.down.b32 r0|p, %f238, %r227, %r234, %r235;  @p add.f32 r0, r0, %f238;  mov.f32 %f241, r0;}
	// end inline asm
	mov.b32 	%r230, 8;
	// begin inline asm
	{  .reg .f32 r0;  .reg .pred p;  shfl.sync.down.b32 r0|p, %f241, %r230, %r234, %r235;  @p add.f32 r0, r0, %f241;  mov.f32 %f244, r0;}
	// end inline asm
	mov.b32 	%r233, 16;
	// begin inline asm
	{  .reg .f32 r0;  .reg .pred p;  shfl.sync.down.b32 r0|p, %f244, %r233, %r234, %r235;  @p add.f32 r0, r0, %f244;  mov.f32 %f530, r0;}
	// end inline asm
	setp.ne.s32 	%p39, %r220, 0;
	@%p39 bra 	$L__BB5_49;
	shr.u32 	%r236, %r57, 3;
	and.b32  	%r237, %r236, 124;
	mov.u32 	%r238, _ZZN3cub18CUB_300001_SM_10006detail6reduce18DeviceReduceKernelINS2_10policy_hubIfjN4cuda3std3__44plusIvEEE10Policy1000EPfjS9_fNS7_10__identityEEEvT0_PT3_T1_NS0_13GridEvenShareISH_EET2_T4_E12temp_storage;
	add.s32 	%r239, %r238, %r237;
	st.shared.f32 	[%r239+16], %f530;
$L__BB5_49:
	bar.sync 	0;
	setp.ne.s32 	%p40, %r57, 0;
	@%p40 bra 	$L__BB5_71;
	ld.shared.f32 	%f250, [_ZZN3cub18CUB_300001_SM_10006detail6reduce18DeviceReduceKernelINS2_10policy_hubIfjN4cuda3std3__44plusIvEEE10Policy1000EPfjS9_fNS7_10__identityEEEvT0_PT3_T1_NS0_13GridEvenShareISH_EET2_T4_E12temp_storage+20];
	add.f32 	%f251, %f530, %f250;
	ld.shared.f32 	%f252, [_ZZN3cub18CUB_300001_SM_10006detail6reduce18DeviceReduceKernelINS2_10policy_hubIfjN4cuda3std3__44plusIvEEE10Policy1000EPfjS9_fNS7_10__identityEEEvT0_PT3_T1_NS0_13GridEvenShareISH_EET2_T4_E12temp_storage+24];
	add.f32 	%f253, %f251, %f252;
	ld.shared.f32 	%f254, [_ZZN3cub18CUB_300001_SM_10006detail6reduce18DeviceReduceKernelINS2_10policy_hubIfjN4cuda3std3__44plusIvEEE10Policy1000EPfjS9_fNS7_10__identityEEEvT0_PT3_T1_NS0_13GridEvenShareISH_EET2_T4_E12temp_storage+28];
	add.f32 	%f255, %f253, %f254;
	ld.shared.f32 	%f256, [_ZZN3cub18CUB_300001_SM_10006detail6reduce18DeviceReduceKernelINS2_10policy_hubIfjN4cuda3std3__44plusIvEEE10Policy1000EPfjS9_fNS7_10__identityEEEvT0_PT3_T1_NS0_13GridEvenShareISH_EET2_T4_E12temp_storage+32];
	add.f32 	%f257, %f255, %f256;
	ld.shared.f32 	%f258, [_ZZN3cub18CUB_300001_SM_10006detail6reduce18DeviceReduceKernelINS2_10policy_hubIfjN4cuda3std3__44plusIvEEE10Policy1000EPfjS9_fNS7_10__identityEEEvT0_PT3_T1_NS0_13GridEvenShareISH_EET2_T4_E12temp_storage+36];
	add.f32 	%f259, %f257, %f258;
	ld.shared.f32 	%f260, [_ZZN3cub18CUB_300001_SM_10006detail6reduce18DeviceReduceKernelINS2_10policy_hubIfjN4cuda3std3__44plusIvEEE10Policy1000EPfjS9_fNS7_10__identityEEEvT0_PT3_T1_NS0_13GridEvenShareISH_EET2_T4_E12temp_storage+40];
	add.f32 	%f261, %f259, %f260;
	ld.shared.f32 	%f262, [_ZZN3cub18CUB_300001_SM_10006detail6reduce18DeviceReduceKernelINS2_10policy_hubIfjN4cuda3std3__44plusIvEEE10Policy1000EPfjS9_fNS7_10__identityEEEvT0_PT3_T1_NS0_13GridEvenShareISH_EET2_T4_E12temp_storage+44];
	add.f32 	%f263, %f261, %f262;
	ld.shared.f32 	%f264, [_ZZN3cub18CUB_300001_SM_10006detail6reduce18DeviceReduceKernelINS2_10policy_hubIfjN4cuda3std3__44plusIvEEE10Policy1000EPfjS9_fNS7_10__identityEEEvT0_PT3_T1_NS0_13GridEvenShareISH_EET2_T4_E12temp_storage+48];
	add.f32 	%f265, %f263, %f264;
	ld.shared.f32 	%f266, [_ZZN3cub18CUB_300001_SM_10006detail6reduce18DeviceReduceKernelINS2_10policy_hubIfjN4cuda3std3__44plusIvEEE10Policy1000EPfjS9_fNS7_10__identityEEEvT0_PT3_T1_NS0_13GridEvenShareISH_EET2_T4_E12temp_storage+52];
	add.f32 	%f267, %f265, %f266;
	ld.shared.f32 	%f268, [_ZZN3cub18CUB_300001_SM_10006detail6reduce18DeviceReduceKernelINS2_10policy_hubIfjN4cuda3std3__44plusIvEEE10Policy1000EPfjS9_fNS7_10__identityEEEvT0_PT3_T1_NS0_13GridEvenShareISH_EET2_T4_E12temp_storage+56];
	add.f32 	%f269, %f267, %f268;
	ld.shared.f32 	%f270, [_ZZN3cub18CUB_300001_SM_10006detail6reduce18DeviceReduceKernelINS2_10policy_hubIfjN4cuda3std3__44plusIvEEE10Policy1000EPfjS9_fNS7_10__identityEEEvT0_PT3_T1_NS0_13GridEvenShareISH_EET2_T4_E12temp_storage+60];
	add.f32 	%f271, %f269, %f270;
	ld.shared.f32 	%f272, [_ZZN3cub18CUB_300001_SM_10006detail6reduce18DeviceReduceKernelINS2_10policy_hubIfjN4cuda3std3__44plusIvEEE10Policy1000EPfjS9_fNS7_10__identityEEEvT0_PT3_T1_NS0_13GridEvenShareISH_EET2_T4_E12temp_storage+64];
	add.f32 	%f273, %f271, %f272;
	ld.shared.f32 	%f274, [_ZZN3cub18CUB_300001_SM_10006detail6reduce18DeviceReduceKernelINS2_10policy_hubIfjN4cuda3std3__44plusIvEEE10Policy1000EPfjS9_fNS7_10__identityEEEvT0_PT3_T1_NS0_13GridEvenShareISH_EET2_T4_E12temp_storage+68];
	add.f32 	%f275, %f273, %f274;
	ld.shared.f32 	%f276, [_ZZN3cub18CUB_300001_SM_10006detail6reduce18DeviceReduceKernelINS2_10policy_hubIfjN4cuda3std3__44plusIvEEE10Policy1000EPfjS9_fNS7_10__identityEEEvT0_PT3_T1_NS0_13GridEvenShareISH_EET2_T4_E12temp_storage+72];
	add.f32 	%f277, %f275, %f276;
	ld.shared.f32 	%f278, [_ZZN3cub18CUB_300001_SM_10006detail6reduce18DeviceReduceKernelINS2_10policy_hubIfjN4cuda3std3__44plusIvEEE10Policy1000EPfjS9_fNS7_10__identityEEEvT0_PT3_T1_NS0_13GridEvenShareISH_EET2_T4_E12temp_storage+76];
	add.f32 	%f530, %f277, %f278;
	bra.uni 	$L__BB5_71;
$L__BB5_51:
	// begin inline asm
	mov.u32 %r196, %laneid;
	// end inline asm
	and.b32  	%r212, %r57, 992;
	add.s32 	%r213, %r212, 32;
	setp.gt.u32 	%p21, %r213, %r56;
	not.b32 	%r214, %r212;
	add.s32 	%r215, %r56, %r214;
	selp.b32 	%r210, %r215, 31, %p21;
	mov.b32 	%r197, 1;
	mov.b32 	%r211, -1;
	// begin inline asm
	{  .reg .f32 r0;  .reg .pred p;  shfl.sync.down.b32 r0|p, %f523, %r197, %r210, %r211;  @p add.f32 r0, r0, %f523;  mov.f32 %f176, r0;}
	// end inline asm
	mov.b32 	%r200, 2;
	// begin inline asm
	{  .reg .f32 r0;  .reg .pred p;  shfl.sync.down.b32 r0|p, %f176, %r200, %r210, %r211;  @p add.f32 r0, r0, %f176;  mov.f32 %f179, r0;}
	// end inline asm
	mov.b32 	%r203, 4;
	// begin inline asm
	{  .reg .f32 r0;  .reg .pred p;  shfl.sync.down.b32 r0|p, %f179, %r203, %r210, %r211;  @p add.f32 r0, r0, %f179;  mov.f32 %f182, r0;}
	// end inline asm
	mov.b32 	%r206, 8;
	// begin inline asm
	{  .reg .f32 r0;  .reg .pred p;  shfl.sync.down.b32 r0|p, %f182, %r206, %r210, %r211;  @p add.f32 r0, r0, %f182;  mov.f32 %f185, r0;}
	// end inline asm
	mov.b32 	%r209, 16;
	// begin inline asm
	{  .reg .f32 r0;  .reg .pred p;  shfl.sync.down.b32 r0|p, %f185, %r209, %r210, %r211;  @p add.f32 r0, r0, %f185;  mov.f32 %f530, r0;}
	// end inline asm
	setp.ne.s32 	%p22, %r196, 0;
	@%p22 bra 	$L__BB5_53;
	shr.u32 	%r216, %r57, 3;
	and.b32  	%r217, %r216, 124;
	mov.u32 	%r218, _ZZN3cub18CUB_300001_SM_10006detail6reduce18DeviceReduceKernelINS2_10policy_hubIfjN4cuda3std3__44plusIvEEE10Policy1000EPfjS9_fNS7_10__identityEEEvT0_PT3_T1_NS0_13GridEvenShareISH_EET2_T4_E12temp_storage;
	add.s32 	%r219, %r218, %r217;
	st.shared.f32 	[%r219+16], %f530;
$L__BB5_53:
	bar.sync 	0;
	setp.ne.s32 	%p23, %r57, 0;
	@%p23 bra 	$L__BB5_71;
	setp.gt.u32 	%p24, %r56, 32;
	ld.shared.f32 	%f191, [_ZZN3cub18CUB_300001_SM_10006detail6reduce18DeviceReduceKernelINS2_10policy_hubIfjN4cuda3std3__44plusIvEEE10Policy1000EPfjS9_fNS7_10__identityEEEvT0_PT3_T1_NS0_13GridEvenShareISH_EET2_T4_E12temp_storage+20];
	add.f32 	%f192, %f530, %f191;
	selp.f32 	%f193, %f192, %f530, %p24;
	setp.gt.u32 	%p25, %r56, 64;
	ld.shared.f32 	%f194, [_ZZN3cub18CUB_300001_SM_10006detail6reduce18DeviceReduceKernelINS2_10policy_hubIfjN4cuda3std3__44plusIvEEE10Policy1000EPfjS9_fNS7_10__identityEEEvT0_PT3_T1_NS0_13GridEvenShareISH_EET2_T4_E12temp_storage+24];
	add.f32 	%f195, %f194, %f193;
	selp.f32 	%f196, %f195, %f193, %p25;
	setp.gt.u32 	%p26, %r56, 96;
	ld.shared.f32 	%f197, [_ZZN3cub18CUB_300001_SM_10006detail6reduce18DeviceReduceKernelINS2_10policy_hubIfjN4cuda3std3__44plusIvEEE10Policy1000EPfjS9_fNS7_10__identityEEEvT0_PT3_T1_NS0_13GridEvenShareISH_EET2_T4_E12temp_storage+28];
	add.f32 	%f198, %f197, %f196;
	selp.f32 	%f199, %f198, %f196, %p26;
	setp.gt.u32 	%p27, %r56, 128;
	ld.shared.f32 	%f200, [_ZZN3cub18CUB_300001_SM_10006detail6reduce18DeviceReduceKernelINS2_10policy_hubIfjN4cuda3std3__44plusIvEEE10Policy1000EPfjS9_fNS7_10__identityEEEvT0_PT3_T1_NS0_13GridEvenShareISH_EET2_T4_E12temp_storage+32];
	add.f32 	%f201, %f200, %f199;
	selp.f32 	%f202, %f201, %f199, %p27;
	setp.gt.u32 	%p28, %r56, 160;
	ld.shared.f32 	%f203, [_ZZN3cub18CUB_300001_SM_10006detail6reduce18DeviceReduceKernelINS2_10policy_hubIfjN4cuda3std3__44plusIvEEE10Policy1000EPfjS9_fNS7_10__identityEEEvT0_PT3_T1_NS0_13GridEvenShareISH_EET2_T4_E12temp_storage+36];
	add.f32 	%f204, %f203, %f202;
	selp.f32 	%f205, %f204, %f202, %p28;
	setp.gt.u32 	%p29, %r56, 192;
	ld.shared.f32 	%f206, [_ZZN3cub18CUB_300001_SM_10006detail6reduce18DeviceReduceKernelINS2_10policy_hubIfjN4cuda3std3__44plusIvEEE10Policy1000EPfjS9_fNS7_10__identityEEEvT0_PT3_T1_NS0_13GridEvenShareISH_EET2_T4_E12temp_storage+40];
	add.f32 	%f207, %f206, %f205;
	selp.f32 	%f208, %f207, %f205, %p29;
	setp.gt.u32 	%p30, %r56, 224;
	ld.shared.f32 	%f209, [_ZZN3cub18CUB_300001_SM_10006detail6reduce18DeviceReduceKernelINS2_10policy_hubIfjN4cuda3std3__44plusIvEEE10Policy1000EPfjS9_fNS7_10__identityEEEvT0_PT3_T1_NS0_13GridEvenShareISH_EET2_T4_E12temp_storage+44];
	add.f32 	%f210, %f209, %f208;
	selp.f32 	%f211, %f210, %f208, %p30;
	setp.gt.u32 	%p31, %r56, 256;
	ld.shared.f32 	%f212, [_ZZN3cub18CUB_300001_SM_10006detail6reduce18DeviceReduceKernelINS2_10policy_hubIfjN4cuda3std3__44plusIvEEE10Policy1000EPfjS9_fNS7_10__identityEEEvT0_PT3_T1_NS0_13GridEvenShareISH_EET2_T4_E12temp_storage+48];
	add.f32 	%f213, %f212, %f211;
	selp.f32 	%f214, %f213, %f211, %p31;
	setp.gt.u32 	%p32, %r56, 288;
	ld.shared.f32 	%f215, [_ZZN3cub18CUB_300001_SM_10006detail6reduce18DeviceReduceKernelINS2_10policy_hubIfjN4cuda3std3__44plusIvEEE10Policy1000EPfjS9_fNS7_10__identityEEEvT0_PT3_T1_NS0_13GridEvenShareISH_EET2_T4_E12temp_storage+52];
	add.f32 	%f216, %f215, %f214;
	selp.f32 	%f217, %f216, %f214, %p32;
	setp.gt.u32 	%p33, %r56, 320;
	ld.shared.f32 	%f218, [_ZZN3cub18CUB_300001_SM_10006detail6reduce18DeviceReduceKernelINS2_10policy_hubIfjN4cuda3std3__44plusIvEEE10Policy1000EPfjS9_fNS7_10__identityEEEvT0_PT3_T1_NS0_13GridEvenShareISH_EET2_T4_E12temp_storage+56];
	add.f32 	%f219, %f218, %f217;
	selp.f32 	%f220, %f219, %f217, %p33;
	setp.gt.u32 	%p34, %r56, 352;
	ld.shared.f32 	%f221, [_ZZN3cub18CUB_300001_SM_10006detail6reduce18DeviceReduceKernelINS2_10policy_hubIfjN4cuda3std3__44plusIvEEE10Policy1000EPfjS9_fNS7_10__identityEEEvT0_PT3_T1_NS0_13GridEvenShareISH_EET2_T4_E12temp_storage+60];
	add.f32 	%f222, %f221, %f220;
	selp.f32 	%f223, %f222, %f220, %p34;
	setp.gt.u32 	%p35, %r56, 384;
	ld.shared.f32 	%f224, [_ZZN3cub18CUB_300001_SM_10006detail6reduce18DeviceReduceKernelINS2_10policy_hubIfjN4cuda3std3__44plusIvEEE10Policy1000EPfjS9_fNS7_10__identityEEEvT0_PT3_T1_NS0_13GridEvenShareISH_EET2_T4_E12temp_storage+64];
	add.f32 	%f225, %f224, %f223;
	selp.f32 	%f226, %f225, %f223, %p35;
	setp.gt.u32 	%p36, %r56, 416;
	ld.shared.f32 	%f227, [_ZZN3cub18CUB_300001_SM_10006detail6reduce18DeviceReduceKernelINS2_10policy_hubIfjN4cuda3std3__44plusIvEEE10Policy1000EPfjS9_fNS7_10__identityEEEvT0_PT3_T1_NS0_13GridEvenShareISH_EET2_T4_E12temp_storage+68];
	add.f32 	%f228, %f227, %f226;
	selp.f32 	%f229, %f228, %f226, %p36;
	setp.gt.u32 	%p37, %r56, 448;
	ld.shared.f32 	%f230, [_ZZN3cub18CUB_300001_SM_10006detail6reduce18DeviceReduceKernelINS2_10policy_hubIfjN4cuda3std3__44plusIvEEE10Policy1000EPfjS9_fNS7_10__identityEEEvT0_PT3_T1_NS0_13GridEvenShareISH_EET2_T4_E12temp_storage+72];
	add.f32 	%f231, %f230, %f229;
	selp.f32 	%f232, %f231, %f229, %p37;
	setp.gt.u32 	%p38, %r56, 480;
	ld.shared.f32 	%f233, [_ZZN3cub18CUB_300001_SM_10006detail6reduce18DeviceReduceKernelINS2_10policy_hubIfjN4cuda3std3__44plusIvEEE10Policy1000EPfjS9_fNS7_10__identityEEEvT0_PT3_T1_NS0_13GridEvenShareISH_EET2_T4_E12temp_storage+76];
	add.f32 	%f234, %f233, %f232;
	selp.f32 	%f530, %f234, %f232, %p38;
	bra.uni 	$L__BB5_71;
$L__BB5_55:
	mov.u32 	%r76, %tid.x;
	add.s32 	%r121, %r76, %r5;
	mul.wide.u32 	%rd20, %r121, 4;
	add.s64 	%rd4, %rd1, %rd20;
	// begin inline asm
	ld.global.nc.u32 %r105, [%rd4];
	// end inline asm
	mov.b32 	%f52, %r105;
	add.s64 	%rd5, %rd4, 2048;
	// begin inline asm
	ld.global.nc.u32 %r106, [%rd5];
	// end inline asm
	mov.b32 	%f53, %r106;
	add.s64 	%rd6, %rd4, 4096;
	// begin inline asm
	ld.global.nc.u32 %r107, [%rd6];
	// end inline asm
	mov.b32 	%f54, %r107;
	add.s64 	%rd7, %rd4, 6144;
	// begin inline asm
	ld.global.nc.u32 %r108, [%rd7];
	// end inline asm
	mov.b32 	%f55, %r108;
	add.s64 	%rd8, %rd4, 8192;
	// begin inline asm
	ld.global.nc.u32 %r109, [%rd8];
	// end inline asm
	mov.b32 	%f56, %r109;
	add.s64 	%rd9, %rd4, 10240;
	// begin inline asm
	ld.global.nc.u32 %r110, [%rd9];
	// end inline asm
	mov.b32 	%f57, %r110;
	add.s64 	%rd10, %rd4, 12288;
	// begin inline asm
	ld.global.nc.u32 %r111, [%rd10];
	// end inline asm
	mov.b32 	%f58, %r111;
	add.s64 	%rd11, %rd4, 14336;
	// begin inline asm
	ld.global.nc.u32 %r112, [%rd11];
	// end inline asm
	mov.b32 	%f59, %r112;
	add.s64 	%rd12, %rd4, 16384;
	// begin inline asm
	ld.global.nc.u32 %r113, [%rd12];
	// end inline asm
	mov.b32 	%f60, %r113;
	add.s64 	%rd13, %rd4, 18432;
	// begin inline asm
	ld.global.nc.u32 %r114, [%rd13];
	// end inline asm
	mov.b32 	%f61, %r114;
	add.s64 	%rd14, %rd4, 20480;
	// begin inline asm
	ld.global.nc.u32 %r115, [%rd14];
	// end inline asm
	mov.b32 	%f62, %r115;
	add.s64 	%rd15, %rd4, 22528;
	// begin inline asm
	ld.global.nc.u32 %r116, [%rd15];
	// end inline asm
	mov.b32 	%f63, %r116;
	add.s64 	%rd16, %rd4, 24576;
	// begin inline asm
	ld.global.nc.u32 %r117, [%rd16];
	// end inline asm
	mov.b32 	%f64, %r117;
	add.s64 	%rd17, %rd4, 26624;
	// begin inline asm
	ld.global.nc.u32 %r118, [%rd17];
	// end inline asm
	mov.b32 	%f65, %r118;
	add.s64 	%rd18, %rd4, 28672;
	// begin inline asm
	ld.global.nc.u32 %r119, [%rd18];
	// end inline asm
	mov.b32 	%f66, %r119;
	add.s64 	%rd19, %rd4, 30720;
	// begin inline asm
	ld.global.nc.u32 %r120, [%rd19];
	// end inline asm
	mov.b32 	%f67, %r120;
	add.f32 	%f68, %f52, %f53;
	add.f32 	%f69, %f54, %f55;
	add.f32 	%f70, %f56, %f57;
	add.f32 	%f71, %f58, %f59;
	add.f32 	%f72, %f60, %f61;
	add.f32 	%f73, %f62, %f63;
	add.f32 	%f74, %f64, %f65;
	add.f32 	%f75, %f66, %f67;
	add.f32 	%f76, %f68, %f69;
	add.f32 	%f77, %f70, %f71;
	add.f32 	%f78, %f72, %f73;
	add.f32 	%f79, %f74, %f75;
	add.f32 	%f80, %f76, %f77;
	add.f32 	%f81, %f78, %f79;
	add.f32 	%f529, %f80, %f81;
	setp.lt.u32 	%p3, %r56, %r4;
	@%p3 bra 	$L__BB5_67;
	add.s32 	%r77, %r4, %r5;
	add.s32 	%r401, %r77, 512;
	add.s32 	%r400, %r77, %r76;
	mov.b32 	%r402, 0;
$L__BB5_57:
	add.s32 	%r5, %r5, %r4;
	add.s32 	%r123, %r1, -8192;
	setp.gt.u32 	%p4, %r5, %r123;
	@%p4 bra 	$L__BB5_59;
	add.s32 	%r140, %r76, %r5;
	mul.wide.u32 	%rd37, %r140, 4;
	add.s64 	%rd21, %rd1, %rd37;
	// begin inline asm
	ld.global.nc.u32 %r124, [%rd21];
	// end inline asm
	mov.b32 	%f82, %r124;
	add.s64 	%rd22, %rd21, 2048;
	// begin inline asm
	ld.global.nc.u32 %r125, [%rd22];
	// end inline asm
	mov.b32 	%f83, %r125;
	add.s64 	%rd23, %rd21, 4096;
	// begin inline asm
	ld.global.nc.u32 %r126, [%rd23];
	// end inline asm
	mov.b32 	%f84, %r126;
	add.s64 	%rd24, %rd21, 6144;
	// begin inline asm
	ld.global.nc.u32 %r127, [%rd24];
	// end inline asm
	mov.b32 	%f85, %r127;
	add.s64 	%rd25, %rd21, 8192;
	// begin inline asm
	ld.global.nc.u32 %r128, [%rd25];
	// end inline asm
	mov.b32 	%f86, %r128;
	add.s64 	%rd26, %rd21, 10240;
	// begin inline asm
	ld.global.nc.u32 %r129, [%rd26];
	// end inline asm
	mov.b32 	%f87, %r129;
	add.s64 	%rd27, %rd21, 12288;
	// begin inline asm
	ld.global.nc.u32 %r130, [%rd27];
	// end inline asm
	mov.b32 	%f88, %r130;
	add.s64 	%rd28, %rd21, 14336;
	// begin inline asm
	ld.global.nc.u32 %r131, [%rd28];
	// end inline asm
	mov.b32 	%f89, %r131;
	add.s64 	%rd29, %rd21, 16384;
	// begin inline asm
	ld.global.nc.u32 %r132, [%rd29];
	// end inline asm
	mov.b32 	%f90, %r132;
	add.s64 	%rd30, %rd21, 18432;
	// begin inline asm
	ld.global.nc.u32 %r133, [%rd30];
	// end inline asm
	mov.b32 	%f91, %r133;
	add.s64 	%rd31, %rd21, 20480;
	// begin inline asm
	ld.global.nc.u32 %r134, [%rd31];
	// end inline asm
	mov.b32 	%f92, %r134;
	add.s64 	%rd32, %rd21, 22528;
	// begin inline asm
	ld.global.nc.u32 %r135, [%rd32];
	// end inline asm
	mov.b32 	%f93, %r135;
	add.s64 	%rd33, %rd21, 24576;
	// begin inline asm
	ld.global.nc.u32 %r136, [%rd33];
	// end inline asm
	mov.b32 	%f94, %r136;
	add.s64 	%rd34, %rd21, 26624;
	// begin inline asm
	ld.global.nc.u32 %r137, [%rd34];
	// end inline asm
	mov.b32 	%f95, %r137;
	add.s64 	%rd35, %rd21, 28672;
	// begin inline asm
	ld.global.nc.u32 %r138, [%rd35];
	// end inline asm
	mov.b32 	%f96, %r138;
	add.s64 	%rd36, %rd21, 30720;
	// begin inline asm
	ld.global.nc.u32 %r139, [%rd36];
	// end inline asm
	mov.b32 	%f97, %r139;
	add.f32 	%f98, %f529, %f82;
	add.f32 	%f99, %f83, %f84;
	add.f32 	%f100, %f85, %f86;
	add.f32 	%f101, %f87, %f88;
	add.f32 	%f102, %f89, %f90;
	add.f32 	%f103, %f91, %f92;
	add.f32 	%f104, %f93, %f94;
	add.f32 	%f105, %f95, %f96;
	add.f32 	%f106, %f98, %f99;
	add.f32 	%f107, %f100, %f101;
	add.f32 	%f108, %f102, %f103;
	add.f32 	%f109, %f104, %f105;
	add.f32 	%f110, %f106, %f107;
	add.f32 	%f111, %f108, %f109;
	add.f32 	%f112, %f110, %f111;
	add.f32 	%f529, %f112, %f97;
	sub.s32 	%r141, %r1, %r5;
	setp.lt.u32 	%p5, %r141, %r4;
	add.s32 	%r402, %r402, 1;
	add.s32 	%r401, %r401, %r4;
	add.s32 	%r400, %r400, %r4;
	@%p5 bra 	$L__BB5_67;
	bra.uni 	$L__BB5_57;
$L__BB5_59:
	setp.le.u32 	%p6, %r1, %r5;
	@%p6 bra 	$L__BB5_67;
	sub.s32 	%r88, %r1, %r5;
	setp.ge.s32 	%p7, %r76, %r88;
	@%p7 bra 	$L__BB5_67;
	not.b32 	%r142, %r76;
	add.s32 	%r143, %r1, %r142;
	sub.s32 	%r144, %r143, %r77;
	mul.lo.s32 	%r145, %r2, %r402;
	shl.b32 	%r146, %r145, 13;
	sub.s32 	%r89, %r144, %r146;
	shr.u32 	%r147, %r143, 9;
	add.s32 	%r90, %r147, 1;
	and.b32  	%r148, %r143, 1536;
	setp.eq.s32 	%p8, %r148, 1536;
	mov.u32 	%r407, %r76;
	@%p8 bra 	$L__BB5_64;
	and.b32  	%r149, %r90, 3;
	neg.s32 	%r404, %r149;
	mov.u32 	%r407, %r76;
$L__BB5_63:
	.pragma "nounroll";
	mul.wide.u32 	%rd39, %r400, 4;
	add.s64 	%rd38, %rd1, %rd39;
	// begin inline asm
	ld.global.nc.u32 %r150, [%rd38];
	// end inline asm
	mov.b32 	%f114, %r150;
	add.f32 	%f529, %f529, %f114;
	add.s32 	%r407, %r407, 512;
	add.s32 	%r400, %r400, 512;
	add.s32 	%r404, %r404, 1;
	setp.ne.s32 	%p9, %r404, 0;
	@%p9 bra 	$L__BB5_63;
$L__BB5_64:
	setp.lt.u32 	%p10, %r89, 1536;
	@%p10 bra 	$L__BB5_67;
	add.s32 	%r409, %r407, 1024;
	add.s32 	%r408, %r407, %r401;
$L__BB5_66:
	add.s32 	%r155, %r408, -512;
	mul.wide.u32 	%rd44, %r155, 4;
	add.s64 	%rd40, %rd1, %rd44;
	// begin inline asm
	ld.global.nc.u32 %r151, [%rd40];
	// end inline asm
	mov.b32 	%f115, %r151;
	add.f32 	%f116, %f529, %f115;
	mul.wide.u32 	%rd45, %r408, 4;
	add.s64 	%rd41, %rd1, %rd45;
	// begin inline asm
	ld.global.nc.u32 %r152, [%rd41];
	// end inline asm
	mov.b32 	%f117, %r152;
	add.f32 	%f118, %f116, %f117;
	add.s32 	%r156, %r408, 512;
	mul.wide.u32 	%rd46, %r156, 4;
	add.s64 	%rd42, %rd1, %rd46;
	// begin inline asm
	ld.global.nc.u32 %r153, [%rd42];
	// end inline asm
	mov.b32 	%f119, %r153;
	add.f32 	%f120, %f118, %f119;
	add.s32 	%r157, %r408, 1024;
	mul.wide.u32 	%rd47, %r157, 4;
	add.s64 	%rd43, %rd1, %rd47;
	// begin inline asm
	ld.global.nc.u32 %r154, [%rd43];
	// end inline asm
	mov.b32 	%f121, %r154;
	add.f32 	%f529, %f120, %f121;
	add.s32 	%r103, %r409, 2048;
	add.s32 	%r158, %r409, 1024;
	add.s32 	%r408, %r408, 2048;
	setp.lt.s32 	%p11, %r158, %r88;
	mov.u32 	%r409, %r103;
	@%p11 bra 	$L__BB5_66;
$L__BB5_67:
	// begin inline asm
	mov.u32 %r159, %laneid;
	// end inline asm
	mov.b32 	%r160, 1;
	mov.b32 	%r173, 31;
	mov.b32 	%r174, -1;
	// begin inline asm
	{  .reg .f32 r0;  .reg .pred p;  shfl.sync.down.b32 r0|p, %f529, %r160, %r173, %r174;  @p add.f32 r0, r0, %f529;  mov.f32 %f122, r0;}
	// end inline asm
	mov.b32 	%r163, 2;
	// begin inline asm
	{  .reg .f32 r0;  .reg .pred p;  shfl.sync.down.b32 r0|p, %f122, %r163, %r173, %r174;  @p add.f32 r0, r0, %f122;  mov.f32 %f125, r0;}
	// end inline asm
	mov.b32 	%r166, 4;
	// begin inline asm
	{  .reg .f32 r0;  .reg .pred p;  shfl.sync.down.b32 r0|p, %f125, %r166, %r173, %r174;  @p add.f32 r0, r0, %f125;  mov.f32 %f128, r0;}
	// end inline asm
	mov.b32 	%r169, 8;
	// begin inline asm
	{  .reg .f32 r0;  .reg .pred p;  shfl.sync.down.b32 r0|p, %f128, %r169, %r173, %r174;  @p add.f32 r0, r0, %f128;  mov.f32 %f131, r0;}
	// end inline asm
	mov.b32 	%r172, 16;
	// begin inline asm
	{  .reg .f32 r0;  .reg .pred p;  shfl.sync.down.b32 r0|p, %f131, %r172, %r173, %r174;  @p add.f32 r0, r0, %f131;  mov.f32 %f530, r0;}
	// end inline asm
	setp.ne.s32 	%p12, %r159, 0;
	@%p12 bra 	$L__BB5_69;
	shr.u32 	%r175, %r76, 3;
	and.b32  	%r176, %r175, 124;
	mov.u32 	%r177, _ZZN3cub18CUB_300001_SM_10006detail6reduce18DeviceReduceKernelINS2_10policy_hubIfjN4cuda3std3__44plusIvEEE10Policy1000EPfjS9_fNS7_10__identityEEEvT0_PT3_T1_NS0_13GridEvenShareISH_EET2_T4_E12temp_storage;
	add.s32 	%r178, %r177, %r176;
	st.shared.f32 	[%r178+16], %f530;
$L__BB5_69:
	bar.sync 	0;
	setp.ne.s32 	%p13, %r76, 0;
	@%p13 bra 	$L__BB5_71;
	ld.shared.f32 	%f137, [_ZZN3cub18CUB_300001_SM_10006detail6reduce18DeviceReduceKernelINS2_10policy_hubIfjN4cuda3std3__44plusIvEEE10Policy1000EPfjS9_fNS7_10__identityEEEvT0_PT3_T1_NS0_13GridEvenShareISH_EET2_T4_E12temp_storage+20];
	add.f32 	%f138, %f530, %f137;
	ld.shared.f32 	%f139, [_ZZN3cub18CUB_300001_SM_10006detail6reduce18DeviceReduceKernelINS2_10policy_hubIfjN4cuda3std3__44plusIvEEE10Policy1000EPfjS9_fNS7_10__identityEEEvT0_PT3_T1_NS0_13GridEvenShareISH_EET2_T4_E12temp_storage+24];
	add.f32 	%f140, %f138, %f139;
	ld.shared.f32 	%f141, [_ZZN3cub18CUB_300001_SM_10006detail6reduce18DeviceReduceKernelINS2_10policy_hubIfjN4cuda3std3__44plusIvEEE10Policy1000EPfjS9_fNS7_10__identityEEEvT0_PT3_T1_NS0_13GridEvenShareISH_EET2_T4_E12temp_storage+28];
	add.f32 	%f142, %f140, %f141;
	ld.shared.f32 	%f143, [_ZZN3cub18CUB_300001_SM_10006detail6reduce18DeviceReduceKernelINS2_10policy_hubIfjN4cuda3std3__44plusIvEEE10Policy1000EPfjS9_fNS7_10__identityEEEvT0_PT3_T1_NS0_13GridEvenShareISH_EET2_T4_E12temp_storage+32];
	add.f32 	%f144, %f142, %f143;
	ld.shared.f32 	%f145, [_ZZN3cub18CUB_300001_SM_10006detail6reduce18DeviceReduceKernelINS2_10policy_hubIfjN4cuda3std3__44plusIvEEE10Policy1000EPfjS9_fNS7_10__identityEEEvT0_PT3_T1_NS0_13GridEvenShareISH_EET2_T4_E12temp_storage+36];
	add.f32 	%f146, %f144, %f145;
	ld.shared.f32 	%f147, [_ZZN3cub18CUB_300001_SM_10006detail6reduce18DeviceReduceKernelINS2_10policy_hubIfjN4cuda3std3__44plusIvEEE10Policy1000EPfjS9_fNS7_10__identityEEEvT0_PT3_T1_NS0_13GridEvenShareISH_EET2_T4_E12temp_storage+40];
	add.f32 	%f148, %f146, %f147;
	ld.shared.f32 	%f149, [_ZZN3cub18CUB_300001_SM_10006detail6reduce18DeviceReduceKernelINS2_10policy_hubIfjN4cuda3std3__44plusIvEEE10Policy1000EPfjS9_fNS7_10__identityEEEvT0_PT3_T1_NS0_13GridEvenShareISH_EET2_T4_E12temp_storage+44];
	add.f32 	%f150, %f148, %f149;
	ld.shared.f32 	%f151, [_ZZN3cub18CUB_300001_SM_10006detail6reduce18DeviceReduceKernelINS2_10policy_hubIfjN4cuda3std3__44plusIvEEE10Policy1000EPfjS9_fNS7_10__identityEEEvT0_PT3_T1_NS0_13GridEvenShareISH_EET2_T4_E12temp_storage+48];
	add.f32 	%f152, %f150, %f151;
	ld.shared.f32 	%f153, [_ZZN3cub18CUB_300001_SM_10006detail6reduce18DeviceReduceKernelINS2_10policy_hubIfjN4cuda3std3__44plusIvEEE10Policy1000EPfjS9_fNS7_10__identityEEEvT0_PT3_T1_NS0_13GridEvenShareISH_EET2_T4_E12temp_storage+52];
	add.f32 	%f154, %f152, %f153;
	ld.shared.f32 	%f155, [_ZZN3cub18CUB_300001_SM_10006detail6reduce18DeviceReduceKernelINS2_10policy_hubIfjN4cuda3std3__44plusIvEEE10Policy1000EPfjS9_fNS7_10__identityEEEvT0_PT3_T1_NS0_13GridEvenShareISH_EET2_T4_E12temp_storage+56];
	add.f32 	%f156, %f154, %f155;
	ld.shared.f32 	%f157, [_ZZN3cub18CUB_300001_SM_10006detail6reduce18DeviceReduceKernelINS2_10policy_hubIfjN4cuda3std3__44plusIvEEE10Policy1000EPfjS9_fNS7_10__identityEEEvT0_PT3_T1_NS0_13GridEvenShareISH_EET2_T4_E12temp_storage+60];
	add.f32 	%f158, %f156, %f157;
	ld.shared.f32 	%f159, [_ZZN3cub18CUB_300001_SM_10006detail6reduce18DeviceReduceKernelINS2_10policy_hubIfjN4cuda3std3__44plusIvEEE10Policy1000EPfjS9_fNS7_10__identityEEEvT0_PT3_T1_NS0_13GridEvenShareISH_EET2_T4_E12temp_storage+64];
	add.f32 	%f160, %f158, %f159;
	ld.shared.f32 	%f161, [_ZZN3cub18CUB_300001_SM_10006detail6reduce18DeviceReduceKernelINS2_10policy_hubIfjN4cuda3std3__44plusIvEEE10Policy1000EPfjS9_fNS7_10__identityEEEvT0_PT3_T1_NS0_13GridEvenShareISH_EET2_T4_E12temp_storage+68];
	add.f32 	%f162, %f160, %f161;
	ld.shared.f32 	%f163, [_ZZN3cub18CUB_300001_SM_10006detail6reduce18DeviceReduceKernelINS2_10policy_hubIfjN4cuda3std3__44plusIvEEE10Policy1000EPfjS9_fNS7_10__identityEEEvT0_PT3_T1_NS0_13GridEvenShareISH_EET2_T4_E12temp_storage+72];
	add.f32 	%f164, %f162, %f163;
	ld.shared.f32 	%f165, [_ZZN3cub18CUB_300001_SM_10006detail6reduce18DeviceReduceKernelINS2_10policy_hubIfjN4cuda3std3__44plusIvEEE10Policy1000EPfjS9_fNS7_10__identityEEEvT0_PT3_T1_NS0_13GridEvenShareISH_EET2_T4_E12temp_storage+76];
	add.f32 	%f530, %f164, %f165;
$L__BB5_71:
	mov.u32 	%r375, %tid.x;
	setp.ne.s32 	%p80, %r375, 0;
	@%p80 bra 	$L__BB5_73;
	ld.param.u64 	%rd119, [_ZN3cub18CUB_300001_SM_10006detail6reduce18DeviceReduceKernelINS2_10policy_hubIfjN4cuda3std3__44plusIvEEE10Policy1000EPfjS9_fNS7_10__identityEEEvT0_PT3_T1_NS0_13GridEvenShareISH_EET2_T4__param_1];
	cvta.to.global.u64 	%rd116, %rd119;
	mul.wide.u32 	%rd117, %r3, 4;
	add.s64 	%rd118, %rd116, %rd117;
	st.global.f32 	[%rd118], %f530;
$L__BB5_73:
	ret;

}
	// .globl	_ZN3cub18CUB_300001_SM_10006detail6reduce28DeviceReduceSingleTileKernelINS2_10policy_hubIfjN4cuda3std3__44plusIvEEE10Policy1000EPfSC_iS9_ffNS7_10__identityEEEvT0_T1_T2_T3_T4_T6_
.visible .entry _ZN3cub18CUB_300001_SM_10006detail6reduce28DeviceReduceSingleTileKernelINS2_10policy_hubIfjN4cuda3std3__44plusIvEEE10Policy1000EPfSC_iS9_ffNS7_10__identityEEEvT0_T1_T2_T3_T4_T6_(
	.param .u64 .ptr .align 1 _ZN3cub18CUB_300001_SM_10006detail6reduce28DeviceReduceSingleTileKernelINS2_10policy_hubIfjN4cuda3std3__44plusIvEEE10Policy1000EPfSC_iS9_ffNS7_10__identityEEEvT0_T1_T2_T3_T4_T6__param_0,
	.param .u64 .ptr .align 1 _ZN3cub18CUB_300001_SM_10006detail6reduce28DeviceReduceSingleTileKernelINS2_10policy_hubIfjN4cuda3std3__44plusIvEEE10Policy1000EPfSC_iS9_ffNS7_10__identityEEEvT0_T1_T2_T3_T4_T6__param_1,
	.param .u32 _ZN3cub18CUB_300001_SM_10006detail6reduce28DeviceReduceSingleTileKernelINS2_10policy_hubIfjN4cuda3std3__44plusIvEEE10Policy1000EPfSC_iS9_ffNS7_10__identityEEEvT0_T1_T2_T3_T4_T6__param_2,
	.param .align 1 .b8 _ZN3cub18CUB_300001_SM_10006detail6reduce28DeviceReduceSingleTileKernelINS2_10policy_hubIfjN4cuda3std3__44plusIvEEE10Policy1000EPfSC_iS9_ffNS7_10__identityEEEvT0_T1_T2_T3_T4_T6__param_3[1],
	.param .f32 _ZN3cub18CUB_300001_SM_10006detail6reduce28DeviceReduceSingleTileKernelINS2_10policy_hubIfjN4cuda3std3__44plusIvEEE10Policy1000EPfSC_iS9_ffNS7_10__identityEEEvT0_T1_T2_T3_T4_T6__param_4,
	.param .align 1 .b8 _ZN3cub18CUB_300001_SM_10006detail6reduce28DeviceReduceSingleTileKernelINS2_10policy_hubIfjN4cuda3std3__44plusIvEEE10Policy1000EPfSC_iS9_ffNS7_10__identityEEEvT0_T1_T2_T3_T4_T6__param_5[1]
)
.maxntid 512
.minnctapersm 1
{
	.reg .pred 	%p<83>;
	.reg .b32 	%r<339>;
	.reg .b32 	%f<537>;
	.reg .b64 	%rd<133>;
	// demoted variable
	.shared .align 4 .b8 _ZZN3cub18CUB_300001_SM_10006detail6reduce28DeviceReduceSingleTileKernelINS2_10policy_hubIfjN4cuda3std3__44plusIvEEE10Policy1000EPfSC_iS9_ffNS7_10__identityEEEvT0_T1_T2_T3_T4_T6_E12temp_storage[84];
	ld.param.u64 	%rd16, [_ZN3cub18CUB_300001_SM_10006detail6reduce28DeviceReduceSingleTileKernelINS2_10policy_hubIfjN4cuda3std3__44plusIvEEE10Policy1000EPfSC_iS9_ffNS7_10__identityEEEvT0_T1_T2_T3_T4_T6__param_0];
	ld.param.u64 	%rd17, [_ZN3cub18CUB_300001_SM_10006detail6reduce28DeviceReduceSingleTileKernelINS2_10policy_hubIfjN4cuda3std3__44plusIvEEE10Policy1000EPfSC_iS9_ffNS7_10__identityEEEvT0_T1_T2_T3_T4_T6__param_1];
	ld.param.u32 	%r67, [_ZN3cub18CUB_300001_SM_10006detail6reduce28DeviceReduceSingleTileKernelINS2_10policy_hubIfjN4cuda3std3__44plusIvEEE10Policy1000EPfSC_iS9_ffNS7_10__identityEEEvT0_T1_T2_T3_T4_T6__param_2];
	ld.param.f32 	%f54, [_ZN3cub18CUB_300001_SM_10006detail6reduce28DeviceReduceSingleTileKernelINS2_10policy_hubIfjN4cuda3std3__44plusIvEEE10Policy1000EPfSC_iS9_ffNS7_10__identityEEEvT0_T1_T2_T3_T4_T6__param_4];
	cvta.to.global.u64 	%rd1, %rd17;
	setp.ne.s32 	%p1, %r67, 0;
	@%p1 bra 	$L__BB6_3;
	mov.u32 	%r312, %tid.x;
	setp.ne.s32 	%p82, %r312, 0;
	@%p82 bra 	$L__BB6_74;
	st.global.f32 	[%rd1], %f54;
	bra.uni 	$L__BB6_74;
$L__BB6_3:
	and.b64  	%rd18, %rd16, 7;
	setp.ne.s64 	%p2, %rd18, 0;
	@%p2 bra 	$L__BB6_38;
	setp.gt.s32 	%p42, %r67, 8191;
	@%p42 bra 	$L__BB6_22;
	mov.u32 	%r1, %tid.x;
	setp.ge.s32 	%p54, %r1, %r67;
	mov.f32 	%f515, 0f00000000;
	mov.u32 	%r316, %r1;
	@%p54 bra 	$L__BB6_7;
	mul.wide.u32 	%rd121, %r1, 4;
	add.s64 	%rd120, %rd16, %rd121;
	// begin inline asm
	ld.global.nc.u32 %r256, [%rd120];
	// end inline asm
	mov.b32 	%f515, %r256;
	add.s32 	%r316, %r1, 512;
$L__BB6_7:
	setp.ge.s32 	%p55, %r316, %r67;
	@%p55 bra 	$L__BB6_13;
	not.b32 	%r257, %r316;
	add.s32 	%r4, %r67, %r257;
	and.b32  	%r258, %r4, 1536;
	setp.eq.s32 	%p56, %r258, 1536;
	@%p56 bra 	$L__BB6_11;
	mul.wide.u32 	%rd122, %r316, 4;
	add.s64 	%rd129, %rd16, %rd122;
	shr.u32 	%r259, %r4, 9;
	add.s32 	%r260, %r259, 1;
	and.b32  	%r261, %r260, 3;
	neg.s32 	%r314, %r261;
$L__BB6_10:
	.pragma "nounroll";
	// begin inline asm
	ld.global.nc.u32 %r262, [%rd129];
	// end inline asm
	mov.b32 	%f398, %r262;
	add.f32 	%f515, %f515, %f398;
	add.s32 	%r316, %r316, 512;
	add.s64 	%rd129, %rd129, 2048;
	add.s32 	%r314, %r314, 1;
	setp.ne.s32 	%p57, %r314, 0;
	@%p57 bra 	$L__BB6_10;
$L__BB6_11:
	setp.lt.u32 	%p58, %r4, 1536;
	@%p58 bra 	$L__BB6_13;
$L__BB6_12:
	mul.wide.s32 	%rd128, %r316, 4;
	add.s64 	%rd124, %rd16, %rd128;
	// begin inline asm
	ld.global.nc.u32 %r263, [%rd124];
	// end inline asm
	mov.b32 	%f399, %r263;
	add.f32 	%f400, %f515, %f399;
	add.s64 	%rd125, %rd124, 2048;
	// begin inline asm
	ld.global.nc.u32 %r264, [%rd125];
	// end inline asm
	mov.b32 	%f401, %r264;
	add.f32 	%f402, %f400, %f401;
	add.s64 	%rd126, %rd124, 4096;
	// begin inline asm
	ld.global.nc.u32 %r265, [%rd126];
	// end inline asm
	mov.b32 	%f403, %r265;
	add.f32 	%f404, %f402, %f403;
	add.s64 	%rd127, %rd124, 6144;
	// begin inline asm
	ld.global.nc.u32 %r266, [%rd127];
	// end inline asm
	mov.b32 	%f405, %r266;
	add.f32 	%f515, %f404, %f405;
	add.s32 	%r316, %r316, 2048;
	setp.lt.s32 	%p59, %r316, %r67;
	@%p59 bra 	$L__BB6_12;
$L__BB6_13:
	setp.lt.s32 	%p60, %r67, 512;
	@%p60 bra 	$L__BB6_18;
	// begin inline asm
	mov.u32 %r291, %laneid;
	// end inline asm
	mov.b32 	%r292, 1;
	mov.b32 	%r305, 31;
	mov.b32 	%r306, -1;
	// begin inline asm
	{  .reg .f32 r0;  .reg .pred p;  shfl.sync.down.b32 r0|p, %f515, %r292, %r305, %r306;  @p add.f32 r0, r0, %f515;  mov.f32 %f465, r0;}
	// end inline asm
	mov.b32 	%r295, 2;
	// begin inline asm
	{  .reg .f32 r0;  .reg .pred p;  shfl.sync.down.b32 r0|p, %f465, %r295, %r305, %r306;  @p add.f32 r0, r0, %f465;  mov.f32 %f468, r0;}
	// end inline asm
	mov.b32 	%r298, 4;
	// begin inline asm
	{  .reg .f32 r0;  .reg .pred p;  shfl.sync.down.b32 r0|p, %f468, %r298, %r305, %r306;  @p add.f32 r0, r0, %f468;  mov.f32 %f471, r0;}
	// end inline asm
	mov.b32 	%r301, 8;
	// begin inline asm
	{  .reg .f32 r0;  .reg .pred p;  shfl.sync.down.b32 r0|p, %f471, %r301, %r305, %r306;  @p add.f32 r0, r0, %f471;  mov.f32 %f474, r0;}
	// end inline asm
	mov.b32 	%r304, 16;
	// begin inline asm
	{  .reg .f32 r0;  .reg .pred p;  shfl.sync.down.b32 r0|p, %f474, %r304, %r305, %r306;  @p add.f32 r0, r0, %f474;  mov.f32 %f536, r0;}
	// end inline asm
	setp.ne.s32 	%p79, %r291, 0;
	@%p79 bra 	$L__BB6_16;
	shr.u32 	%r307, %r1, 3;
	and.b32  	%r308, %r307, 124;
	mov.u32 	%r309, _ZZN3cub18CUB_300001_SM_10006detail6reduce28DeviceReduceSingleTileKernelINS2_10policy_hubIfjN4cuda3std3__44plusIvEEE10Policy1000EPfSC_iS9_ffNS7_10__identityEEEvT0_T1_T2_T3_T4_T6_E12temp_storage;
	add.s32 	%r310, %r309, %r308;
	st.shared.f32 	[%r310+16], %f536;
$L__BB6_16:
	bar.sync 	0;
	setp.ne.s32 	%p80, %r1, 0;
	@%p80 bra 	$L__BB6_72;
	ld.shared.f32 	%f480, [_ZZN3cub18CUB_300001_SM_10006detail6reduce28DeviceReduceSingleTileKernelINS2_10policy_hubIfjN4cuda3std3__44plusIvEEE10Policy1000EPfSC_iS9_ffNS7_10__identityEEEvT0_T1_T2_T3_T4_T6_E12temp_storage+20];
	add.f32 	%f481, %f536, %f480;
	ld.shared.f32 	%f482, [_ZZN3cub18CUB_300001_SM_10006detail6reduce28DeviceReduceSingleTileKernelINS2_10policy_hubIfjN4cuda3std3__44plusIvEEE10Policy1000EPfSC_iS9_ffNS7_10__identityEEEvT0_T1_T2_T3_T4_T6_E12temp_storage+24];
	add.f32 	%f483, %f481, %f482;
	ld.shared.f32 	%f484, [_ZZN3cub18CUB_300001_SM_10006detail6reduce28DeviceReduceSingleTileKernelINS2_10policy_hubIfjN4cuda3std3__44plusIvEEE10Policy1000EPfSC_iS9_ffNS7_10__identityEEEvT0_T1_T2_T3_T4_T6_E12temp_storage+28];
	add.f32 	%f485, %f483, %f484;
	ld.shared.f32 	%f486, [_ZZN3cub18CUB_300001_SM_10006detail6reduce28DeviceReduceSingleTileKernelINS2_10policy_hubIfjN4cuda3std3__44plusIvEEE10Policy1000EPfSC_iS9_ffNS7_10__identityEEEvT0_T1_T2_T3_T4_T6_E12temp_storage+32];
	add.f32 	%f487, %f485, %f486;
	ld.shared.f32 	%f488, [_ZZN3cub18CUB_300001_SM_10006detail6reduce28DeviceReduceSingleTileKernelINS2_10policy_hubIfjN4cuda3std3__44plusIvEEE10Policy1000EPfSC_iS9_ffNS7_10__identityEEEvT0_T1_T2_T3_T4_T6_E12temp_storage+36];
	add.f32 	%f489, %f487, %f488;
	ld.shared.f32 	%f490, [_ZZN3cub18CUB_300001_SM_10006detail6reduce28DeviceReduceSingleTileKernelINS2_10policy_hubIfjN4cuda3std3__44plusIvEEE10Policy1000EPfSC_iS9_ffNS7_10__identityEEEvT0_T1_T2_T3_T4_T6_E12temp_storage+40];
	add.f32 	%f491, %f489, %f490;
	ld.shared.f32 	%f492, [_ZZN3cub18CUB_300001_SM_10006detail6reduce28DeviceReduceSingleTileKernelINS2_10policy_hubIfjN4cuda3std3__44plusIvEEE10Policy1000EPfSC_iS9_ffNS7_10__identityEEEvT0_T1_T2_T3_T4_T6_E12temp_storage+44];
	add.f32 	%f493, %f491, %f492;
	ld.shared.f32 	%f494, [_ZZN3cub18CUB_300001_SM_10006detail6reduce28DeviceReduceSingleTileKernelINS2_10policy_hubIfjN4cuda3std3__44plusIvEEE10Policy1000EPfSC_iS9_ffNS7_10__identityEEEvT0_T1_T2_T3_T4_T6_E12temp_storage+48];
	add.f32 	%f495, %f493, %f494;
	ld.shared.f32 	%f496, [_ZZN3cub18CUB_300001_SM_10006detail6reduce28DeviceReduceSingleTileKernelINS2_10policy_hubIfjN4cuda3std3__44plusIvEEE10Policy1000EPfSC_iS9_ffNS7_10__identityEEEvT0_T1_T2_T3_T4_T6_E12temp_storage+52];
	add.f32 	%f497, %f495, %f496;
	ld.shared.f32 	%f498, [_ZZN3cub18CUB_300001_SM_10006detail6reduce28DeviceReduceSingleTileKernelINS2_10policy_hubIfjN4cuda3std3__44plusIvEEE10Policy1000EPfSC_iS9_ffNS7_10__identityEEEvT0_T1_T2_T3_T4_T6_E12temp_storage+56];
	add.f32 	%f499, %f497, %f498;
	ld.shared.f32 	%f500, [_ZZN3cub18CUB_300001_SM_10006detail6reduce28DeviceReduceSingleTileKernelINS2_10policy_hubIfjN4cuda3std3__44plusIvEEE10Policy1000EPfSC_iS9_ffNS7_10__identityEEEvT0_T1_T2_T3_T4_T6_E12temp_storage+60];
	add.f32 	%f501, %f499, %f500;
	ld.shared.f32 	%f502, [_ZZN3cub18CUB_300001_SM_10006detail6reduce28DeviceReduceSingleTileKernelINS2_10policy_hubIfjN4cuda3std3__44plusIvEEE10Policy1000EPfSC_iS9_ffNS7_10__identityEEEvT0_T1_T2_T3_T4_T6_E12temp_storage+64];
	add.f32 	%f503, %f501, %f502;
	ld.shared.f32 	%f504, [_ZZN3cub18CUB_300001_SM_10006detail6reduce28DeviceReduceSingleTileKernelINS2_10policy_hubIfjN4cuda3std3__44plusIvEEE10Policy1000EPfSC_iS9_ffNS7_10__identityEEEvT0_T1_T2_T3_T4_T6_E12temp_storage+68];
	add.f32 	%f505, %f503, %f504;
	ld.shared.f32 	%f506, [_ZZN3cub18CUB_300001_SM_10006detail6reduce28DeviceReduceSingleTileKernelINS2_10policy_hubIfjN4cuda3std3__44plusIvEEE10Policy1000EPfSC_iS9_ffNS7_10__identityEEEvT0_T1_T2_T3_T4_T6_E12temp_storage+72];
	add.f32 	%f507, %f505, %f506;
	ld.shared.f32 	%f508, [_ZZN3cub18CUB_300001_SM_10006detail6reduce28DeviceReduceSingleTileKernelINS2_10policy_hubIfjN4cuda3std3__44plusIvEEE10Policy1000EPfSC_iS9_ffNS7_10__identityEEEvT0_T1_T2_T3_T4_T6_E12temp_storage+76];
	add.f32 	%f536, %f507, %f508;
	bra.uni 	$L__BB6_72;
$L__BB6_18:
	// begin inline asm
	mov.u32 %r267, %laneid;
	// end inline asm
	and.b32  	%r283, %r1, 992;
	add.s32 	%r284, %r283, 32;
	setp.gt.s32 	%p61, %r284, %r67;
	not.b32 	%r285, %r283;
	add.s32 	%r286, %r67, %r285;
	selp.b32 	%r281, %r286, 31, %p61;
	mov.b32 	%r268, 1;
	mov.b32 	%r282, -1;
	// begin inline asm
	{  .reg .f32 r0;  .reg .pred p;  shfl.sync.down.b32 r0|p, %f515, %r268, %r281, %r282;  @p add.f32 r0, r0, %f515;  mov.f32 %f406, r0;}
	// end inline asm
	mov.b32 	%r271, 2;
	// begin inline asm
	{  .reg .f32 r0;  .reg .pred p;  shfl.sync.down.b32 r0|p, %f406, %r271, %r281, %r282;  @p add.f32 r0, r0, %f406;  mov.f32 %f409, r0;}
	// end inline asm
	mov.b32 	%r274, 4;
	// begin inline asm
	{  .reg .f32 r0;  .reg .pred p;  shfl.sync.down.b32 r0|p, %f409, %r274, %r281, %r282;  @p add.f32 r0, r0, %f409;  mov.f32 %f412, r0;}
	// end inline asm
	mov.b32 	%r277, 8;
	// begin inline asm
	{  .reg .f32 r0;  .reg .pred p;  shfl.sync.down.b32 r0|p, %f412, %r277, %r281, %r282;  @p add.f32 r0, r0, %f412;  mov.f32 %f415, r0;}
	// end inline asm
	mov.b32 	%r280, 16;
	// begin inline asm
	{  .reg .f32 r0;  .reg .pred p;  shfl.sync.down.b32 r0|p, %f415, %r280, %r281, %r282;  @p add.f32 r0, r0, %f415;  mov.f32 %f536, r0;}
	// end inline asm
	setp.ne.s32 	%p62, %r267, 0;
	@%p62 bra 	$L__BB6_20;
	shr.u32 	%r287, %r1, 3;
	and.b32  	%r288, %r287, 124;
	mov.u32 	%r289, _ZZN3cub18CUB_300001_SM_10006detail6reduce28DeviceReduceSingleTileKernelINS2_10policy_hubIfjN4cuda3std3__44plusIvEEE10Policy1000EPfSC_iS9_ffNS7_10__identityEEEvT0_T1_T2_T3_T4_T6_E12temp_storage;
	add.s32 	%r290, %r289, %r288;
	st.shared.f32 	[%r290+16], %f536;
$L__BB6_20:
	bar.sync 	0;
	setp.ne.s32 	%p63, %r1, 0;
	@%p63 bra 	$L__BB6_72;
	setp.gt.s32 	%p64, %r67, 32;
	ld.shared.f32 	%f421, [_ZZN3cub18CUB_300001_SM_10006detail6reduce28DeviceReduceSingleTileKernelINS2_10policy_hubIfjN4cuda3std3__44plusIvEEE10Policy1000EPfSC_iS9_ffNS7_10__identityEEEvT0_T1_T2_T3_T4_T6_E12temp_storage+20];
	add.f32 	%f422, %f536, %f421;
	selp.f32 	%f423, %f422, %f536, %p64;
	setp.gt.s32 	%p65, %r67, 64;
	ld.shared.f32 	%f424, [_ZZN3cub18CUB_300001_SM_10006detail6reduce28DeviceReduceSingleTileKernelINS2_10policy_hubIfjN4cuda3std3__44plusIvEEE10Policy1000EPfSC_iS9_ffNS7_10__identityEEEvT0_T1_T2_T3_T4_T6_E12temp_storage+24];
	add.f32 	%f425, %f424, %f423;
	selp.f32 	%f426, %f425, %f423, %p65;
	setp.gt.s32 	%p66, %r67, 96;
	ld.shared.f32 	%f427, [_ZZN3cub18CUB_300001_SM_10006detail6reduce28DeviceReduceSingleTileKernelINS2_10policy_hubIfjN4cuda3std3__44plusIvEEE10Policy1000EPfSC_iS9_ffNS7_10__identityEEEvT0_T1_T2_T3_T4_T6_E12temp_storage+28];
	add.f32 	%f428, %f427, %f426;
	selp.f32 	%f429, %f428, %f426, %p66;
	setp.gt.s32 	%p67, %r67, 128;
	ld.shared.f32 	%f430, [_ZZN3cub18CUB_300001_SM_10006detail6reduce28DeviceReduceSingleTileKernelINS2_10policy_hubIfjN4cuda3std3__44plusIvEEE10Policy1000EPfSC_iS9_ffNS7_10__identityEEEvT0_T1_T2_T3_T4_T6_E12temp_storage+32];
	add.f32 	%f431, %f430, %f429;
	selp.f32 	%f432, %f431, %f429, %p67;
	setp.gt.s32 	%p68, %r67, 160;
	ld.shared.f32 	%f433, [_ZZN3cub18CUB_300001_SM_10006detail6reduce28DeviceReduceSingleTileKernelINS2_10policy_hubIfjN4cuda3std3__44plusIvEEE10Policy1000EPfSC_iS9_ffNS7_10__identityEEEvT0_T1_T2_T3_T4_T6_E12temp_storage+36];
	add.f32 	%f434, %f433, %f432;
	selp.f32 	%f435, %f434, %f432, %p68;
	setp.gt.s32 	%p69, %r67, 192;
	ld.shared.f32 	%f436, [_ZZN3cub18CUB_300001_SM_10006detail6reduce28DeviceReduceSingleTileKernelINS2_10policy_hubIfjN4cuda3std3__44plusIvEEE10Policy1000EPfSC_iS9_ffNS7_10__identityEEEvT0_T1_T2_T3_T4_T6_E12temp_storage+40];
	add.f32 	%f437, %f436, %f435;
	selp.f32 	%f438, %f437, %f435, %p69;
	setp.gt.s32 	%p70, %r67, 224;
	ld.shared.f32 	%f439, [_ZZN3cub18CUB_300001_SM_10006detail6reduce28DeviceReduceSingleTileKernelINS2_10policy_hubIfjN4cuda3std3__44plusIvEEE10Policy1000EPfSC_iS9_ffNS7_10__identityEEEvT0_T1_T2_T3_T4_T6_E12temp_storage+44];
	add.f32 	%f440, %f439, %f438;
	selp.f32 	%f441, %f440, %f438, %p70;
	setp.gt.s32 	%p71, %r67, 256;
	ld.shared.f32 	%f442, [_ZZN3cub18CUB_300001_SM_10006detail6reduce28DeviceReduceSingleTileKernelINS2_10policy_hubIfjN4cuda3std3__44plusIvEEE10Policy1000EPfSC_iS9_ffNS7_10__identityEEEvT0_T1_T2_T3_T4_T6_E12temp_storage+48];
	add.f32 	%f443, %f442, %f441;
	selp.f32 	%f444, %f443, %f441, %p71;
	setp.gt.s32 	%p72, %r67, 288;
	ld.shared.f32 	%f445, [_ZZN3cub18CUB_300001_SM_10006detail6reduce28DeviceReduceSingleTileKernelINS2_10policy_hubIfjN4cuda3std3__44plusIvEEE10Policy1000EPfSC_iS9_ffNS7_10__identityEEEvT0_T1_T2_T3_T4_T6_E12temp_storage+52];
	add.f32 	%f446, %f445, %f444;
	selp.f32 	%f447, %f446, %f444, %p72;
	setp.gt.s32 	%p73, %r67, 320;
	ld.shared.f32 	%f448, [_ZZN3cub18CUB_300001_SM_10006detail6reduce28DeviceReduceSingleTileKernelINS2_10policy_hubIfjN4cuda3std3__44plusIvEEE10Policy1000EPfSC_iS9_ffNS7_10__identityEEEvT0_T1_T2_T3_T4_T6_E12temp_storage+56];
	add.f32 	%f449, %f448, %f447;
	selp.f32 	%f450, %f449, %f447, %p73;
	setp.gt.s32 	%p74, %r67, 352;
	ld.shared.f32 	%f451, [_ZZN3cub18CUB_300001_SM_10006detail6reduce28DeviceReduceSingleTileKernelINS2_10policy_hubIfjN4cuda3std3__44plusIvEEE10Policy1000EPfSC_iS9_ffNS7_10__identityEEEvT0_T1_T2_T3_T4_T6_E12temp_storage+60];
	add.f32 	%f452, %f451, %f450;
	selp.f32 	%f453, %f452, %f450, %p74;
	setp.gt.s32 	%p75, %r67, 384;
	ld.shared.f32 	%f454, [_ZZN3cub18CUB_300001_SM_10006detail6reduce28DeviceReduceSingleTileKernelINS2_10policy_hubIfjN4cuda3std3__44plusIvEEE10Policy1000EPfSC_iS9_ffNS7_10__identityEEEvT0_T1_T2_T3_T4_T6_E12temp_storage+64];
	add.f32 	%f455, %f454, %f453;
	selp.f32 	%f456, %f455, %f453, %p75;
	setp.gt.s32 	%p76, %r67, 416;
	ld.shared.f32 	%f457, [_ZZN3cub18CUB_300001_SM_10006detail6reduce28DeviceReduceSingleTileKernelINS2_10policy_hubIfjN4cuda3std3__44plusIvEEE10Policy1000EPfSC_iS9_ffNS7_10__identityEEEvT0_T1_T2_T3_T4_T6_E12temp_storage+68];
	add.f32 	%f458, %f457, %f456;
	selp.f32 	%f459, %f458, %f456, %p76;
	setp.gt.s32 	%p77, %r67, 448;
	ld.shared.f32 	%f460, [_ZZN3cub18CUB_300001_SM_10006detail6reduce28DeviceReduceSingleTileKernelINS2_10policy_hubIfjN4cuda3std3__44plusIvEEE10Policy1000EPfSC_iS9_ffNS7_10__identityEEEvT0_T1_T2_T3_T4_T6_E12temp_storage+72];
	add.f32 	%f461, %f460, %f459;
	selp.f32 	%f462, %f461, %f459, %p77;
	setp.gt.s32 	%p78, %r67, 480;
	ld.shared.f32 	%f463, [_ZZN3cub18CUB_300001_SM_10006detail6reduce28DeviceReduceSingleTileKernelINS2_10policy_hubIfjN4cuda3std3__44plusIvEEE10Policy1000EPfSC_iS9_ffNS7_10__identityEEEvT0_T1_T2_T3_T4_T6_E12temp_storage+76];
	add.f32 	%f464, %f463, %f462;
	selp.f32 	%f536, %f464, %f462, %p78;
	bra.uni 	$L__BB6_72;
$L__BB6_22:
	mov.u32 	%r13, %tid.x;
	shl.b32 	%r190, %r13, 1;
	mul.wide.u32 	%rd90, %r190, 4;
	add.s64 	%rd75, %rd16, %rd90;
	// begin inline asm
	ld.global.nc.u64 %rd74, [%rd75];
	// end inline asm
	mov.b64 	{%r191, %r192}, %rd74;
	mov.b32 	%f282, %r192;
	mov.b32 	%f283, %r191;
	add.s64 	%rd77, %rd75, 4096;
	// begin inline asm
	ld.global.nc.u64 %rd76, [%rd77];
	// end inline asm
	mov.b64 	{%r193, %r194}, %rd76;
	mov.b32 	%f284, %r194;
	mov.b32 	%f285, %r193;
	add.s64 	%rd79, %rd75, 8192;
	// begin inline asm
	ld.global.nc.u64 %rd78, [%rd79];
	// end inline asm
	mov.b64 	{%r195, %r196}, %rd78;
	mov.b32 	%f286, %r196;
	mov.b32 	%f287, %r195;
	add.s64 	%rd81, %rd75, 12288;
	// begin inline asm
	ld.global.nc.u64 %rd80, [%rd81];
	// end inline asm
	mov.b64 	{%r197, %r198}, %rd80;
	mov.b32 	%f288, %r198;
	mov.b32 	%f289, %r197;
	add.s64 	%rd83, %rd75, 16384;
	// begin inline asm
	ld.global.nc.u64 %rd82, [%rd83];
	// end inline asm
	mov.b64 	{%r199, %r200}, %rd82;
	mov.b32 	%f290, %r200;
	mov.b32 	%f291, %r199;
	add.s64 	%rd85, %rd75, 20480;
	// begin inline asm
	ld.global.nc.u64 %rd84, [%rd85];
	// end inline asm
	mov.b64 	{%r201, %r202}, %rd84;
	mov.b32 	%f292, %r202;
	mov.b32 	%f293, %r201;
	add.s64 	%rd87, %rd75, 24576;
	// begin inline asm
	ld.global.nc.u64 %rd86, [%rd87];
	// end inline asm
	mov.b64 	{%r203, %r204}, %rd86;
	mov.b32 	%f294, %r204;
	mov.b32 	%f295, %r203;
	add.s64 	%rd89, %rd75, 28672;
	// begin inline asm
	ld.global.nc.u64 %rd88, [%rd89];
	// end inline asm
	mov.b64 	{%r205, %r206}, %rd88;
	mov.b32 	%f296, %r206;
	mov.b32 	%f297, %r205;
	add.f32 	%f298, %f283, %f282;
	add.f32 	%f299, %f285, %f284;
	add.f32 	%f300, %f287, %f286;
	add.f32 	%f301, %f289, %f288;
	add.f32 	%f302, %f291, %f290;
	add.f32 	%f303, %f293, %f292;
	add.f32 	%f304, %f295, %f294;
	add.f32 	%f305, %f297, %f296;
	add.f32 	%f306, %f298, %f299;
	add.f32 	%f307, %f300, %f301;
	add.f32 	%f308, %f302, %f303;
	add.f32 	%f309, %f304, %f305;
	add.f32 	%f310, %f306, %f307;
	add.f32 	%f311, %f308, %f309;
	add.f32 	%f522, %f310, %f311;
	setp.lt.u32 	%p43, %r67, 16384;
	mov.b32 	%r319, 8192;
	@%p43 bra 	$L__BB6_26;
	add.s32 	%r14, %r67, -8192;
	mov.b32 	%r319, 8192;
$L__BB6_24:
	mul.wide.s32 	%rd107, %r319, 4;
	add.s64 	%rd92, %rd75, %rd107;
	// begin inline asm
	ld.global.nc.u64 %rd91, [%rd92];
	// end inline asm
	mov.b64 	{%r208, %r209}, %rd91;
	mov.b32 	%f312, %r209;
	mov.b32 	%f313, %r208;
	add.s64 	%rd94, %rd92, 4096;
	// begin inline asm
	ld.global.nc.u64 %rd93, [%rd94];
	// end inline asm
	mov.b64 	{%r210, %r211}, %rd93;
	mov.b32 	%f314, %r211;
	mov.b32 	%f315, %r210;
	add.s64 	%rd96, %rd92, 8192;
	// begin inline asm
	ld.global.nc.u64 %rd95, [%rd96];
	// end inline asm
	mov.b64 	{%r212, %r213}, %rd95;
	mov.b32 	%f316, %r213;
	mov.b32 	%f317, %r212;
	add.s64 	%rd98, %rd92, 12288;
	// begin inline asm
	ld.global.nc.u64 %rd97, [%rd98];
	// end inline asm
	mov.b64 	{%r214, %r215}, %rd97;
	mov.b32 	%f318, %r215;
	mov.b32 	%f319, %r214;
	add.s64 	%rd100, %rd92, 16384;
	// begin inline asm
	ld.global.nc.u64 %rd99, [%rd100];
	// end inline asm
	mov.b64 	{%r216, %r217}, %rd99;
	mov.b32 	%f320, %r217;
	mov.b32 	%f321, %r216;
	add.s64 	%rd102, %rd92, 20480;
	// begin inline asm
	ld.global.nc.u64 %rd101, [%rd102];
	// end inline asm
	mov.b64 	{%r218, %r219}, %rd101;
	mov.b32 	%f322, %r219;
	mov.b32 	%f323, %r218;
	add.s64 	%rd104, %rd92, 24576;
	// begin inline asm
	ld.global.nc.u64 %rd103, [%rd104];
	// end inline asm
	mov.b64 	{%r220, %r221}, %rd103;
	mov.b32 	%f324, %r221;
	mov.b32 	%f325, %r220;
	add.s64 	%rd106, %rd92, 28672;
	// begin inline asm
	ld.global.nc.u64 %rd105, [%rd106];
	// end inline asm
	mov.b64 	{%r222, %r223}, %rd105;
	mov.b32 	%f326, %r223;
	mov.b32 	%f327, %r222;
	add.f32 	%f328, %f522, %f313;
	add.f32 	%f329, %f312, %f315;
	add.f32 	%f330, %f314, %f317;
	add.f32 	%f331, %f316, %f319;
	add.f32 	%f332, %f318, %f321;
	add.f32 	%f333, %f320, %f323;
	add.f32 	%f334, %f322, %f325;
	add.f32 	%f335, %f324, %f327;
	add.f32 	%f336, %f328, %f329;
	add.f32 	%f337, %f330, %f331;
	add.f32 	%f338, %f332, %f333;
	add.f32 	%f339, %f334, %f335;
	add.f32 	%f340, %f336, %f337;
	add.f32 	%f341, %f338, %f339;
	add.f32 	%f342, %f340, %f341;
	add.f32 	%f522, %f342, %f326;
	sub.s32 	%r224, %r67, %r319;
	setp.lt.s32 	%p44, %r224, 8192;
	@%p44 bra 	$L__BB6_34;
	add.s32 	%r319, %r319, 8192;
	setp.le.s32 	%p45, %r319, %r14;
	@%p45 bra 	$L__BB6_24;
$L__BB6_26:
	setp.le.s32 	%p46, %r67, %r319;
	@%p46 bra 	$L__BB6_34;
	sub.s32 	%r18, %r67, %r319;
	setp.ge.s32 	%p47, %r13, %r18;
	@%p47 bra 	$L__BB6_34;
	not.b32 	%r225, %r13;
	add.s32 	%r226, %r67, %r225;
	sub.s32 	%r19, %r226, %r319;
	and.b32  	%r227, %r19, 1536;
	setp.eq.s32 	%p48, %r227, 1536;
	mov.u32 	%r323, %r13;
	@%p48 bra 	$L__BB6_31;
	add.s32 	%r321, %r13, %r319;
	shr.u32 	%r228, %r19, 9;
	add.s32 	%r229, %r228, 1;
	and.b32  	%r230, %r229, 3;
	neg.s32 	%r320, %r230;
	mov.u32 	%r323, %r13;
$L__BB6_30:
	.pragma "nounroll";
	mul.wide.u32 	%rd109, %r321, 4;
	add.s64 	%rd108, %rd16, %rd109;
	// begin inline asm
	ld.global.nc.u32 %r231, [%rd108];
	// end inline asm
	mov.b32 	%f344, %r231;
	add.f32 	%f522, %f522, %f344;
	add.s32 	%r323, %r323, 512;
	add.s32 	%r321, %r321, 512;
	add.s32 	%r320, %r320, 1;
	setp.ne.s32 	%p49, %r320, 0;
	@%p49 bra 	$L__BB6_30;
$L__BB6_31:
	setp.lt.u32 	%p50, %r19, 1536;
	@%p50 bra 	$L__BB6_34;
	cvt.u64.u32 	%rd110, %r323;
	cvt.u64.u32 	%rd111, %r319;
	add.s64 	%rd112, %rd110, %rd111;
	shl.b64 	%rd113, %rd112, 2;
	add.s64 	%rd114, %rd113, %rd16;
	add.s64 	%rd130, %rd114, 4096;
	add.s32 	%r324, %r323, %r319;
$L__BB6_33:
	mul.wide.u32 	%rd119, %r324, 4;
	add.s64 	%rd115, %rd16, %rd119;
	// begin inline asm
	ld.global.nc.u32 %r232, [%rd115];
	// end inline asm
	mov.b32 	%f345, %r232;
	add.f32 	%f346, %f522, %f345;
	add.s64 	%rd116, %rd130, -2048;
	// begin inline asm
	ld.global.nc.u32 %r233, [%rd116];
	// end inline asm
	mov.b32 	%f347, %r233;
	add.f32 	%f348, %f346, %f347;
	// begin inline asm
	ld.global.nc.u32 %r234, [%rd130];
	// end inline asm
	mov.b32 	%f349, %r234;
	add.f32 	%f350, %f348, %f349;
	add.s64 	%rd118, %rd130, 2048;
	// begin inline asm
	ld.global.nc.u32 %r235, [%rd118];
	// end inline asm
	mov.b32 	%f351, %r235;
	add.f32 	%f522, %f350, %f351;
	add.s32 	%r323, %r323, 2048;
	add.s64 	%rd130, %rd130, 8192;
	add.s32 	%r324, %r324, 2048;
	setp.lt.s32 	%p51, %r323, %r18;
	@%p51 bra 	$L__BB6_33;
$L__BB6_34:
	// begin inline asm
	mov.u32 %r236, %laneid;
	// end inline asm
	mov.b32 	%r237, 1;
	mov.b32 	%r250, 31;
	mov.b32 	%r251, -1;
	// begin inline asm
	{  .reg .f32 r0;  .reg .pred p;  shfl.sync.down.b32 r0|p, %f522, %r237, %r250, %r251;  @p add.f32 r0, r0, %f522;  mov.f32 %f352, r0;}
	// end inline asm
	mov.b32 	%r240, 2;
	// begin inline asm
	{  .reg .f32 r0;  .reg .pred p;  shfl.sync.down.b32 r0|p, %f352, %r240, %r250, %r251;  @p add.f32 r0, r0, %f352;  mov.f32 %f355, r0;}
	// end inline asm
	mov.b32 	%r243, 4;
	// begin inline asm
	{  .reg .f32 r0;  .reg .pred p;  shfl.sync.down.b32 r0|p, %f355, %r243, %r250, %r251;  @p add.f32 r0, r0, %f355;  mov.f32 %f358, r0;}
	// end inline asm
	mov.b32 	%r246, 8;
	// begin inline asm
	{  .reg .f32 r0;  .reg .pred p;  shfl.sync.down.b32 r0|p, %f358, %r246, %r250, %r251;  @p add.f32 r0, r0, %f358;  mov.f32 %f361, r0;}
	// end inline asm
	mov.b32 	%r249, 16;
	// begin inline asm
	{  .reg .f32 r0;  .reg .pred p;  shfl.sync.down.b32 r0|p, %f361, %r249, %r250, %r251;  @p add.f32 r0, r0, %f361;  mov.f32 %f536, r0;}
	// end inline asm
	setp.ne.s32 	%p52, %r236, 0;
	@%p52 bra 	$L__BB6_36;
	shr.u32 	%r252, %r13, 3;
	and.b32  	%r253, %r252, 124;
	mov.u32 	%r254, _ZZN3cub18CUB_300001_SM_10006detail6reduce28DeviceReduceSingleTileKernelINS2_10policy_hubIfjN4cuda3std3__44plusIvEEE10Policy1000EPfSC_iS9_ffNS7_10__identityEEEvT0_T1_T2_T3_T4_T6_E12temp_storage;
	add.s32 	%r255, %r254, %r253;
	st.shared.f32 	[%r255+16], %f536;
$L__BB6_36:
	bar.sync 	0;
	setp.ne.s32 	%p53, %r13, 0;
	@%p53 bra 	$L__BB6_72;
	ld.shared.f32 	%f367, [_ZZN3cub18CUB_300001_SM_10006detail6reduce28DeviceReduceSingleTileKernelINS2_10policy_hubIfjN4cuda3std3__44plusIvEEE10Policy1000EPfSC_iS9_ffNS7_10__identityEEEvT0_T1_T2_T3_T4_T6_E12temp_storage+20];
	add.f32 	%f368, %f536, %f367;
	ld.shared.f32 	%f369, [_ZZN3cub18CUB_300001_SM_10006detail6reduce28DeviceReduceSingleTileKernelINS2_10policy_hubIfjN4cuda3std3__44plusIvEEE10Policy1000EPfSC_iS9_ffNS7_10__identityEEEvT0_T1_T2_T3_T4_T6_E12temp_storage+24];
	add.f32 	%f370, %f368, %f369;
	ld.shared.f32 	%f371, [_ZZN3cub18CUB_300001_SM_10006detail6reduce28DeviceReduceSingleTileKernelINS2_10policy_hubIfjN4cuda3std3__44plusIvEEE10Policy1000EPfSC_iS9_ffNS7_10__identityEEEvT0_T1_T2_T3_T4_T6_E12temp_storage+28];
	add.f32 	%f372, %f370, %f371;
	ld.shared.f32 	%f373, [_ZZN3cub18CUB_300001_SM_10006detail6reduce28DeviceReduceSingleTileKernelINS2_10policy_hubIfjN4cuda3std3__44plusIvEEE10Policy1000EPfSC_iS9_ffNS7_10__identityEEEvT0_T1_T2_T3_T4_T6_E12temp_storage+32];
	add.f32 	%f374, %f372, %f373;
	ld.shared.f32 	%f375, [_ZZN3cub18CUB_300001_SM_10006detail6reduce28DeviceReduceSingleTileKernelINS2_10policy_hubIfjN4cuda3std3__44plusIvEEE10Policy1000EPfSC_iS9_ffNS7_10__identityEEEvT0_T1_T2_T3_T4_T6_E12temp_storage+36];
	add.f32 	%f376, %f374, %f375;
	ld.shared.f32 	%f377, [_ZZN3cub18CUB_300001_SM_10006detail6reduce28DeviceReduceSingleTileKernelINS2_10policy_hubIfjN4cuda3std3__44plusIvEEE10Policy1000EPfSC_iS9_ffNS7_10__identityEEEvT0_T1_T2_T3_T4_T6_E12temp_storage+40];
	add.f32 	%f378, %f376, %f377;
	ld.shared.f32 	%f379, [_ZZN3cub18CUB_300001_SM_10006detail6reduce28DeviceReduceSingleTileKernelINS2_10policy_hubIfjN4cuda3std3__44plusIvEEE10Policy1000EPfSC_iS9_ffNS7_10__identityEEEvT0_T1_T2_T3_T4_T6_E12temp_storage+44];
	add.f32 	%f380, %f378, %f379;
	ld.shared.f32 	%f381, [_ZZN3cub18CUB_300001_SM_10006detail6reduce28DeviceReduceSingleTileKernelINS2_10policy_hubIfjN4cuda3std3__44plusIvEEE10Policy1000EPfSC_iS9_ffNS7_10__identityEEEvT0_T1_T2_T3_T4_T6_E12temp_storage+48];
	add.f32 	%f382, %f380, %f381;
	ld.shared.f32 	%f383, [_ZZN3cub18CUB_300001_SM_10006detail6reduce28DeviceReduceSingleTileKernelINS2_10policy_hubIfjN4cuda3std3__44plusIvEEE10Policy1000EPfSC_iS9_ffNS7_10__identityEEEvT0_T1_T2_T3_T4_T6_E12temp_storage+52];
	add.f32 	%f384, %f382, %f383;
	ld.shared.f32 	%f385, [_ZZN3cub18CUB_300001_SM_10006detail6reduce28DeviceReduceSingleTileKernelINS2_10policy_hubIfjN4cuda3std3__44plusIvEEE10Policy1000EPfSC_iS9_ffNS7_10__identityEEEvT0_T1_T2_T3_T4_T6_E12temp_storage+56];
	add.f32 	%f386, %f384, %f385;
	ld.shared.f32 	%f387, [_ZZN3cub18CUB_300001_SM_10006detail6reduce28DeviceReduceSingleTileKernelINS2_10policy_hubIfjN4cuda3std3__44plusIvEEE10Policy1000EPfSC_iS9_ffNS7_10__identityEEEvT0_T1_T2_T3_T4_T6_E12temp_storage+60];
	add.f32 	%f388, %f386, %f387;
	ld.shared.f32 	%f389, [_ZZN3cub18CUB_300001_SM_10006detail6reduce28DeviceReduceSingleTileKernelINS2_10policy_hubIfjN4cuda3std3__44plusIvEEE10Policy1000EPfSC_iS9_ffNS7_10__identityEEEvT0_T1_T2_T3_T4_T6_E12temp_storage+64];
	add.f32 	%f390, %f388, %f389;
	ld.shared.f32 	%f391, [_ZZN3cub18CUB_300001_SM_10006detail6reduce28DeviceReduceSingleTileKernelINS2_10policy_hubIfjN4cuda3std3__44plusIvEEE10Policy1000EPfSC_iS9_ffNS7_10__identityEEEvT0_T1_T2_T3_T4_T6_E12temp_storage+68];
	add.f32 	%f392, %f390, %f391;
	ld.shared.f32 	%f393, [_ZZN3cub18CUB_300001_SM_10006detail6reduce28DeviceReduceSingleTileKernelINS2_10policy_hubIfjN4cuda3std3__44plusIvEEE10Policy1000EPfSC_iS9_ffNS7_10__identityEEEvT0_T1_T2_T3_T4_T6_E12temp_storage+72];
	add.f32 	%f394, %f392, %f393;
	ld.shared.f32 	%f395, [_ZZN3cub18CUB_300001_SM_10006detail6reduce28DeviceReduceSingleTileKernelINS2_10policy_hubIfjN4cuda3std3__44plusIvEEE10Policy1000EPfSC_iS9_ffNS7_10__identityEEEvT0_T1_T2_T3_T4_T6_E12temp_storage+76];
	add.f32 	%f536, %f394, %f395;
	bra.uni 	$L__BB6_72;
$L__BB6_38:
	setp.gt.s32 	%p3, %r67, 8191;
	@%p3 bra 	$L__BB6_56;
	mov.u32 	%r34, %tid.x;
	setp.ge.s32 	%p15, %r34, %r67;
	mov.f32 	%f528, 0f00000000;
	mov.u32 	%r329, %r34;
	@%p15 bra 	$L__BB6_41;
	mul.wide.u32 	%rd66, %r34, 4;
	add.s64 	%rd65, %rd16, %rd66;
	// begin inline asm
	ld.global.nc.u32 %r134, [%rd65];
	// end inline asm
	mov.b32 	%f528, %r134;
	add.s32 	%r329, %r34, 512;
$L__BB6_41:
	setp.ge.s32 	%p16, %r329, %r67;
	@%p16 bra 	$L__BB6_47;
	not.b32 	%r135, %r329;
	add.s32 	%r37, %r67, %r135;
	and.b32  	%r136, %r37, 1536;
	setp.eq.s32 	%p17, %r136, 1536;
	@%p17 bra 	$L__BB6_45;
	mul.wide.u32 	%rd67, %r329, 4;
	add.s64 	%rd131, %rd16, %rd67;
	shr.u32 	%r137, %r37, 9;
	add.s32 	%r138, %r137, 1;
	and.b32  	%r139, %r138, 3;
	neg.s32 	%r327, %r139;
$L__BB6_44:
	.pragma "nounroll";
	// begin inline asm
	ld.global.nc.u32 %r140, [%rd131];
	// end inline asm
	mov.b32 	%f171, %r140;
	add.f32 	%f528, %f528, %f171;
	add.s32 	%r329, %r329, 512;
	add.s64 	%rd131, %rd131, 2048;
	add.s32 	%r327, %r327, 1;
	setp.ne.s32 	%p18, %r327, 0;
	@%p18 bra 	$L__BB6_44;
$L__BB6_45:
	setp.lt.u32 	%p19, %r37, 1536;
	@%p19 bra 	$L__BB6_47;
$L__BB6_46:
	mul.wide.s32 	%rd73, %r329, 4;
	add.s64 	%rd69, %rd16, %rd73;
	// begin inline asm
	ld.global.nc.u32 %r141, [%rd69];
	// end inline asm
	mov.b32 	%f172, %r141;
	add.f32 	%f173, %f528, %f172;
	add.s64 	%rd70, %rd69, 2048;
	// begin inline asm
	ld.global.nc.u32 %r142, [%rd70];
	// end inline asm
	mov.b32 	%f174, %r142;
	add.f32 	%f175, %f173, %f174;
	add.s64 	%rd71, %rd69, 4096;
	// begin inline asm
	ld.global.nc.u32 %r143, [%rd71];
	// end inline asm
	mov.b32 	%f176, %r143;
	add.f32 	%f177, %f175, %f176;
	add.s64 	%rd72, %rd69, 6144;
	// begin inline asm
	ld.global.nc.u32 %r144, [%rd72];
	// end inline asm
	mov.b32 	%f178, %r144;
	add.f32 	%f528, %f177, %f178;
	add.s32 	%r329, %r329, 2048;
	setp.lt.s32 	%p20, %r329, %r67;
	@%p20 bra 	$L__BB6_46;
$L__BB6_47:
	setp.lt.s32 	%p21, %r67, 512;
	@%p21 bra 	$L__BB6_52;
	// begin inline asm
	mov.u32 %r169, %laneid;
	// end inline asm
	mov.b32 	%r170, 1;
	mov.b32 	%r183, 31;
	mov.b32 	%r184, -1;
	// begin inline asm
	{  .reg .f32 r0;  .reg .pred p;  shfl.sync.down.b32 r0|p, %f528, %r170, %r183, %r184;  @p add.f32 r0, r0, %f528;  mov.f32 %f238, r0;}
	// end inline asm
	mov.b32 	%r173, 2;
	// begin inline asm
	{  .reg .f32 r0;  .reg .pred p;  shfl.sync.down.b32 r0|p, %f238, %r173, %r183, %r184;  @p add.f32 r0, r0, %f238;  mov.f32 %f241, r0;}
	// end inline asm
	mov.b32 	%r176, 4;
	// begin inline asm
	{  .reg .f32 r0;  .reg .pred p;  shfl.sync.down.b32 r0|p, %f241, %r176, %r183, %r184;  @p add.f32 r0, r0, %f241;  mov.f32 %f244, r0;}
	// end inline asm
	mov.b32 	%r179, 8;
	// begin inline asm
	{  .reg .f32 r0;  .reg .pred p;  shfl.sync.down.b32 r0|p, %f244, %r179, %r183, %r184;  @p add.f32 r0, r0, %f244;  mov.f32 %f247, r0;}
	// end inline asm
	mov.b32 	%r182, 16;
	// begin inline asm
	{  .reg .f32 r0;  .reg .pred p;  shfl.sync.down.b32 r0|p, %f247, %r182, %r183, %r184;  @p add.f32 r0, r0, %f247;  mov.f32 %f536, r0;}
	// end inline asm
	setp.ne.s32 	%p40, %r169, 0;
	@%p40 bra 	$L__BB6_50;
	shr.u32 	%r185, %r34, 3;
	and.b32  	%r186, %r185, 124;
	mov.u32 	%r187, _ZZN3cub18CUB_300001_SM_10006detail6reduce28DeviceReduceSingleTileKernelINS2_10policy_hubIfjN4cuda3std3__44plusIvEEE10Policy1000EPfSC_iS9_ffNS7_10__identityEEEvT0_T1_T2_T3_T4_T6_E12temp_storage;
	add.s32 	%r188, %r187, %r186;
	st.shared.f32 	[%r188+16], %f536;
$L__BB6_50:
	bar.sync 	0;
	setp.ne.s32 	%p41, %r34, 0;
	@%p41 bra 	$L__BB6_72;
	ld.shared.f32 	%f253, [_ZZN3cub18CUB_300001_SM_10006detail6reduce28DeviceReduceSingleTileKernelINS2_10policy_hubIfjN4cuda3std3__44plusIvEEE10Policy1000EPfSC_iS9_ffNS7_10__identityEEEvT0_T1_T2_T3_T4_T6_E12temp_storage+20];
	add.f32 	%f254, %f536, %f253;
	ld.shared.f32 	%f255, [_ZZN3cub18CUB_300001_SM_10006detail6reduce28DeviceReduceSingleTileKernelINS2_10policy_hubIfjN4cuda3std3__44plusIvEEE10Policy1000EPfSC_iS9_ffNS7_10__identityEEEvT0_T1_T2_T3_T4_T6_E12temp_storage+24];
	add.f32 	%f256, %f254, %f255;
	ld.shared.f32 	%f257, [_ZZN3cub18CUB_300001_SM_10006detail6reduce28DeviceReduceSingleTileKernelINS2_10policy_hubIfjN4cuda3std3__44plusIvEEE10Policy1000EPfSC_iS9_ffNS7_10__identityEEEvT0_T1_T2_T3_T4_T6_E12temp_storage+28];
	add.f32 	%f258, %f256, %f257;
	ld.shared.f32 	%f259, [_ZZN3cub18CUB_300001_SM_10006detail6reduce28DeviceReduceSingleTileKernelINS2_10policy_hubIfjN4cuda3std3__44plusIvEEE10Policy1000EPfSC_iS9_ffNS7_10__identityEEEvT0_T1_T2_T3_T4_T6_E12temp_storage+32];
	add.f32 	%f260, %f258, %f259;
	ld.shared.f32 	%f261, [_ZZN3cub18CUB_300001_SM_10006detail6reduce28DeviceReduceSingleTileKernelINS2_10policy_hubIfjN4cuda3std3__44plusIvEEE10Policy1000EPfSC_iS9_ffNS7_10__identityEEEvT0_T1_T2_T3_T4_T6_E12temp_storage+36];
	add.f32 	%f262, %f260, %f261;
	ld.shared.f32 	%f263, [_ZZN3cub18CUB_300001_SM_10006detail6reduce28DeviceReduceSingleTileKernelINS2_10policy_hubIfjN4cuda3std3__44plusIvEEE10Policy1000EPfSC_iS9_ffNS7_10__identityEEEvT0_T1_T2_T3_T4_T6_E12temp_storage+40];
	add.f32 	%f264, %f262, %f263;
	ld.shared.f32 	%f265, [_ZZN3cub18CUB_300001_SM_10006detail6reduce28DeviceReduceSingleTileKernelINS2_10policy_hubIfjN4cuda3std3__44plusIvEEE10Policy1000EPfSC_iS9_ffNS7_10__identityEEEvT0_T1_T2_T3_T4_T6_E12temp_storage+44];
	add.f32 	%f266, %f264, %f265;
	ld.shared.f32 	%f267, [_ZZN3cub18CUB_300001_SM_10006detail6reduce28DeviceReduceSingleTileKernelINS2_10policy_hubIfjN4cuda3std3__44plusIvEEE10Policy1000EPfSC_iS9_ffNS7_10__identityEEEvT0_T1_T2_T3_T4_T6_E12temp_storage+48];
	add.f32 	%f268, %f266, %f267;
	ld.shared.f32 	%f269, [_ZZN3cub18CUB_300001_SM_10006detail6reduce28DeviceReduceSingleTileKernelINS2_10policy_hubIfjN4cuda3std3__44plusIvEEE10Policy1000EPfSC_iS9_ffNS7_10__identityEEEvT0_T1_T2_T3_T4_T6_E12temp_storage+52];
	add.f32 	%f270, %f268, %f269;
	ld.shared.f32 	%f271, [_ZZN3cub18CUB_300001_SM_10006detail6reduce28DeviceReduceSingleTileKernelINS2_10policy_hubIfjN4cuda3std3__44plusIvEEE10Policy1000EPfSC_iS9_ffNS7_10__identityEEEvT0_T1_T2_T3_T4_T6_E12temp_storage+56];
	add.f32 	%f272, %f270, %f271;
	ld.shared.f32 	%f273, [_ZZN3cub18CUB_300001_SM_10006detail6reduce28DeviceReduceSingleTileKernelINS2_10policy_hubIfjN4cuda3std3__44plusIvEEE10Policy1000EPfSC_iS9_ffNS7_10__identityEEEvT0_T1_T2_T3_T4_T6_E12temp_storage+60];
	add.f32 	%f274, %f272, %f273;
	ld.shared.f32 	%f275, [_ZZN3cub18CUB_300001_SM_10006detail6reduce28DeviceReduceSingleTileKernelINS2_10policy_hubIfjN4cuda3std3__44plusIvEEE10Policy1000EPfSC_iS9_ffNS7_10__identityEEEvT0_T1_T2_T3_T4_T6_E12temp_storage+64];
	add.f32 	%f276, %f274, %f275;
	ld.shared.f32 	%f277, [_ZZN3cub18CUB_300001_SM_10006detail6reduce28DeviceReduceSingleTileKernelINS2_10policy_hubIfjN4cuda3std3__44plusIvEEE10Policy1000EPfSC_iS9_ffNS7_10__identityEEEvT0_T1_T2_T3_T4_T6_E12temp_storage+68];
	add.f32 	%f278, %f276, %f277;
	ld.shared.f32 	%f279, [_ZZN3cub18CUB_300001_SM_10006detail6reduce28DeviceReduceSingleTileKernelINS2_10policy_hubIfjN4cuda3std3__44plusIvEEE10Policy1000EPfSC_iS9_ffNS7_10__identityEEEvT0_T1_T2_T3_T4_T6_E12temp_storage+72];
	add.f32 	%f280, %f278, %f279;
	ld.shared.f32 	%f281, [_ZZN3cub18CUB_300001_SM_10006detail6reduce28DeviceReduceSingleTileKernelINS2_10policy_hubIfjN4cuda3std3__44plusIvEEE10Policy1000EPfSC_iS9_ffNS7_10__identityEEEvT0_T1_T2_T3_T4_T6_E12temp_storage+76];
	add.f32 	%f536, %f280, %f281;
	bra.uni 	$L__BB6_72;
$L__BB6_52:
	// begin inline asm
	mov.u32 %r145, %laneid;
	// end inline asm
	and.b32  	%r161, %r34, 992;
	add.s32 	%r162, %r161, 32;
	setp.gt.s32 	%p22, %r162, %r67;
	not.b32 	%r163, %r161;
	add.s32 	%r164, %r67, %r163;
	selp.b32 	%r159, %r164, 31, %p22;
	mov.b32 	%r146, 1;
	mov.b32 	%r160, -1;
	// begin inline asm
	{  .reg .f32 r0;  .reg .pred p;  shfl.sync.down.b32 r0|p, %f528, %r146, %r159, %r160;  @p add.f32 r0, r0, %f528;  mov.f32 %f179, r0;}
	// end inline asm
	mov.b32 	%r149, 2;
	// begin inline asm
	{  .reg .f32 r0;  .reg .pred p;  shfl.sync.down.b32 r0|p, %f179, %r149, %r159, %r160;  @p add.f32 r0, r0, %f179;  mov.f32 %f182, r0;}
	// end inline asm
	mov.b32 	%r152, 4;
	// begin inline asm
	{  .reg .f32 r0;  .reg .pred p;  shfl.sync.down.b32 r0|p, %f182, %r152, %r159, %r160;  @p add.f32 r0, r0, %f182;  mov.f32 %f185, r0;}
	// end inline asm
	mov.b32 	%r155, 8;
	// begin inline asm
	{  .reg .f32 r0;  .reg .pred p;  shfl.sync.down.b32 r0|p, %f185, %r155, %r159, %r160;  @p add.f32 r0, r0, %f185;  mov.f32 %f188, r0;}
	// end inline asm
	mov.b32 	%r158, 16;
	// begin inline asm
	{  .reg .f32 r0;  .reg .pred p;  shfl.sync.down.b32 r0|p, %f188, %r158, %r159, %r160;  @p add.f32 r0, r0, %f188;  mov.f32 %f536, r0;}
	// end inline asm
	setp.ne.s32 	%p23, %r145, 0;
	@%p23 bra 	$L__BB6_54;
	shr.u32 	%r165, %r34, 3;
	and.b32  	%r166, %r165, 124;
	mov.u32 	%r167, _ZZN3cub18CUB_300001_SM_10006detail6reduce28DeviceReduceSingleTileKernelINS2_10policy_hubIfjN4cuda3std3__44plusIvEEE10Policy1000EPfSC_iS9_ffNS7_10__identityEEEvT0_T1_T2_T3_T4_T6_E12temp_storage;
	add.s32 	%r168, %r167, %r166;
	st.shared.f32 	[%r168+16], %f536;
$L__BB6_54:
	bar.sync 	0;
	setp.ne.s32 	%p24, %r34, 0;
	@%p24 bra 	$L__BB6_72;
	setp.gt.s32 	%p25, %r67, 32;
	ld.shared.f32 	%f194, [_ZZN3cub18CUB_300001_SM_10006detail6reduce28DeviceReduceSingleTileKernelINS2_10policy_hubIfjN4cuda3std3__44plusIvEEE10Policy1000EPfSC_iS9_ffNS7_10__identityEEEvT0_T1_T2_T3_T4_T6_E12temp_storage+20];
	add.f32 	%f195, %f536, %f194;
	selp.f32 	%f196, %f195, %f536, %p25;
	setp.gt.s32 	%p26, %r67, 64;
	ld.shared.f32 	%f197, [_ZZN3cub18CUB_300001_SM_10006detail6reduce28DeviceReduceSingleTileKernelINS2_10policy_hubIfjN4cuda3std3__44plusIvEEE10Policy1000EPfSC_iS9_ffNS7_10__identityEEEvT0_T1_T2_T3_T4_T6_E12temp_storage+24];
	add.f32 	%f198, %f197, %f196;
	selp.f32 	%f199, %f198, %f196, %p26;
	setp.gt.s32 	%p27, %r67, 96;
	ld.shared.f32 	%f200, [_ZZN3cub18CUB_300001_SM_10006detail6reduce28DeviceReduceSingleTileKernelINS2_10policy_hubIfjN4cuda3std3__44plusIvEEE10Policy1000EPfSC_iS9_ffNS7_10__identityEEEvT0_T1_T2_T3_T4_T6_E12temp_storage+28];
	add.f32 	%f201, %f200, %f199;
	selp.f32 	%f202, %f201, %f199, %p27;
	setp.gt.s32 	%p28, %r67, 128;
	ld.shared.f32 	%f203, [_ZZN3cub18CUB_300001_SM_10006detail6reduce28DeviceReduceSingleTileKernelINS2_10policy_hubIfjN4cuda3std3__44plusIvEEE10Policy1000EPfSC_iS9_ffNS7_10__identityEEEvT0_T1_T2_T3_T4_T6_E12temp_storage+32];
	add.f32 	%f204, %f203, %f202;
	selp.f32 	%f205, %f204, %f202, %p28;
	setp.gt.s32 	%p29, %r67, 160;
	ld.shared.f32 	%f206, [_ZZN3cub18CUB_300001_SM_10006detail6reduce28DeviceReduceSingleTileKernelINS2_10policy_hubIfjN4cuda3std3__44plusIvEEE10Policy1000EPfSC_iS9_ffNS7_10__identityEEEvT0_T1_T2_T3_T4_T6_E12temp_storage+36];
	add.f32 	%f207, %f206, %f205;
	selp.f32 	%f208, %f207, %f205, %p29;
	setp.gt.s32 	%p30, %r67, 192;
	ld.shared.f32 	%f209, [_ZZN3cub18CUB_300001_SM_10006detail6reduce28DeviceReduceSingleTileKernelINS2_10policy_hubIfjN4cuda3std3__44plusIvEEE10Policy1000EPfSC_iS9_ffNS7_10__identityEEEvT0_T1_T2_T3_T4_T6_E12temp_storage+40];
	add.f32 	%f210, %f209, %f208;
	selp.f32 	%f211, %f210, %f208, %p30;
	setp.gt.s32 	%p31, %r67, 224;
	ld.shared.f32 	%f212, [_ZZN3cub18CUB_300001_SM_10006detail6reduce28DeviceReduceSingleTileKernelINS2_10policy_hubIfjN4cuda3std3__44plusIvEEE10Policy1000EPfSC_iS9_ffNS7_10__identityEEEvT0_T1_T2_T3_T4_T6_E12temp_storage+44];
	add.f32 	%f213, %f212, %f211;
	selp.f32 	%f214, %f213, %f211, %p31;
	setp.gt.s32 	%p32, %r67, 256;
	ld.shared.f32 	%f215, [_ZZN3cub18CUB_300001_SM_10006detail6reduce28DeviceReduceSingleTileKernelINS2_10policy_hubIfjN4cuda3std3__44plusIvEEE10Policy1000EPfSC_iS9_ffNS7_10__identityEEEvT0_T1_T2_T3_T4_T6_E12temp_storage+48];
	add.f32 	%f216, %f215, %f214;
	selp.f32 	%f217, %f216, %f214, %p32;
	setp.gt.s32 	%p33, %r67, 288;
	ld.shared.f32 	%f218, [_ZZN3cub18CUB_300001_SM_10006detail6reduce28DeviceReduceSingleTileKernelINS2_10policy_hubIfjN4cuda3std3__44plusIvEEE10Policy1000EPfSC_iS9_ffNS7_10__identityEEEvT0_T1_T2_T3_T4_T6_E12temp_storage+52];
	add.f32 	%f219, %f218, %f217;
	selp.f32 	%f220, %f219, %f217, %p33;
	setp.gt.s32 	%p34, %r67, 320;
	ld.shared.f32 	%f221, [_ZZN3cub18CUB_300001_SM_10006detail6reduce28DeviceReduceSingleTileKernelINS2_10policy_hubIfjN4cuda3std3__44plusIvEEE10Policy1000EPfSC_iS9_ffNS7_10__identityEEEvT0_T1_T2_T3_T4_T6_E12temp_storage+56];
	add.f32 	%f222, %f221, %f220;
	selp.f32 	%f223, %f222, %f220, %p34;
	setp.gt.s32 	%p35, %r67, 352;
	ld.shared.f32 	%f224, [_ZZN3cub18CUB_300001_SM_10006detail6reduce28DeviceReduceSingleTileKernelINS2_10policy_hubIfjN4cuda3std3__44plusIvEEE10Policy1000EPfSC_iS9_ffNS7_10__identityEEEvT0_T1_T2_T3_T4_T6_E12temp_storage+60];
	add.f32 	%f225, %f224, %f223;
	selp.f32 	%f226, %f225, %f223, %p35;
	setp.gt.s32 	%p36, %r67, 384;
	ld.shared.f32 	%f227, [_ZZN3cub18CUB_300001_SM_10006detail6reduce28DeviceReduceSingleTileKernelINS2_10policy_hubIfjN4cuda3std3__44plusIvEEE10Policy1000EPfSC_iS9_ffNS7_10__identityEEEvT0_T1_T2_T3_T4_T6_E12temp_storage+64];
	add.f32 	%f228, %f227, %f226;
	selp.f32 	%f229, %f228, %f226, %p36;
	setp.gt.s32 	%p37, %r67, 416;
	ld.shared.f32 	%f230, [_ZZN3cub18CUB_300001_SM_10006detail6reduce28DeviceReduceSingleTileKernelINS2_10policy_hubIfjN4cuda3std3__44plusIvEEE10Policy1000EPfSC_iS9_ffNS7_10__identityEEEvT0_T1_T2_T3_T4_T6_E12temp_storage+68];
	add.f32 	%f231, %f230, %f229;
	selp.f32 	%f232, %f231, %f229, %p37;
	setp.gt.s32 	%p38, %r67, 448;
	ld.shared.f32 	%f233, [_ZZN3cub18CUB_300001_SM_10006detail6reduce28DeviceReduceSingleTileKernelINS2_10policy_hubIfjN4cuda3std3__44plusIvEEE10Policy1000EPfSC_iS9_ffNS7_10__identityEEEvT0_T1_T2_T3_T4_T6_E12temp_storage+72];
	add.f32 	%f234, %f233, %f232;
	selp.f32 	%f235, %f234, %f232, %p38;
	setp.gt.s32 	%p39, %r67, 480;
	ld.shared.f32 	%f236, [_ZZN3cub18CUB_300001_SM_10006detail6reduce28DeviceReduceSingleTileKernelINS2_10policy_hubIfjN4cuda3std3__44plusIvEEE10Policy1000EPfSC_iS9_ffNS7_10__identityEEEvT0_T1_T2_T3_T4_T6_E12temp_storage+76];
	add.f32 	%f237, %f236, %f235;
	selp.f32 	%f536, %f237, %f235, %p39;
	bra.uni 	$L__BB6_72;
$L__BB6_56:
	mov.u32 	%r46, %tid.x;
	mul.wide.u32 	%rd35, %r46, 4;
	add.s64 	%rd19, %rd16, %rd35;
	// begin inline asm
	ld.global.nc.u32 %r68, [%rd19];
	// end inline asm
	mov.b32 	%f55, %r68;
	add.s64 	%rd20, %rd19, 2048;
	// begin inline asm
	ld.global.nc.u32 %r69, [%rd20];
	// end inline asm
	mov.b32 	%f56, %r69;
	add.s64 	%rd21, %rd19, 4096;
	// begin inline asm
	ld.global.nc.u32 %r70, [%rd21];
	// end inline asm
	mov.b32 	%f57, %r70;
	add.s64 	%rd22, %rd19, 6144;
	// begin inline asm
	ld.global.nc.u32 %r71, [%rd22];
	// end inline asm
	mov.b32 	%f58, %r71;
	add.s64 	%rd23, %rd19, 8192;
	// begin inline asm
	ld.global.nc.u32 %r72, [%rd23];
	// end inline asm
	mov.b32 	%f59, %r72;
	add.s64 	%rd24, %rd19, 10240;
	// begin inline asm
	ld.global.nc.u32 %r73, [%rd24];
	// end inline asm
	mov.b32 	%f60, %r73;
	add.s64 	%rd25, %rd19, 12288;
	// begin inline asm
	ld.global.nc.u32 %r74, [%rd25];
	// end inline asm
	mov.b32 	%f61, %r74;
	add.s64 	%rd26, %rd19, 14336;
	// begin inline asm
	ld.global.nc.u32 %r75, [%rd26];
	// end inline asm
	mov.b32 	%f62, %r75;
	add.s64 	%rd27, %rd19, 16384;
	// begin inline asm
	ld.global.nc.u32 %r76, [%rd27];
	// end inline asm
	mov.b32 	%f63, %r76;
	add.s64 	%rd28, %rd19, 18432;
	// begin inline asm
	ld.global.nc.u32 %r77, [%rd28];
	// end inline asm
	mov.b32 	%f64, %r77;
	add.s64 	%rd29, %rd19, 20480;
	// begin inline asm
	ld.global.nc.u32 %r78, [%rd29];
	// end inline asm
	mov.b32 	%f65, %r78;
	add.s64 	%rd30, %rd19, 22528;
	// begin inline asm
	ld.global.nc.u32 %r79, [%rd30];
	// end inline asm
	mov.b32 	%f66, %r79;
	add.s64 	%rd31, %rd19, 24576;
	// begin inline asm
	ld.global.nc.u32 %r80, [%rd31];
	// end inline asm
	mov.b32 	%f67, %r80;
	add.s64 	%rd32, %rd19, 26624;
	// begin inline asm
	ld.global.nc.u32 %r81, [%rd32];
	// end inline asm
	mov.b32 	%f68, %r81;
	add.s64 	%rd33, %rd19, 28672;
	// begin inline asm
	ld.global.nc.u32 %r82, [%rd33];
	// end inline asm
	mov.b32 	%f69, %r82;
	add.s64 	%rd34, %rd19, 30720;
	// begin inline asm
	ld.global.nc.u32 %r83, [%rd34];
	// end inline asm
	mov.b32 	%f70, %r83;
	add.f32 	%f71, %f55, %f56;
	add.f32 	%f72, %f57, %f58;
	add.f32 	%f73, %f59, %f60;
	add.f32 	%f74, %f61, %f62;
	add.f32 	%f75, %f63, %f64;
	add.f32 	%f76, %f65, %f66;
	add.f32 	%f77, %f67, %f68;
	add.f32 	%f78, %f69, %f70;
	add.f32 	%f79, %f71, %f72;
	add.f32 	%f80, %f73, %f74;
	add.f32 	%f81, %f75, %f76;
	add.f32 	%f82, %f77, %f78;
	add.f32 	%f83, %f79, %f80;
	add.f32 	%f84, %f81, %f82;
	add.f32 	%f535, %f83, %f84;
	setp.lt.u32 	%p4, %r67, 16384;
	mov.b32 	%r332, 8192;
	@%p4 bra 	$L__BB6_60;
	add.s32 	%r47, %r67, -8192;
	mov.b32 	%r332, 8192;
$L__BB6_58:
	mul.wide.s32 	%rd52, %r332, 4;
	add.s64 	%rd36, %rd19, %rd52;
	// begin inline asm
	ld.global.nc.u32 %r86, [%rd36];
	// end inline asm
	mov.b32 	%f85, %r86;
	add.s64 	%rd37, %rd36, 2048;
	// begin inline asm
	ld.global.nc.u32 %r87, [%rd37];
	// end inline asm
	mov.b32 	%f86, %r87;
	add.s64 	%rd38, %rd36, 4096;
	// begin inline asm
	ld.global.nc.u32 %r88, [%rd38];
	// end inline asm
	mov.b32 	%f87, %r88;
	add.s64 	%rd39, %rd36, 6144;
	// begin inline asm
	ld.global.nc.u32 %r89, [%rd39];
	// end inline asm
	mov.b32 	%f88, %r89;
	add.s64 	%rd40, %rd36, 8192;
	// begin inline asm
	ld.global.nc.u32 %r90, [%rd40];
	// end inline asm
	mov.b32 	%f89, %r90;
	add.s64 	%rd41, %rd36, 10240;
	// begin inline asm
	ld.global.nc.u32 %r91, [%rd41];
	// end inline asm
	mov.b32 	%f90, %r91;
	add.s64 	%rd42, %rd36, 12288;
	// begin inline asm
	ld.global.nc.u32 %r92, [%rd42];
	// end inline asm
	mov.b32 	%f91, %r92;
	add.s64 	%rd43, %rd36, 14336;
	// begin inline asm
	ld.global.nc.u32 %r93, [%rd43];
	// end inline asm
	mov.b32 	%f92, %r93;
	add.s64 	%rd44, %rd36, 16384;
	// begin inline asm
	ld.global.nc.u32 %r94, [%rd44];
	// end inline asm
	mov.b32 	%f93, %r94;
	add.s64 	%rd45, %rd36, 18432;
	// begin inline asm
	ld.global.nc.u32 %r95, [%rd45];
	// end inline asm
	mov.b32 	%f94, %r95;
	add.s64 	%rd46, %rd36, 20480;
	// begin inline asm
	ld.global.nc.u32 %r96, [%rd46];
	// end inline asm
	mov.b32 	%f95, %r96;
	add.s64 	%rd47, %rd36, 22528;
	// begin inline asm
	ld.global.nc.u32 %r97, [%rd47];
	// end inline asm
	mov.b32 	%f96, %r97;
	add.s64 	%rd48, %rd36, 24576;
	// begin inline asm
	ld.global.nc.u32 %r98, [%rd48];
	// end inline asm
	mov.b32 	%f97, %r98;
	add.s64 	%rd49, %rd36, 26624;
	// begin inline asm
	ld.global.nc.u32 %r99, [%rd49];
	// end inline asm
	mov.b32 	%f98, %r99;
	add.s64 	%rd50, %rd36, 28672;
	// begin inline asm
	ld.global.nc.u32 %r100, [%rd50];
	// end inline asm
	mov.b32 	%f99, %r100;
	add.s64 	%rd51, %rd36, 30720;
	// begin inline asm
	ld.global.nc.u32 %r101, [%rd51];
	// end inline asm
	mov.b32 	%f100, %r101;
	add.f32 	%f101, %f535, %f85;
	add.f32 	%f102, %f86, %f87;
	add.f32 	%f103, %f88, %f89;
	add.f32 	%f104, %f90, %f91;
	add.f32 	%f105, %f92, %f93;
	add.f32 	%f106, %f94, %f95;
	add.f32 	%f107, %f96, %f97;
	add.f32 	%f108, %f98, %f99;
	add.f32 	%f109, %f101, %f102;
	add.f32 	%f110, %f103, %f104;
	add.f32 	%f111, %f105, %f106;
	add.f32 	%f112, %f107, %f108;
	add.f32 	%f113, %f109, %f110;
	add.f32 	%f114, %f111, %f112;
	add.f32 	%f115, %f113, %f114;
	add.f32 	%f535, %f115, %f100;
	sub.s32 	%r102, %r67, %r332;
	setp.lt.s32 	%p5, %r102, 8192;
	@%p5 bra 	$L__BB6_68;
	add.s32 	%r332, %r332, 8192;
	setp.le.s32 	%p6, %r332, %r47;
	@%p6 bra 	$L__BB6_58;
$L__BB6_60:
	setp.le.s32 	%p7, %r67, %r332;
	@%p7 bra 	$L__BB6_68;
	sub.s32 	%r51, %r67, %r332;
	setp.ge.s32 	%p8, %r46, %r51;
	@%p8 bra 	$L__BB6_68;
	not.b32 	%r103, %r46;
	add.s32 	%r104, %r67, %r103;
	sub.s32 	%r52, %r104, %r332;
	and.b32  	%r105, %r52, 1536;
	setp.eq.s32 	%p9, %r105, 1536;
	mov.u32 	%r336, %r46;
	@%p9 bra 	$L__BB6_65;
	add.s32 	%r334, %r46, %r332;
	shr.u32 	%r106, %r52, 9;
	add.s32 	%r107, %r106, 1;
	and.b32  	%r108, %r107, 3;
	neg.s32 	%r333, %r108;
	mov.u32 	%r336, %r46;
$L__BB6_64:
	.pragma "nounroll";
	mul.wide.u32 	%rd54, %r334, 4;
	add.s64 	%rd53, %rd16, %rd54;
	// begin inline asm
	ld.global.nc.u32 %r109, [%rd53];
	// end inline asm
	mov.b32 	%f117, %r109;
	add.f32 	%f535, %f535, %f117;
	add.s32 	%r336, %r336, 512;
	add.s32 	%r334, %r334, 512;
	add.s32 	%r333, %r333, 1;
	setp.ne.s32 	%p10, %r333, 0;
	@%p10 bra 	$L__BB6_64;
$L__BB6_65:
	setp.lt.u32 	%p11, %r52, 1536;
	@%p11 bra 	$L__BB6_68;
	cvt.u64.u32 	%rd55, %r336;
	cvt.u64.u32 	%rd56, %r332;
	add.s64 	%rd57, %rd55, %rd56;
	shl.b64 	%rd58, %rd57, 2;
	add.s64 	%rd59, %rd58, %rd16;
	add.s64 	%rd132, %rd59, 4096;
	add.s32 	%r337, %r336, %r332;
$L__BB6_67:
	mul.wide.u32 	%rd64, %r337, 4;
	add.s64 	%rd60, %rd16, %rd64;
	// begin inline asm
	ld.global.nc.u32 %r110, [%rd60];
	// end inline asm
	mov.b32 	%f118, %r110;
	add.f32 	%f119, %f535, %f118;
	add.s64 	%rd61, %rd132, -2048;
	// begin inline asm
	ld.global.nc.u32 %r111, [%rd61];
	// end inline asm
	mov.b32 	%f120, %r111;
	add.f32 	%f121, %f119, %f120;
	// begin inline asm
	ld.global.nc.u32 %r112, [%rd132];
	// end inline asm
	mov.b32 	%f122, %r112;
	add.f32 	%f123, %f121, %f122;
	add.s64 	%rd63, %rd132, 2048;
	// begin inline asm
	ld.global.nc.u32 %r113, [%rd63];
	// end inline asm
	mov.b32 	%f124, %r113;
	add.f32 	%f535, %f123, %f124;
	add.s32 	%r336, %r336, 2048;
	add.s64 	%rd132, %rd132, 8192;
	add.s32 	%r337, %r337, 2048;
	setp.lt.s32 	%p12, %r336, %r51;
	@%p12 bra 	$L__BB6_67;
$L__BB6_68:
	// begin inline asm
	mov.u32 %r114, %laneid;
	// end inline asm
	mov.b32 	%r115, 1;
	mov.b32 	%r128, 31;
	mov.b32 	%r129, -1;
	// begin inline asm
	{  .reg .f32 r0;  .reg .pred p;  shfl.sync.down.b32 r0|p, %f535, %r115, %r128, %r129;  @p add.f32 r0, r0, %f535;  mov.f32 %f125, r0;}
	// end inline asm
	mov.b32 	%r118, 2;
	// begin inline asm
	{  .reg .f32 r0;  .reg .pred p;  shfl.sync.down.b32 r0|p, %f125, %r118, %r128, %r129;  @p add.f32 r0, r0, %f125;  mov.f32 %f128, r0;}
	// end inline asm
	mov.b32 	%r121, 4;
	// begin inline asm
	{  .reg .f32 r0;  .reg .pred p;  shfl.sync.down.b32 r0|p, %f128, %r121, %r128, %r129;  @p add.f32 r0, r0, %f128;  mov.f32 %f131, r0;}
	// end inline asm
	mov.b32 	%r124, 8;
	// begin inline asm
	{  .reg .f32 r0;  .reg .pred p;  shfl.sync.down.b32 r0|p, %f131, %r124, %r128, %r129;  @p add.f32 r0, r0, %f131;  mov.f32 %f134, r0;}
	// end inline asm
	mov.b32 	%r127, 16;
	// begin inline asm
	{  .reg .f32 r0;  .reg .pred p;  shfl.sync.down.b32 r0|p, %f134, %r127, %r128, %r129;  @p add.f32 r0, r0, %f134;  mov.f32 %f536, r0;}
	// end inline asm
	setp.ne.s32 	%p13, %r114, 0;
	@%p13 bra 	$L__BB6_70;
	shr.u32 	%r130, %r46, 3;
	and.b32  	%r131, %r130, 124;
	mov.u32 	%r132, _ZZN3cub18CUB_300001_SM_10006detail6reduce28DeviceReduceSingleTileKernelINS2_10policy_hubIfjN4cuda3std3__44plusIvEEE10Policy1000EPfSC_iS9_ffNS7_10__identityEEEvT0_T1_T2_T3_T4_T6_E12temp_storage;
	add.s32 	%r133, %r132, %r131;
	st.shared.f32 	[%r133+16], %f536;
$L__BB6_70:
	bar.sync 	0;
	setp.ne.s32 	%p14, %r46, 0;
	@%p14 bra 	$L__BB6_72;
	ld.shared.f32 	%f140, [_ZZN3cub18CUB_300001_SM_10006detail6reduce28DeviceReduceSingleTileKernelINS2_10policy_hubIfjN4cuda3std3__44plusIvEEE10Policy1000EPfSC_iS9_ffNS7_10__identityEEEvT0_T1_T2_T3_T4_T6_E12temp_storage+20];
	add.f32 	%f141, %f536, %f140;
	ld.shared.f32 	%f142, [_ZZN3cub18CUB_300001_SM_10006detail6reduce28DeviceReduceSingleTileKernelINS2_10policy_hubIfjN4cuda3std3__44plusIvEEE10Policy1000EPfSC_iS9_ffNS7_10__identityEEEvT0_T1_T2_T3_T4_T6_E12temp_storage+24];
	add.f32 	%f143, %f141, %f142;
	ld.shared.f32 	%f144, [_ZZN3cub18CUB_300001_SM_10006detail6reduce28DeviceReduceSingleTileKernelINS2_10policy_hubIfjN4cuda3std3__44plusIvEEE10Policy1000EPfSC_iS9_ffNS7_10__identityEEEvT0_T1_T2_T3_T4_T6_E12temp_storage+28];
	add.f32 	%f145, %f143, %f144;
	ld.shared.f32 	%f146, [_ZZN3cub18CUB_300001_SM_10006detail6reduce28DeviceReduceSingleTileKernelINS2_10policy_hubIfjN4cuda3std3__44plusIvEEE10Policy1000EPfSC_iS9_ffNS7_10__identityEEEvT0_T1_T2_T3_T4_T6_E12temp_storage+32];
	add.f32 	%f147, %f145, %f146;
	ld.shared.f32 	%f148, [_ZZN3cub18CUB_300001_SM_10006detail6reduce28DeviceReduceSingleTileKernelINS2_10policy_hubIfjN4cuda3std3__44plusIvEEE10Policy1000EPfSC_iS9_ffNS7_10__identityEEEvT0_T1_T2_T3_T4_T6_E12temp_storage+36];
	add.f32 	%f149, %f147, %f148;
	ld.shared.f32 	%f150, [_ZZN3cub18CUB_300001_SM_10006detail6reduce28DeviceReduceSingleTileKernelINS2_10policy_hubIfjN4cuda3std3__44plusIvEEE10Policy1000EPfSC_iS9_ffNS7_10__identityEEEvT0_T1_T2_T3_T4_T6_E12temp_storage+40];
	add.f32 	%f151, %f149, %f150;
	ld.shared.f32 	%f152, [_ZZN3cub18CUB_300001_SM_10006detail6reduce28DeviceReduceSingleTileKernelINS2_10policy_hubIfjN4cuda3std3__44plusIvEEE10Policy1000EPfSC_iS9_ffNS7_10__identityEEEvT0_T1_T2_T3_T4_T6_E12temp_storage+44];
	add.f32 	%f153, %f151, %f152;
	ld.shared.f32 	%f154, [_ZZN3cub18CUB_300001_SM_10006detail6reduce28DeviceReduceSingleTileKernelINS2_10policy_hubIfjN4cuda3std3__44plusIvEEE10Policy1000EPfSC_iS9_ffNS7_10__identityEEEvT0_T1_T2_T3_T4_T6_E12temp_storage+48];
	add.f32 	%f155, %f153, %f154;
	ld.shared.f32 	%f156, [_ZZN3cub18CUB_300001_SM_10006detail6reduce28DeviceReduceSingleTileKernelINS2_10policy_hubIfjN4cuda3std3__44plusIvEEE10Policy1000EPfSC_iS9_ffNS7_10__identityEEEvT0_T1_T2_T3_T4_T6_E12temp_storage+52];
	add.f32 	%f157, %f155, %f156;
	ld.shared.f32 	%f158, [_ZZN3cub18CUB_300001_SM_10006detail6reduce28DeviceReduceSingleTileKernelINS2_10policy_hubIfjN4cuda3std3__44plusIvEEE10Policy1000EPfSC_iS9_ffNS7_10__identityEEEvT0_T1_T2_T3_T4_T6_E12temp_storage+56];
	add.f32 	%f159, %f157, %f158;
	ld.shared.f32 	%f160, [_ZZN3cub18CUB_300001_SM_10006detail6reduce28DeviceReduceSingleTileKernelINS2_10policy_hubIfjN4cuda3std3__44plusIvEEE10Policy1000EPfSC_iS9_ffNS7_10__identityEEEvT0_T1_T2_T3_T4_T6_E12temp_storage+60];
	add.f32 	%f161, %f159, %f160;
	ld.shared.f32 	%f162, [_ZZN3cub18CUB_300001_SM_10006detail6reduce28DeviceReduceSingleTileKernelINS2_10policy_hubIfjN4cuda3std3__44plusIvEEE10Policy1000EPfSC_iS9_ffNS7_10__identityEEEvT0_T1_T2_T3_T4_T6_E12temp_storage+64];
	add.f32 	%f163, %f161, %f162;
	ld.shared.f32 	%f164, [_ZZN3cub18CUB_300001_SM_10006detail6reduce28DeviceReduceSingleTileKernelINS2_10policy_hubIfjN4cuda3std3__44plusIvEEE10Policy1000EPfSC_iS9_ffNS7_10__identityEEEvT0_T1_T2_T3_T4_T6_E12temp_storage+68];
	add.f32 	%f165, %f163, %f164;
	ld.shared.f32 	%f166, [_ZZN3cub18CUB_300001_SM_10006detail6reduce28DeviceReduceSingleTileKernelINS2_10policy_hubIfjN4cuda3std3__44plusIvEEE10Policy1000EPfSC_iS9_ffNS7_10__identityEEEvT0_T1_T2_T3_T4_T6_E12temp_storage+72];
	add.f32 	%f167, %f165, %f166;
	ld.shared.f32 	%f168, [_ZZN3cub18CUB_300001_SM_10006detail6reduce28DeviceReduceSingleTileKernelINS2_10policy_hubIfjN4cuda3std3__44plusIvEEE10Policy1000EPfSC_iS9_ffNS7_10__identityEEEvT0_T1_T2_T3_T4_T6_E12temp_storage+76];
	add.f32 	%f536, %f167, %f168;
$L__BB6_72:
	mov.u32 	%r311, %tid.x;
	setp.ne.s32 	%p81, %r311, 0;
	@%p81 bra 	$L__BB6_74;
	add.f32 	%f509, %f54, %f536;
	st.global.f32 	[%rd1], %f509;
$L__BB6_74:
	ret;

}


// ===== COMPILED SASS (sm_100) =====

	.target	sm_100

	.elftype	@"ET_EXEC"


//--------------------- .note.nv.tkinfo           --------------------------
	.section	.note.nv.tkinfo,"",@"SHT_NOTE"
	.sectionflags	@"SHF_NOTE_NV_TKINFO"
	.tkinfo
        /*0018*/ 	.word	0x00000002
        /*0030*/ 	.string	""
        /*0030*/ 	.string	"ptxas"
        /*0030*/ 	.string	"Cuda compilation tools, release 13.0, V13.0.88"
        /*0030*/ 	.string	"Build cuda_13.0.r13.0/compiler.36424714_0"
        /*0030*/ 	.string	"-arch sm_100 -m 64 "



//--------------------- .note.nv.cuinfo           --------------------------
	.section	.note.nv.cuinfo,"",@"SHT_NOTE"
	.sectionflags	@"SHF_NOTE_NV_CUINFO"
        /*0018*/ 	.short	0x0002
        /*001a*/ 	.short	0x0064
        /*001c*/ 	.short	0x0082
	.zero		2


//--------------------- .nv.info                  --------------------------
	.section	.nv.info,"",@"SHT_CUDA_INFO"
	.align	4


	//----- nvinfo : EIATTR_REGCOUNT
	.align		4
        /*0000*/ 	.byte	0x04, 0x2f
        /*0002*/ 	.short	(.L_41 - .L_40)
	.align		4
.L_40:
        /*0004*/ 	.word	index@(_Z14finalReductionP6__halfS0_i)
        /*0008*/ 	.word	0x00000018


	//----- nvinfo : EIATTR_FRAME_SIZE
	.align		4
.L_41:
        /*000c*/ 	.byte	0x04, 0x11
        /*000e*/ 	.short	(.L_43 - .L_42)
	.align		4
.L_42:
        /*0010*/ 	.word	index@(_Z14finalReductionP6__halfS0_i)
        /*0014*/ 	.word	0x00000000


	//----- nvinfo : EIATTR_REGCOUNT
	.align		4
.L_43:
        /*0018*/ 	.byte	0x04, 0x2f
        /*001a*/ 	.short	(.L_45 - .L_44)
	.align		4
.L_44:
        /*001c*/ 	.word	index@(_Z20warpShuffleReductionILj1024EEvP6__halfS1_i)
        /*0020*/ 	.word	0x0000000e


	//----- nvinfo : EIATTR_FRAME_SIZE
	.align		4
.L_45:
        /*0024*/ 	.byte	0x04, 0x11
        /*0026*/ 	.short	(.L_47 - .L_46)
	.align		4
.L_46:
        /*0028*/ 	.word	index@(_Z20warpShuffleReductionILj1024EEvP6__halfS1_i)
        /*002c*/ 	.word	0x00000000


	//----- nvinfo : EIATTR_REGCOUNT
	.align		4
.L_47:
        /*0030*/ 	.byte	0x04, 0x2f
        /*0032*/ 	.short	(.L_49 - .L_48)
	.align		4
.L_48:
        /*0034*/ 	.word	index@(_Z30warpShuffleReductionVectorizedILj1024EEvP6__halfS1_i)
        /*0038*/ 	.word	0x0000001a


	//----- nvinfo : EIATTR_FRAME_SIZE
	.align		4
.L_49:
        /*003c*/ 	.byte	0x04, 0x11
        /*003e*/ 	.short	(.L_51 - .L_50)
	.align		4
.L_50:
        /*0040*/ 	.word	index@(_Z30warpShuffleReductionVectorizedILj1024EEvP6__halfS1_i)
        /*0044*/ 	.word	0x00000000


	//----- nvinfo : EIATTR_REGCOUNT
	.align		4
.L_51:
        /*0048*/ 	.byte	0x04, 0x2f
        /*004a*/ 	.short	(.L_53 - .L_52)
	.align		4
.L_52:
        /*004c*/ 	.word	index@(_ZN3cub18CUB_300001_SM_10006detail11EmptyKernelIvEEvv)
        /*0050*/ 	.word	0x00000004


	//----- nvinfo : EIATTR_FRAME_SIZE
	.align		4
.L_53:
        /*0054*/ 	.byte	0x04, 0x11
        /*0056*/ 	.short	(.L_55 - .L_54)
	.align		4
.L_54:
        /*0058*/ 	.word	index@(_ZN3cub18CUB_300001_SM_10006detail11EmptyKernelIvEEvv)
        /*005c*/ 	.word	0x00000000


	//----- nvinfo : EIATTR_REGCOUNT
	.align		4
.L_55:
        /*0060*/ 	.byte	0x04, 0x2f
        /*0062*/ 	.short	(.L_57 - .L_56)
	.align		4
.L_56:
        /*0064*/ 	.word	index@(_ZN3cub18CUB_300001_SM_10006detail6reduce28DeviceReduceSingleTileKernelINS2_10policy_hubIfjN4cuda3std3__44plusIvEEE10Policy1000EPfSC_jS9_ffNS7_10__identityEEEvT0_T1_T2_T3_T4_T6_)
        /*0068*/ 	.word	0x00000020


	//----- nvinfo : EIATTR_FRAME_SIZE
	.align		4
.L_57:
        /*006c*/ 	.byte	0x04, 0x11
        /*006e*/ 	.short	(.L_59 - .L_58)
	.align		4
.L_58:
        /*0070*/ 	.word	index@(_ZN3cub18CUB_300001_SM_10006detail6reduce28DeviceReduceSingleTileKernelINS2_10policy_hubIfjN4cuda3std3__44plusIvEEE10Policy1000EPfSC_jS9_ffNS7_10__identityEEEvT0_T1_T2_T3_T4_T6_)
        /*0074*/ 	.word	0x00000000


	//----- nvinfo : EIATTR_REGCOUNT
	.align		4
.L_59:
        /*0078*/ 	.byte	0x04, 0x2f
        /*007a*/ 	.short	(.L_61 - .L_60)
	.align		4
.L_60:
        /*007c*/ 	.word	index@(_ZN3cub18CUB_300001_SM_10006detail6reduce18DeviceReduceKernelINS2_10policy_hubIfjN4cuda3std3__44plusIvEEE10Policy1000EPfjS9_fNS7_10__identityEEEvT0_PT3_T1_NS0_13GridEvenShareISH_EET2_T4_)
        /*0080*/ 	.word	0x0000001e


	//----- nvinfo : EIATTR_FRAME_SIZE
	.align		4
.L_61:
        /*0084*/ 	.byte	0x04, 0x11
        /*0086*/ 	.short	(.L_63 - .L_62)
	.align		4
.L_62:
        /*0088*/ 	.word	index@(_ZN3cub18CUB_300001_SM_10006detail6reduce18DeviceReduceKernelINS2_10policy_hubIfjN4cuda3std3__44plusIvEEE10Policy1000EPfjS9_fNS7_10__identityEEEvT0_PT3_T1_NS0_13GridEvenShareISH_EET2_T4_)
        /*008c*/ 	.word	0x00000000


	//----- nvinfo : EIATTR_REGCOUNT
	.align		4
.L_63:
        /*0090*/ 	.byte	0x04, 0x2f
        /*0092*/ 	.short	(.L_65 - .L_64)
	.align		4
.L_64:
        /*0094*/ 	.word	index@(_ZN3cub18CUB_300001_SM_10006detail6reduce28DeviceReduceSingleTileKernelINS2_10policy_hubIfjN4cuda3std3__44plusIvEEE10Policy1000EPfSC_iS9_ffNS7_10__identityEEEvT0_T1_T2_T3_T4_T6_)
        /*0098*/ 	.word	0x0000001e


	//----- nvinfo : EIATTR_FRAME_SIZE
	.align		4
.L_65:
        /*009c*/ 	.byte	0x04, 0x11
        /*009e*/ 	.short	(.L_67 - .L_66)
	.align		4
.L_66:
        /*00a0*/ 	.word	index@(_ZN3cub18CUB_300001_SM_10006detail6reduce28DeviceReduceSingleTileKernelINS2_10policy_hubIfjN4cuda3std3__44plusIvEEE10Policy1000EPfSC_iS9_ffNS7_10__identityEEEvT0_T1_T2_T3_T4_T6_)
        /*00a4*/ 	.word	0x00000000


	//----- nvinfo : EIATTR_MIN_STACK_SIZE
	.align		4
.L_67:
        /*00a8*/ 	.byte	0x04, 0x12
        /*00aa*/ 	.short	(.L_69 - .L_68)
	.align		4
.L_68:
        /*00ac*/ 	.word	index@(_ZN3cub18CUB_300001_SM_10006detail6reduce28DeviceReduceSingleTileKernelINS2_10policy_hubIfjN4cuda3std3__44plusIvEEE10Policy1000EPfSC_iS9_ffNS7_10__identityEEEvT0_T1_T2_T3_T4_T6_)
        /*00b0*/ 	.word	0x00000000


	//----- nvinfo : EIATTR_MIN_STACK_SIZE
	.align		4
.L_69:
        /*00b4*/ 	.byte	0x04, 0x12
        /*00b6*/ 	.short	(.L_71 - .L_70)
	.align		4
.L_70:
        /*00b8*/ 	.word	index@(_ZN3cub18CUB_300001_SM_10006detail6reduce18DeviceReduceKernelINS2_10policy_hubIfjN4cuda3std3__44plusIvEEE10Policy1000EPfjS9_fNS7_10__identityEEEvT0_PT3_T1_NS0_13GridEvenShareISH_EET2_T4_)
        /*00bc*/ 	.word	0x00000000


	//----- nvinfo : EIATTR_MIN_STACK_SIZE
	.align		4
.L_71:
        /*00c0*/ 	.byte	0x04, 0x12
        /*00c2*/ 	.short	(.L_73 - .L_72)
	.align		4
.L_72:
        /*00c4*/ 	.word	index@(_ZN3cub18CUB_300001_SM_10006detail6reduce28DeviceReduceSingleTileKernelINS2_10policy_hubIfjN4cuda3std3__44plusIvEEE10Policy1000EPfSC_jS9_ffNS7_10__identityEEEvT0_T1_T2_T3_T4_T6_)
        /*00c8*/ 	.word	0x00000000


	//----- nvinfo : EIATTR_MIN_STACK_SIZE
	.align		4
.L_73:
        /*00cc*/ 	.byte	0x04, 0x12
        /*00ce*/ 	.short	(.L_75 - .L_74)
	.align		4
.L_74:
        /*00d0*/ 	.word	index@(_ZN3cub18CUB_300001_SM_10006detail11EmptyKernelIvEEvv)
        /*00d4*/ 	.word	0x00000000


	//----- nvinfo : EIATTR_MIN_STACK_SIZE
	.align		4
.L_75:
        /*00d8*/ 	.byte	0x04, 0x12
        /*00da*/ 	.short	(.L_77 - .L_76)
	.align		4
.L_76:
        /*00dc*/ 	.word	index@(_Z30warpShuffleReductionVectorizedILj1024EEvP6__halfS1_i)
        /*00e0*/ 	.word	0x00000000


	//----- nvinfo : EIATTR_MIN_STACK_SIZE
	.align		4
.L_77:
        /*00e4*/ 	.byte	0x04, 0x12
        /*00e6*/ 	.short	(.L_79 - .L_78)
	.align		4
.L_78:
        /*00e8*/ 	.word	index@(_Z20warpShuffleReductionILj1024EEvP6__halfS1_i)
        /*00ec*/ 	.word	0x00000000


	//----- nvinfo : EIATTR_MIN_STACK_SIZE
	.align		4
.L_79:
        /*00f0*/ 	.byte	0x04, 0x12
        /*00f2*/ 	.short	(.L_81 - .L_80)
	.align		4
.L_80:
        /*00f4*/ 	.word	index@(_Z14finalReductionP6__halfS0_i)
        /*00f8*/ 	.word	0x00000000
.L_81:


//--------------------- .nv.compat                --------------------------
	.section	.nv.compat,"",@"SHT_CUDA_COMPAT_INFO"
	.align	4
        /*0000*/ 	.byte	0x02, 0x09, 0x00, 0x00, 0x02, 0x02, 0x01, 0x00, 0x02, 0x05, 0x05, 0x00, 0x03, 0x07, 0x01, 0x01
        /*0010*/ 	.byte	0x02, 0x03, 0x00, 0x00, 0x02, 0x06, 0x01, 0x00, 0x04, 0x0b, 0x08, 0x00, 0x09, 0x00, 0x00, 0x00
        /*0020*/ 	.byte	0x00, 0x00, 0x00, 0x00


//--------------------- .nv.info._ZN3cub18CUB_300001_SM_10006detail6reduce28DeviceReduceSingleTileKernelINS2_10policy_hubIfjN4cuda3std3__44plusIvEEE10Policy1000EPfSC_iS9_ffNS7_10__identityEEEvT0_T1_T2_T3_T4_T6_ --------------------------
	.section	.nv.info._ZN3cub18CUB_300001_SM_10006detail6reduce28DeviceReduceSingleTileKernelINS2_10policy_hubIfjN4cuda3std3__44plusIvEEE10Policy1000EPfSC_iS9_ffNS7_10__identityEEEvT0_T1_T2_T3_T4_T6_,"",@"SHT_CUDA_INFO"
	.sectionflags	@""
	.align	4


	//----- nvinfo : EIATTR_CUDA_API_VERSION
	.align		4
        /*0000*/ 	.byte	0x04, 0x37
        /*0002*/ 	.short	(.L_83 - .L_82)
.L_82:
        /*0004*/ 	.word	0x00000082


	//----- nvinfo : EIATTR_KPARAM_INFO
	.align		4
.L_83:
        /*0008*/ 	.byte	0x04, 0x17
        /*000a*/ 	.short	(.L_85 - .L_84)
.L_84:
        /*000c*/ 	.word	0x00000000
        /*0010*/ 	.short	0x0005
        /*0012*/ 	.short	0x001c
        /*0014*/ 	.byte	0x00, 0xf0, 0x05, 0x00


	//----- nvinfo : EIATTR_KPARAM_INFO
	.align		4
.L_85:
        /*0018*/ 	.byte	0x04, 0x17
        /*001a*/ 	.short	(.L_87 - .L_86)
.L_86:
        /*001c*/ 	.word	0x00000000
        /*0020*/ 	.short	0x0004
        /*0022*/ 	.short	0x0018
        /*0024*/ 	.byte	0x00, 0xf0, 0x11, 0x00


	//----- nvinfo : EIATTR_KPARAM_INFO
	.align		4
.L_87:
        /*0028*/ 	.byte	0x04, 0x17
        /*002a*/ 	.short	(.L_89 - .L_88)
.L_88:
        /*002c*/ 	.word	0x00000000
        /*0030*/ 	.short	0x0003
        /*0032*/ 	.short	0x0014
        /*0034*/ 	.byte	0x00, 0xf0, 0x05, 0x00


	//----- nvinfo : EIATTR_KPARAM_INFO
	.align		4
.L_89:
        /*0038*/ 	.byte	0x04, 0x17
        /*003a*/ 	.short	(.L_91 - .L_90)
.L_90:
        /*003c*/ 	.word	0x00000000
        /*0040*/ 	.short	0x0002
        /*0042*/ 	.short	0x0010
        /*0044*/ 	.byte	0x00, 0xf0, 0x11, 0x00


	//----- nvinfo : EIATTR_KPARAM_INFO
	.align		4
.L_91:
        /*0048*/ 	.byte	0x04, 0x17
        /*004a*/ 	.short	(.L_93 - .L_92)
.L_92:
        /*004c*/ 	.word	0x00000000
        /*0050*/ 	.short	0x0001
        /*0052*/ 	.short	0x0008
        /*0054*/ 	.byte	0x00, 0xf5, 0x21, 0x00


	//----- nvinfo : EIATTR_KPARAM_INFO
	.align		4
.L_93:
        /*0058*/ 	.byte	0x04, 0x17
        /*005a*/ 	.short	(.L_95 - .L_94)
.L_94:
        /*005c*/ 	.word	0x00000000
        /*0060*/ 	.short	0x0000
        /*0062*/ 	.short	0x0000
        /*0064*/ 	.byte	0x00, 0xf5, 0x21, 0x00


	//----- nvinfo : EIATTR_SPARSE_MMA_MASK
	.align		4
.L_95:
        /*0068*/ 	.byte	0x03, 0x50
        /*006a*/ 	.short	0x0000


	//----- nvinfo : EIATTR_MAXREG_COUNT
	.align		4
        /*006c*/ 	.byte	0x03, 0x1b
        /*006e*/ 	.short	0x0080


	//----- nvinfo : EIATTR_NUM_BARRIERS
	.align		4
        /*0070*/ 	.byte	0x02, 0x4c
        /*0072*/ 	.byte	0x01
	.zero		1


	//----- nvinfo : EIATTR_MERCURY_ISA_VERSION
	.align		4
        /*0074*/ 	.byte	0x03, 0x5f
        /*0076*/ 	.short	0x0101


	//----- nvinfo : EIATTR_UNUSED_LOAD_BYTE_OFFSET
	.align		4
        /*0078*/ 	.byte	0x04, 0x44
        /*007a*/ 	.short	(.L_97 - .L_96)


	//   ....[0]....
.L_96:
        /*007c*/ 	.word	0x00000af0
        /*0080*/ 	.word	0x0000fff0


	//   ....[1]....
        /*0084*/ 	.word	0x00000e60
        /*0088*/ 	.word	0x0000fff0


	//   ....[2]....
        /*008c*/ 	.word	0x00001e80
        /*0090*/ 	.word	0x0000fff0


	//   ....[3]....
        /*0094*/ 	.word	0x000029a0
        /*0098*/ 	.word	0x0000fff0


	//   ....[4]....
        /*009c*/ 	.word	0x00002d10
        /*00a0*/ 	.word	0x0000fff0


	//   ....[5]....
        /*00a4*/ 	.word	0x00003e20
        /*00a8*/ 	.word	0x0000fff0


	//----- nvinfo : EIATTR_COOP_GROUP_MASK_REGIDS
	.align		4
.L_97:
        /*00ac*/ 	.byte	0x04, 0x29
        /*00ae*/ 	.short	(.L_99 - .L_98)


	//   ....[0]....
.L_98:
        /*00b0*/ 	.word	0xffffffff


	//   ....[1]....
        /*00b4*/ 	.word	0xffffffff


	//   ....[2]....
        /*00b8*/ 	.word	0xffffffff


	//   ....[3]....
        /*00bc*/ 	.word	0xffffffff


	//   ....[4]....
        /*00c0*/ 	.word	0xffffffff


	//   ....[5]....
        /*00c4*/ 	.word	0xffffffff


	//   ....[6]....
        /*00c8*/ 	.word	0xffffffff


	//   ....[7]....
        /*00cc*/ 	.word	0xffffffff


	//   ....[8]....
        /*00d0*/ 	.word	0xffffffff


	//   ....[9]....
        /*00d4*/ 	.word	0xffffffff


	//   ....[10]....
        /*00d8*/ 	.word	0xffffffff


	//   ....[11]....
        /*00dc*/ 	.word	0xffffffff


	//   ....[12]....
        /*00e0*/ 	.word	0xffffffff


	//   ....[13]....
        /*00e4*/ 	.word	0xffffffff


	//   ....[14]....
        /*00e8*/ 	.word	0xffffffff


	//   ....[15]....
        /*00ec*/ 	.word	0xffffffff


	//   ....[16]....
        /*00f0*/ 	.word	0xffffffff


	//   ....[17]....
        /*00f4*/ 	.word	0xffffffff


	//   ....[18]....
        /*00f8*/ 	.word	0xffffffff


	//   ....[19]....
        /*00fc*/ 	.word	0xffffffff


	//   ....[20]....
        /*0100*/ 	.word	0xffffffff


	//   ....[21]....
        /*0104*/ 	.word	0xffffffff


	//   ....[22]....
        /*0108*/ 	.word	0xffffffff


	//   ....[23]....
        /*010c*/ 	.word	0xffffffff


	//   ....[24]....
        /*0110*/ 	.word	0xffffffff


	//   ....[25]....
        /*0114*/ 	.word	0xffffffff


	//   ....[26]....
        /*0118*/ 	.word	0xffffffff


	//   ....[27]....
        /*011c*/ 	.word	0xffffffff


	//   ....[28]....
        /*0120*/ 	.word	0xffffffff


	//   ....[29]....
        /*0124*/ 	.word	0xffffffff


	//----- nvinfo : EIATTR_COOP_GROUP_INSTR_OFFSETS
	.align		4
.L_99:
        /*0128*/ 	.byte	0x04, 0x28
        /*012a*/ 	.short	(.L_101 - .L_100)


	//   ....[0]....
.L_100:
        /*012c*/ 	.word	0x00000960


	//   ....[1]....
        /*0130*/ 	.word	0x00000990


	//   ....[2]....
        /*0134*/ 	.word	0x000009f0


	//   ....[3]....
        /*0138*/ 	.word	0x00000a40


	//   ....[4]....
        /*013c*/ 	.word	0x00000a60


	//   ....[5]....
        /*0140*/ 	.word	0x00000ca0


	//   ....[6]....
        /*0144*/ 	.word	0x00000cf0


	//   ....[7]....
        /*0148*/ 	.word	0x00000d30


	//   ....[8]....
        /*014c*/ 	.word	0x00000d70


	//   ....[9]....
        /*0150*/ 	.word	0x00000d90


	//   ....[10]....
        /*0154*/ 	.word	0x00001cf0


	//   ....[11]....
        /*0158*/ 	.word	0x00001d20


	//   ....[12]....
        /*015c*/ 	.word	0x00001d80


	//   ....[13]....
        /*0160*/ 	.word	0x00001dd0


	//   ....[14]....
        /*0164*/ 	.word	0x00001df0


	//   ....[15]....
        /*0168*/ 	.word	0x00002810


	//   ....[16]....
        /*016c*/ 	.word	0x00002840


	//   ....[17]....
        /*0170*/ 	.word	0x000028a0


	//   ....[18]....
        /*0174*/ 	.word	0x000028f0


	//   ....[19]....
        /*0178*/ 	.word	0x00002910


	//   ....[20]....
        /*017c*/ 	.word	0x00002b50


	//   ....[21]....
        /*0180*/ 	.word	0x00002ba0


	//   ....[22]....
        /*0184*/ 	.word	0x00002be0


	//   ....[23]....
        /*0188*/ 	.word	0x00002c20


	//   ....[24]....
        /*018c*/ 	.word	0x00002c40


	//   ....[25]....
        /*0190*/ 	.word	0x00003c90


	//   ....[26]....
        /*0194*/ 	.word	0x00003cc0


	//   ....[27]....
        /*0198*/ 	.word	0x00003d20


	//   ....[28]....
        /*019c*/ 	.word	0x00003d70


	//   ....[29]....
        /*01a0*/ 	.word	0x00003d90


	//----- nvinfo : EIATTR_VRC_CTA_INIT_COUNT
	.align		4
.L_101:
        /*01a4*/ 	.byte	0x02, 0x4a
	.zero		1
	.zero		1


	//----- nvinfo : EIATTR_EXIT_INSTR_OFFSETS
	.align		4
        /*01a8*/ 	.byte	0x04, 0x1c
        /*01aa*/ 	.short	(.L_103 - .L_102)


	//   ....[0]....
.L_102:
        /*01ac*/ 	.word	0x00000080


	//   ....[1]....
        /*01b0*/ 	.word	0x000000c0


	//   ....[2]....
        /*01b4*/ 	.word	0x00003f60


	//   ....[3]....
        /*01b8*/ 	.word	0x00003fb0


	//----- nvinfo : EIATTR_MAX_THREADS
	.align		4
.L_103:
        /*01bc*/ 	.byte	0x04, 0x05
        /*01be*/ 	.short	(.L_105 - .L_104)
.L_104:
        /*01c0*/ 	.word	0x00000200
        /*01c4*/ 	.word	0x00000001
        /*01c8*/ 	.word	0x00000001


	//----- nvinfo : EIATTR_CRS_STACK_SIZE
	.align		4
.L_105:
        /*01cc*/ 	.byte	0x04, 0x1e
        /*01ce*/ 	.short	(.L_107 - .L_106)
.L_106:
        /*01d0*/ 	.word	0x00000000


	//----- nvinfo : EIATTR_CBANK_PARAM_SIZE
	.align		4
.L_107:
        /*01d4*/ 	.byte	0x03, 0x19
        /*01d6*/ 	.short	0x001d


	//----- nvinfo : EIATTR_PARAM_CBANK
	.align		4
        /*01d8*/ 	.byte	0x04, 0x0a
        /*01da*/ 	.short	(.L_109 - .L_108)
	.align		4
.L_108:
        /*01dc*/ 	.word	index@(.nv.constant0._ZN3cub18CUB_300001_SM_10006detail6reduce28DeviceReduceSingleTileKernelINS2_10policy_hubIfjN4cuda3std3__44plusIvEEE10Policy1000EPfSC_iS9_ffNS7_10__identityEEEvT0_T1_T2_T3_T4_T6_)
        /*01e0*/ 	.short	0x0380
        /*01e2*/ 	.short	0x001d


	//----- nvinfo : EIATTR_SW_WAR
	.align		4
.L_109:
        /*01e4*/ 	.byte	0x04, 0x36
        /*01e6*/ 	.short	(.L_111 - .L_110)
.L_110:
        /*01e8*/ 	.word	0x00000008
.L_111:


//--------------------- .nv.info._ZN3cub18CUB_300001_SM_10006detail6reduce18DeviceReduceKernelINS2_10policy_hubIfjN4cuda3std3__44plusIvEEE10Policy1000EPfjS9_fNS7_10__identityEEEvT0_PT3_T1_NS0_13GridEvenShareISH_EET2_T4_ --------------------------
	.section	.nv.info._ZN3cub18CUB_300001_SM_10006detail6reduce18DeviceReduceKernelINS2_10policy_hubIfjN4cuda3std3__44plusIvEEE10Policy1000EPfjS9_fNS7_10__identityEEEvT0_PT3_T1_NS0_13GridEvenShareISH_EET2_T4_,"",@"SHT_CUDA_INFO"
	.sectionflags	@""
	.align	4


	//----- nvinfo : EIATTR_CUDA_API_VERSION
	.align		4
        /*0000*/ 	.byte	0x04, 0x37
        /*0002*/ 	.short	(.L_113 - .L_112)
.L_112:
        /*0004*/ 	.word	0x00000082


	//----- nvinfo : EIATTR_KPARAM_INFO
	.align		4
.L_113:
        /*0008*/ 	.byte	0x04, 0x17
        /*000a*/ 	.short	(.L_115 - .L_114)
.L_114:
        /*000c*/ 	.word	0x00000000
        /*0010*/ 	.short	0x0005
        /*0012*/ 	.short	0x003d
        /*0014*/ 	.byte	0x00, 0xf0, 0x05, 0x00


	//----- nvinfo : EIATTR_KPARAM_INFO
	.align		4
.L_115:
        /*0018*/ 	.byte	0x04, 0x17
        /*001a*/ 	.short	(.L_117 - .L_116)
.L_116:
        /*001c*/ 	.word	0x00000000
        /*0020*/ 	.short	0x0004
        /*0022*/ 	.short	0x003c
        /*0024*/ 	.byte	0x00, 0xf0, 0x05, 0x00


	//----- nvinfo : EIATTR_KPARAM_INFO
	.align		4
.L_117:
        /*0028*/ 	.byte	0x04, 0x17
        /*002a*/ 	.short	(.L_119 - .L_118)
.L_118:
        /*002c*/ 	.word	0x00000000
        /*0030*/ 	.short	0x0003
        /*0032*/ 	.short	0x0014
        /*0034*/ 	.byte	0x00, 0xf0, 0xa1, 0x00


	//----- nvinfo : EIATTR_KPARAM_INFO
	.align		4
.L_119:
        /*0038*/ 	.byte	0x04, 0x17
        /*003a*/ 	.short	(.L_121 - .L_120)
.L_120:
        /*003c*/ 	.word	0x00000000
        /*0040*/ 	.short	0x0002
        /*0042*/ 	.short	0x0010
        /*0044*/ 	.byte	0x00, 0xf0, 0x11, 0x00


	//----- nvinfo : EIATTR_KPARAM_INFO
	.align		4
.L_121:
        /*0048*/ 	.byte	0x04, 0x17
        /*004a*/ 	.short	(.L_123 - .L_122)
.L_122:
        /*004c*/ 	.word	0x00000000
        /*0050*/ 	.short	0x0001
        /*0052*/ 	.short	0x0008
        /*0054*/ 	.byte	0x00, 0xf5, 0x21, 0x00


	//----- nvinfo : EIATTR_KPARAM_INFO
	.align		4
.L_123:
        /*0058*/ 	.byte	0x04, 0x17
        /*005a*/ 	.short	(.L_125 - .L_124)
.L_124:
        /*005c*/ 	.word	0x00000000
        /*0060*/ 	.short	0x0000
        /*0062*/ 	.short	0x0000
        /*0064*/ 	.byte	0x00, 0xf5, 0x21, 0x00


	//----- nvinfo : EIATTR_SPARSE_MMA_MASK
	.align		4
.L_125:
        /*0068*/ 	.byte	0x03, 0x50
        /*006a*/ 	.short	0x0000


	//----- nvinfo : EIATTR_MAXREG_COUNT
	.align		4
        /*006c*/ 	.byte	0x03, 0x1b
        /*006e*/ 	.short	0x0080


	//----- nvinfo : EIATTR_NUM_BARRIERS
	.align		4
        /*0070*/ 	.byte	0x02, 0x4c
        /*0072*/ 	.byte	0x01
	.zero		1


	//----- nvinfo : EIATTR_MERCURY_ISA_VERSION
	.align		4
        /*0074*/ 	.byte	0x03, 0x5f
        /*0076*/ 	.short	0x0101


	//----- nvinfo : EIATTR_UNUSED_LOAD_BYTE_OFFSET
	.align		4
        /*0078*/ 	.byte	0x04, 0x44
        /*007a*/ 	.short	(.L_127 - .L_126)


	//   ....[0]....
.L_126:
        /*007c*/ 	.word	0x00000670
        /*0080*/ 	.word	0x0000fff0


	//   ....[1]....
        /*0084*/ 	.word	0x000009e0
        /*0088*/ 	.word	0x0000fff0


	//   ....[2]....
        /*008c*/ 	.word	0x00001590
        /*0090*/ 	.word	0x0000fff0


	//   ....[3]....
        /*0094*/ 	.word	0x00001ca0
        /*0098*/ 	.word	0x0000fff0


	//   ....[4]....
        /*009c*/ 	.word	0x00002010
        /*00a0*/ 	.word	0x0000fff0


	//   ....[5]....
        /*00a4*/ 	.word	0x00002d00
        /*00a8*/ 	.word	0x0000fff0


	//----- nvinfo : EIATTR_COOP_GROUP_MASK_REGIDS
	.align		4
.L_127:
        /*00ac*/ 	.byte	0x04, 0x29
        /*00ae*/ 	.short	(.L_129 - .L_128)


	//   ....[0]....
.L_128:
        /*00b0*/ 	.word	0xffffffff


	//   ....[1]....
        /*00b4*/ 	.word	0xffffffff


	//   ....[2]....
        /*00b8*/ 	.word	0xffffffff


	//   ....[3]....
        /*00bc*/ 	.word	0xffffffff


	//   ....[4]....
        /*00c0*/ 	.word	0xffffffff


	//   ....[5]....
        /*00c4*/ 	.word	0xffffffff


	//   ....[6]....
        /*00c8*/ 	.word	0xffffffff


	//   ....[7]....
        /*00cc*/ 	.word	0xffffffff


	//   ....[8]....
        /*00d0*/ 	.word	0xffffffff


	//   ....[9]....
        /*00d4*/ 	.word	0xffffffff


	//   ....[10]....
        /*00d8*/ 	.word	0xffffffff


	//   ....[11]....
        /*00dc*/ 	.word	0xffffffff


	//   ....[12]....
        /*00e0*/ 	.word	0xffffffff


	//   ....[13]....
        /*00e4*/ 	.word	0xffffffff


	//   ....[14]....
        /*00e8*/ 	.word	0xffffffff


	//   ....[15]....
        /*00ec*/ 	.word	0xffffffff


	//   ....[16]....
        /*00f0*/ 	.word	0xffffffff


	//   ....[17]....
        /*00f4*/ 	.word	0xffffffff


	//   ....[18]....
        /*00f8*/ 	.word	0xffffffff


	//   ....[19]....
        /*00fc*/ 	.word	0xffffffff


	//   ....[20]....
        /*0100*/ 	.word	0xffffffff


	//   ....[21]....
        /*0104*/ 	.word	0xffffffff


	//   ....[22]....
        /*0108*/ 	.word	0xffffffff


	//   ....[23]....
        /*010c*/ 	.word	0xffffffff


	//   ....[24]....
        /*0110*/ 	.word	0xffffffff


	//   ....[25]....
        /*0114*/ 	.word	0xffffffff


	//   ....[26]....
        /*0118*/ 	.word	0xffffffff


	//   ....[27]....
        /*011c*/ 	.word	0xffffffff


	//   ....[28]....
        /*0120*/ 	.word	0xffffffff


	//   ....[29]....
        /*0124*/ 	.word	0xffffffff


	//----- nvinfo : EIATTR_COOP_GROUP_INSTR_OFFSETS
	.align		4
.L_129:
        /*0128*/ 	.byte	0x04, 0x28
        /*012a*/ 	.short	(.L_131 - .L_130)


	//   ....[0]....
.L_130:
        /*012c*/ 	.word	0x000004e0


	//   ....[1]....
        /*0130*/ 	.word	0x00000510


	//   ....[2]....
        /*0134*/ 	.word	0x00000570


	//   ....[3]....
        /*0138*/ 	.word	0x000005c0


	//   ....[4]....
        /*013c*/ 	.word	0x000005e0


	//   ....[5]....
        /*0140*/ 	.word	0x00000820


	//   ....[6]....
        /*0144*/ 	.word	0x00000870


	//   ....[7]....
        /*0148*/ 	.word	0x000008b0


	//   ....[8]....
        /*014c*/ 	.word	0x000008f0


	//   ....[9]....
        /*0150*/ 	.word	0x00000910


	//   ....[10]....
        /*0154*/ 	.word	0x00001400


	//   ....[11]....
        /*0158*/ 	.word	0x00001430


	//   ....[12]....
        /*015c*/ 	.word	0x00001490


	//   ....[13]....
        /*0160*/ 	.word	0x000014e0


	//   ....[14]....
        /*0164*/ 	.word	0x00001500


	//   ....[15]....
        /*0168*/ 	.word	0x00001b10


	//   ....[16]....
        /*016c*/ 	.word	0x00001b40


	//   ....[17]....
        /*0170*/ 	.word	0x00001ba0


	//   ....[18]....
        /*0174*/ 	.word	0x00001bf0


	//   ....[19]....
        /*0178*/ 	.word	0x00001c10


	//   ....[20]....
        /*017c*/ 	.word	0x00001e50


	//   ....[21]....
        /*0180*/ 	.word	0x00001ea0


	//   ....[22]....
        /*0184*/ 	.word	0x00001ee0


	//   ....[23]....
        /*0188*/ 	.word	0x00001f20


	//   ....[24]....
        /*018c*/ 	.word	0x00001f40


	//   ....[25]....
        /*0190*/ 	.word	0x00002b70


	//   ....[26]....
        /*0194*/ 	.word	0x00002ba0


	//   ....[27]....
        /*0198*/ 	.word	0x00002c00


	//   ....[28]....
        /*019c*/ 	.word	0x00002c50


	//   ....[29]....
        /*01a0*/ 	.word	0x00002c70


	//----- nvinfo : EIATTR_VRC_CTA_INIT_COUNT
	.align		4
.L_131:
        /*01a4*/ 	.byte	0x02, 0x4a
	.zero		1
	.zero		1


	//----- nvinfo : EIATTR_EXIT_INSTR_OFFSETS
	.align		4
        /*01a8*/ 	.byte	0x04, 0x1c
        /*01aa*/ 	.short	(.L_133 - .L_132)


	//   ....[0]....
.L_132:
        /*01ac*/ 	.word	0x00002e40


	//   ....[1]....
        /*01b0*/ 	.word	0x00002e80


	//----- nvinfo : EIATTR_MAX_THREADS
	.align		4
.L_133:
        /*01b4*/ 	.byte	0x04, 0x05
        /*01b6*/ 	.short	(.L_135 - .L_134)
.L_134:
        /*01b8*/ 	.word	0x00000200
        /*01bc*/ 	.word	0x00000001
        /*01c0*/ 	.word	0x00000001


	//----- nvinfo : EIATTR_CRS_STACK_SIZE
	.align		4
.L_135:
        /*01c4*/ 	.byte	0x04, 0x1e
        /*01c6*/ 	.short	(.L_137 - .L_136)
.L_136:
        /*01c8*/ 	.word	0x00000000


	//----- nvinfo : EIATTR_CBANK_PARAM_SIZE
	.align		4
.L_137:
        /*01cc*/ 	.byte	0x03, 0x19
        /*01ce*/ 	.short	0x003e


	//----- nvinfo : EIATTR_PARAM_CBANK
	.align		4
        /*01d0*/ 	.byte	0x04, 0x0a
        /*01d2*/ 	.short	(.L_139 - .L_138)
	.align		4
.L_138:
        /*01d4*/ 	.word	index@(.nv.constant0._ZN3cub18CUB_300001_SM_10006detail6reduce18DeviceReduceKernelINS2_10policy_hubIfjN4cuda3std3__44plusIvEEE10Policy1000EPfjS9_fNS7_10__identityEEEvT0_PT3_T1_NS0_13GridEvenShareISH_EET2_T4_)
        /*01d8*/ 	.short	0x0380
        /*01da*/ 	.short	0x003e


	//----- nvinfo : EIATTR_SW_WAR
	.align		4
.L_139:
        /*01dc*/ 	.byte	0x04, 0x36
        /*01de*/ 	.short	(.L_141 - .L_140)
.L_140:
        /*01e0*/ 	.word	0x00000008
.L_141:


//--------------------- .nv.info._ZN3cub18CUB_300001_SM_10006detail6reduce28DeviceReduceSingleTileKernelINS2_10policy_hubIfjN4cuda3std3__44plusIvEEE10Policy1000EPfSC_jS9_ffNS7_10__identityEEEvT0_T1_T2_T3_T4_T6_ --------------------------
	.section	.nv.info._ZN3cub18CUB_300001_SM_10006detail6reduce28DeviceReduceSingleTileKernelINS2_10policy_hubIfjN4cuda3std3__44plusIvEEE10Policy1000EPfSC_jS9_ffNS7_10__identityEEEvT0_T1_T2_T3_T4_T6_,"",@"SHT_CUDA_INFO"
	.sectionflags	@""
	.align	4


	//----- nvinfo : EIATTR_CUDA_API_VERSION
	.align		4
        /*0000*/ 	.byte	0x04, 0x37
        /*0002*/ 	.short	(.L_143 - .L_142)
.L_142:
        /*0004*/ 	.word	0x00000082


	//----- nvinfo : EIATTR_KPARAM_INFO
	.align		4
.L_143:
        /*0008*/ 	.byte	0x04, 0x17
        /*000a*/ 	.short	(.L_145 - .L_144)
.L_144:
        /*000c*/ 	.word	0x00000000
        /*0010*/ 	.short	0x0005
        /*0012*/ 	.short	0x001c
        /*0014*/ 	.byte	0x00, 0xf0, 0x05, 0x00


	//----- nvinfo : EIATTR_KPARAM_INFO
	.align		4
.L_145:
        /*0018*/ 	.byte	0x04, 0x17
        /*001a*/ 	.short	(.L_147 - .L_146)
.L_146:
        /*001c*/ 	.word	0x00000000
        /*0020*/ 	.short	0x0004
        /*0022*/ 	.short	0x0018
        /*0024*/ 	.byte	0x00, 0xf0, 0x11, 0x00


	//----- nvinfo : EIATTR_KPARAM_INFO
	.align		4
.L_147:
        /*0028*/ 	.byte	0x04, 0x17
        /*002a*/ 	.short	(.L_149 - .L_148)
.L_148:
        /*002c*/ 	.word	0x00000000
        /*0030*/ 	.short	0x0003
        /*0032*/ 	.short	0x0014
        /*0034*/ 	.byte	0x00, 0xf0, 0x05, 0x00


	//----- nvinfo : EIATTR_KPARAM_INFO
	.align		4
.L_149:
        /*0038*/ 	.byte	0x04, 0x17
        /*003a*/ 	.short	(.L_151 - .L_150)
.L_150:
        /*003c*/ 	.word	0x00000000
        /*0040*/ 	.short	0x0002
        /*0042*/ 	.short	0x0010
        /*0044*/ 	.byte	0x00, 0xf0, 0x11, 0x00


	//----- nvinfo : EIATTR_KPARAM_INFO
	.align		4
.L_151:
        /*0048*/ 	.byte	0x04, 0x17
        /*004a*/ 	.short	(.L_153 - .L_152)
.L_152:
        /*004c*/ 	.word	0x00000000
        /*0050*/ 	.short	0x0001
        /*0052*/ 	.short	0x0008
        /*0054*/ 	.byte	0x00, 0xf5, 0x21, 0x00


	//----- nvinfo : EIATTR_KPARAM_INFO
	.align		4
.L_153:
        /*0058*/ 	.byte	0x04, 0x17
        /*005a*/ 	.short	(.L_155 - .L_154)
.L_154:
        /*005c*/ 	.word	0x00000000
        /*0060*/ 	.short	0x0000
        /*0062*/ 	.short	0x0000
        /*0064*/ 	.byte	0x00, 0xf5, 0x21, 0x00


	//----- nvinfo : EIATTR_SPARSE_MMA_MASK
	.align		4
.L_155:
        /*0068*/ 	.byte	0x03, 0x50
        /*006a*/ 	.short	0x0000


	//----- nvinfo : EIATTR_MAXREG_COUNT
	.align		4
        /*006c*/ 	.byte	0x03, 0x1b
        /*006e*/ 	.short	0x0080


	//----- nvinfo : EIATTR_NUM_BARRIERS
	.align		4
        /*0070*/ 	.byte	0x02, 0x4c
        /*0072*/ 	.byte	0x01
	.zero		1


	//----- nvinfo : EIATTR_MERCURY_ISA_VERSION
	.align		4
        /*0074*/ 	.byte	0x03, 0x5f
        /*0076*/ 	.short	0x0101


	//----- nvinfo : EIATTR_UNUSED_LOAD_BYTE_OFFSET
	.align		4
        /*0078*/ 	.byte	0x04, 0x44
        /*007a*/ 	.short	(.L_157 - .L_156)


	//   ....[0]....
.L_156:
        /*007c*/ 	.word	0x00000a90
        /*0080*/ 	.word	0x0000fff0


	//   ....[1]....
        /*0084*/ 	.word	0x00000e00
        /*0088*/ 	.word	0x0000fff0


	//   ....[2]....
        /*008c*/ 	.word	0x00001900
        /*0090*/ 	.word	0x0000fff0


	//   ....[3]....
        /*0094*/ 	.word	0x000023c0
        /*0098*/ 	.word	0x0000fff0


	//   ....[4]....
        /*009c*/ 	.word	0x00002730
        /*00a0*/ 	.word	0x0000fff0


	//   ....[5]....
        /*00a4*/ 	.word	0x00003340
        /*00a8*/ 	.word	0x0000fff0


	//----- nvinfo : EIATTR_COOP_GROUP_MASK_REGIDS
	.align		4
.L_157:
        /*00ac*/ 	.byte	0x04, 0x29
        /*00ae*/ 	.short	(.L_159 - .L_158)


	//   ....[0]....
.L_158:
        /*00b0*/ 	.word	0xffffffff


	//   ....[1]....
        /*00b4*/ 	.word	0xffffffff


	//   ....[2]....
        /*00b8*/ 	.word	0xffffffff


	//   ....[3]....
        /*00bc*/ 	.word	0xffffffff


	//   ....[4]....
        /*00c0*/ 	.word	0xffffffff


	//   ....[5]....
        /*00c4*/ 	.word	0xffffffff


	//   ....[6]....
        /*00c8*/ 	.word	0xffffffff


	//   ....[7]....
        /*00cc*/ 	.word	0xffffffff


	//   ....[8]....
        /*00d0*/ 	.word	0xffffffff


	//   ....[9]....
        /*00d4*/ 	.word	0xffffffff


	//   ....[10]....
        /*00d8*/ 	.word	0xffffffff


	//   ....[11]....
        /*00dc*/ 	.word	0xffffffff


	//   ....[12]....
        /*00e0*/ 	.word	0xffffffff


	//   ....[13]....
        /*00e4*/ 	.word	0xffffffff


	//   ....[14]....
        /*00e8*/ 	.word	0xffffffff


	//   ....[15]....
        /*00ec*/ 	.word	0xffffffff


	//   ....[16]....
        /*00f0*/ 	.word	0xffffffff


	//   ....[17]....
        /*00f4*/ 	.word	0xffffffff


	//   ....[18]....
        /*00f8*/ 	.word	0xffffffff


	//   ....[19]....
        /*00fc*/ 	.word	0xffffffff


	//   ....[20]....
        /*0100*/ 	.word	0xffffffff


	//   ....[21]....
        /*0104*/ 	.word	0xffffffff


	//   ....[22]....
        /*0108*/ 	.word	0xffffffff


	//   ....[23]....
        /*010c*/ 	.word	0xffffffff


	//   ....[24]....
        /*0110*/ 	.word	0xffffffff


	//   ....[25]....
        /*0114*/ 	.word	0xffffffff


	//   ....[26]....
        /*0118*/ 	.word	0xffffffff


	//   ....[27]....
        /*011c*/ 	.word	0xffffffff


	//   ....[28]....
        /*0120*/ 	.word	0xffffffff


	//   ....[29]....
        /*0124*/ 	.word	0xffffffff


	//----- nvinfo : EIATTR_COOP_GROUP_INSTR_OFFSETS
	.align		4
.L_159:
        /*0128*/ 	.byte	0x04, 0x28
        /*012a*/ 	.short	(.L_161 - .L_160)


	//   ....[0]....
.L_160:
        /*012c*/ 	.word	0x00000900


	//   ....[1]....
        /*0130*/ 	.word	0x00000930


	//   ....[2]....
        /*0134*/ 	.word	0x00000990


	//   ....[3]....
        /*0138*/ 	.word	0x000009e0


	//   ....[4]....
        /*013c*/ 	.word	0x00000a00


	//   ....[5]....
        /*0140*/ 	.word	0x00000c40


	//   ....[6]....
        /*0144*/ 	.word	0x00000c70


	//   ....[7]....
        /*0148*/ 	.word	0x00000cc0


	//   ....[8]....
        /*014c*/ 	.word	0x00000d10


	//   ....[9]....
        /*0150*/ 	.word	0x00000d30


	//   ....[10]....
        /*0154*/ 	.word	0x00001770


	//   ....[11]....
        /*0158*/ 	.word	0x000017a0


	//   ....[12]....
        /*015c*/ 	.word	0x00001800


	//   ....[13]....
        /*0160*/ 	.word	0x00001850


	//   ....[14]....
        /*0164*/ 	.word	0x00001870


	//   ....[15]....
        /*0168*/ 	.word	0x00002230


	//   ....[16]....
        /*016c*/ 	.word	0x00002260


	//   ....[17]....
        /*0170*/ 	.word	0x000022c0


	//   ....[18]....
        /*0174*/ 	.word	0x00002310


	//   ....[19]....
        /*0178*/ 	.word	0x00002330


	//   ....[20]....
        /*017c*/ 	.word	0x00002570


	//   ....[21]....
        /*0180*/ 	.word	0x000025a0


	//   ....[22]....
        /*0184*/ 	.word	0x000025f0


	//   ....[23]....
        /*0188*/ 	.word	0x00002640


	//   ....[24]....
        /*018c*/ 	.word	0x00002660


	//   ....[25]....
        /*0190*/ 	.word	0x000031b0


	//   ....[26]....
        /*0194*/ 	.word	0x000031e0


	//   ....[27]....
        /*0198*/ 	.word	0x00003240


	//   ....[28]....
        /*019c*/ 	.word	0x00003290


	//   ....[29]....
        /*01a0*/ 	.word	0x000032b0


	//----- nvinfo : EIATTR_VRC_CTA_INIT_COUNT
	.align		4
.L_161:
        /*01a4*/ 	.byte	0x02, 0x4a
	.zero		1
	.zero		1


	//----- nvinfo : EIATTR_EXIT_INSTR_OFFSETS
	.align		4
        /*01a8*/ 	.byte	0x04, 0x1c
        /*01aa*/ 	.short	(.L_163 - .L_162)


	//   ....[0]....
.L_162:
        /*01ac*/ 	.word	0x00000080


	//   ....[1]....
        /*01b0*/ 	.word	0x000000c0


	//   ....[2]....
        /*01b4*/ 	.word	0x00003480


	//   ....[3]....
        /*01b8*/ 	.word	0x000034d0


	//----- nvinfo : EIATTR_MAX_THREADS
	.align		4
.L_163:
        /*01bc*/ 	.byte	0x04, 0x05
        /*01be*/ 	.short	(.L_165 - .L_164)
.L_164:
        /*01c0*/ 	.word	0x00000200
        /*01c4*/ 	.word	0x00000001
        /*01c8*/ 	.word	0x00000001


	//----- nvinfo : EIATTR_CRS_STACK_SIZE
	.align		4
.L_165:
        /*01cc*/ 	.byte	0x04, 0x1e
        /*01ce*/ 	.short	(.L_167 - .L_166)
.L_166:
        /*01d0*/ 	.word	0x00000000


	//----- nvinfo : EIATTR_CBANK_PARAM_SIZE
	.align		4
.L_167:
        /*01d4*/ 	.byte	0x03, 0x19
        /*01d6*/ 	.short	0x001d


	//----- nvinfo : EIATTR_PARAM_CBANK
	.align		4
        /*01d8*/ 	.byte	0x04, 0x0a
        /*01da*/ 	.short	(.L_169 - .L_168)
	.align		4
.L_168:
        /*01dc*/ 	.word	index@(.nv.constant0._ZN3cub18CUB_300001_SM_10006detail6reduce28DeviceReduceSingleTileKernelINS2_10policy_hubIfjN4cuda3std3__44plusIvEEE10Policy1000EPfSC_jS9_ffNS7_10__identityEEEvT0_T1_T2_T3_T4_T6_)
        /*01e0*/ 	.short	0x0380
        /*01e2*/ 	.short	0x001d


	//----- nvinfo : EIATTR_SW_WAR
	.align		4
.L_169:
        /*01e4*/ 	.byte	0x04, 0x36
        /*01e6*/ 	.short	(.L_171 - .L_170)
.L_170:
        /*01e8*/ 	.word	0x00000008
.L_171:


//--------------------- .nv.info._ZN3cub18CUB_300001_SM_10006detail11EmptyKernelIvEEvv --------------------------
	.section	.nv.info._ZN3cub18CUB_300001_SM_10006detail11EmptyKernelIvEEvv,"",@"SHT_CUDA_INFO"
	.sectionflags	@""
	.align	4


	//----- nvinfo : EIATTR_CUDA_API_VERSION
	.align		4
        /*0000*/ 	.byte	0x04, 0x37
        /*0002*/ 	.short	(.L_173 - .L_172)
.L_172:
        /*0004*/ 	.word	0x00000082


	//----- nvinfo : EIATTR_SPARSE_MMA_MASK
	.align		4
.L_173:
        /*0008*/ 	.byte	0x03, 0x50
        /*000a*/ 	.short	0x0000


	//----- nvinfo : EIATTR_MAXREG_COUNT
	.align		4
        /*000c*/ 	.byte	0x03, 0x1b
        /*000e*/ 	.short	0x00ff


	//----- nvinfo : EIATTR_MERCURY_ISA_VERSION
	.align		4
        /*0010*/ 	.byte	0x03, 0x5f
        /*0012*/ 	.short	0x0101


	//----- nvinfo : EIATTR_VRC_CTA_INIT_COUNT
	.align		4
        /*0014*/ 	.byte	0x02, 0x4a
	.zero		1
	.zero		1


	//----- nvinfo : EIATTR_EXIT_INSTR_OFFSETS
	.align		4
        /*0018*/ 	.byte	0x04, 0x1c
        /*001a*/ 	.short	(.L_175 - .L_174)


	//   ....[0]....
.L_174:
        /*001c*/ 	.word	0x00000010


	//----- nvinfo : EIATTR_SW_WAR
	.align		4
.L_175:
        /*0020*/ 	.byte	0x04, 0x36
        /*0022*/ 	.short	(.L_177 - .L_176)
.L_176:
        /*0024*/ 	.word	0x00000008
.L_177:


//--------------------- .nv.info._Z30warpShuffleReductionVectorizedILj1024EEvP6__halfS1_i --------------------------
	.section	.nv.info._Z30warpShuffleReductionVectorizedILj1024EEvP6__halfS1_i,"",@"SHT_CUDA_INFO"
	.sectionflags	@""
	.align	4


	//----- nvinfo : EIATTR_CUDA_API_VERSION
	.align		4
        /*0000*/ 	.byte	0x04, 0x37
        /*0002*/ 	.short	(.L_179 - .L_178)
.L_178:
        /*0004*/ 	.word	0x00000082


	//----- nvinfo : EIATTR_KPARAM_INFO
	.align		4
.L_179:
        /*0008*/ 	.byte	0x04, 0x17
        /*000a*/ 	.short	(.L_181 - .L_180)
.L_180:
        /*000c*/ 	.word	0x00000000
        /*0010*/ 	.short	0x0002
        /*0012*/ 	.short	0x0010
        /*0014*/ 	.byte	0x00, 0xf0, 0x11, 0x00


	//----- nvinfo : EIATTR_KPARAM_INFO
	.align		4
.L_181:
        /*0018*/ 	.byte	0x04, 0x17
        /*001a*/ 	.short	(.L_183 - .L_182)
.L_182:
        /*001c*/ 	.word	0x00000000
        /*0020*/ 	.short	0x0001
        /*0022*/ 	.short	0x0008
        /*0024*/ 	.byte	0x00, 0xf5, 0x21, 0x00


	//----- nvinfo : EIATTR_KPARAM_INFO
	.align		4
.L_183:
        /*0028*/ 	.byte	0x04, 0x17
        /*002a*/ 	.short	(.L_185 - .L_184)
.L_184:
        /*002c*/ 	.word	0x00000000
        /*0030*/ 	.short	0x0000
        /*0032*/ 	.short	0x0000
        /*0034*/ 	.byte	0x00, 0xf5, 0x21, 0x00


	//----- nvinfo : EIATTR_SPARSE_MMA_MASK
	.align		4
.L_185:
        /*0038*/ 	.byte	0x03, 0x50
        /*003a*/ 	.short	0x0000


	//----- nvinfo : EIATTR_MAXREG_COUNT
	.align		4
        /*003c*/ 	.byte	0x03, 0x1b
        /*003e*/ 	.short	0x00ff


	//----- nvinfo : EIATTR_NUM_BARRIERS
	.align		4
        /*0040*/ 	.byte	0x02, 0x4c
        /*0042*/ 	.byte	0x01
	.zero		1


	//----- nvinfo : EIATTR_MERCURY_ISA_VERSION
	.align		4
        /*0044*/ 	.byte	0x03, 0x5f
        /*0046*/ 	.short	0x0101


	//----- nvinfo : EIATTR_COOP_GROUP_MASK_REGIDS
	.align		4
        /*0048*/ 	.byte	0x04, 0x29
        /*004a*/ 	.short	(.L_187 - .L_186)


	//   ....[0]....
.L_186:
        /*004c*/ 	.word	0xffffffff


	//   ....[1]....
        /*0050*/ 	.word	0xffffffff


	//   ....[2]....
        /*0054*/ 	.word	0xffffffff


	//   ....[3]....
        /*0058*/ 	.word	0xffffffff


	//   ....[4]....
        /*005c*/ 	.word	0xffffffff


	//   ....[5]....
        /*0060*/ 	.word	0xffffffff


	//   ....[6]....
        /*0064*/ 	.word	0xffffffff


	//   ....[7]....
        /*0068*/ 	.word	0xffffffff


	//   ....[8]....
        /*006c*/ 	.word	0xffffffff


	//   ....[9]....
        /*0070*/ 	.word	0xffffffff


	//----- nvinfo : EIATTR_COOP_GROUP_INSTR_OFFSETS
	.align		4
.L_187:
        /*0074*/ 	.byte	0x04, 0x28
        /*0076*/ 	.short	(.L_189 - .L_188)


	//   ....[0]....
.L_188:
        /*0078*/ 	.word	0x000004e0


	//   ....[1]....
        /*007c*/ 	.word	0x00000500


	//   ....[2]....
        /*0080*/ 	.word	0x00000520


	//   ....[3]....
        /*0084*/ 	.word	0x00000550


	//   ....[4]....
        /*0088*/ 	.word	0x00000580


	//   ....[5]....
        /*008c*/ 	.word	0x000006b0


	//   ....[6]....
        /*0090*/ 	.word	0x000006d0


	//   ....[7]....
        /*0094*/ 	.word	0x000006f0


	//   ....[8]....
        /*0098*/ 	.word	0x00000710


	//   ....[9]....
        /*009c*/ 	.word	0x00000730


	//----- nvinfo : EIATTR_VRC_CTA_INIT_COUNT
	.align		4
.L_189:
        /*00a0*/ 	.byte	0x02, 0x4a
	.zero		1
	.zero		1


	//----- nvinfo : EIATTR_EXIT_INSTR_OFFSETS
	.align		4
        /*00a4*/ 	.byte	0x04, 0x1c
        /*00a6*/ 	.short	(.L_191 - .L_190)


	//   ....[0]....
.L_190:
        /*00a8*/ 	.word	0x00000600


	//   ....[1]....
        /*00ac*/ 	.word	0x00000740


	//   ....[2]....
        /*00b0*/ 	.word	0x00000790


	//----- nvinfo : EIATTR_CBANK_PARAM_SIZE
	.align		4
.L_191:
        /*00b4*/ 	.byte	0x03, 0x19
        /*00b6*/ 	.short	0x0014


	//----- nvinfo : EIATTR_PARAM_CBANK
	.align		4
        /*00b8*/ 	.byte	0x04, 0x0a
        /*00ba*/ 	.short	(.L_193 - .L_192)
	.align		4
.L_192:
        /*00bc*/ 	.word	index@(.nv.constant0._Z30warpShuffleReductionVectorizedILj1024EEvP6__halfS1_i)
        /*00c0*/ 	.short	0x0380
        /*00c2*/ 	.short	0x0014


	//----- nvinfo : EIATTR_SW_WAR
	.align		4
.L_193:
        /*00c4*/ 	.byte	0x04, 0x36
        /*00c6*/ 	.short	(.L_195 - .L_194)
.L_194:
        /*00c8*/ 	.word	0x00000008
.L_195:


//--------------------- .nv.info._Z20warpShuffleReductionILj1024EEvP6__halfS1_i --------------------------
	.section	.nv.info._Z20warpShuffleReductionILj1024EEvP6__halfS1_i,"",@"SHT_CUDA_INFO"
	.sectionflags	@""
	.align	4


	//----- nvinfo : EIATTR_CUDA_API_VERSION
	.align		4
        /*0000*/ 	.byte	0x04, 0x37
        /*0002*/ 	.short	(.L_197 - .L_196)
.L_196:
        /*0004*/ 	.word	0x00000082


	//----- nvinfo : EIATTR_KPARAM_INFO
	.align		4
.L_197:
        /*0008*/ 	.byte	0x04, 0x17
        /*000a*/ 	.short	(.L_199 - .L_198)
.L_198:
        /*000c*/ 	.word	0x00000000
        /*0010*/ 	.short	0x0002
        /*0012*/ 	.short	0x0010
        /*0014*/ 	.byte	0x00, 0xf0, 0x11, 0x00


	//----- nvinfo : EIATTR_KPARAM_INFO
	.align		4
.L_199:
        /*0018*/ 	.byte	0x04, 0x17
        /*001a*/ 	.short	(.L_201 - .L_200)
.L_200:
        /*001c*/ 	.word	0x00000000
        /*0020*/ 	.short	0x0001
        /*0022*/ 	.short	0x0008
        /*0024*/ 	.byte	0x00, 0xf5, 0x21, 0x00


	//----- nvinfo : EIATTR_KPARAM_INFO
	.align		4
.L_201:
        /*0028*/ 	.byte	0x04, 0x17
        /*002a*/ 	.short	(.L_203 - .L_202)
.L_202:
        /*002c*/ 	.word	0x00000000
        /*0030*/ 	.short	0x0000
        /*0032*/ 	.short	0x0000
        /*0034*/ 	.byte	0x00, 0xf5, 0x21, 0x00


	//----- nvinfo : EIATTR_SPARSE_MMA_MASK
	.align		4
.L_203:
        /*0038*/ 	.byte	0x03, 0x50
        /*003a*/ 	.short	0x0000


	//----- nvinfo : EIATTR_MAXREG_COUNT
	.align		4
        /*003c*/ 	.byte	0x03, 0x1b
        /*003e*/ 	.short	0x00ff


	//----- nvinfo : EIATTR_NUM_BARRIERS
	.align		4
        /*0040*/ 	.byte	0x02, 0x4c
        /*0042*/ 	.byte	0x01
	.zero		1


	//----- nvinfo : EIATTR_MERCURY_ISA_VERSION
	.align		4
        /*0044*/ 	.byte	0x03, 0x5f
        /*0046*/ 	.short	0x0101


	//----- nvinfo : EIATTR_COOP_GROUP_MASK_REGIDS
	.align		4
        /*0048*/ 	.byte	0x04, 0x29
        /*004a*/ 	.short	(.L_205 - .L_204)


	//   ....[0]....
.L_204:
        /*004c*/ 	.word	0xffffffff


	//   ....[1]....
        /*0050*/ 	.word	0xffffffff


	//   ....[2]....
        /*0054*/ 	.word	0xffffffff


	//   ....[3]....
        /*0058*/ 	.word	0xffffffff


	//   ....[4]....
        /*005c*/ 	.word	0xffffffff


	//   ....[5]....
        /*0060*/ 	.word	0xffffffff


	//   ....[6]....
        /*0064*/ 	.word	0xffffffff


	//   ....[7]....
        /*0068*/ 	.word	0xffffffff


	//   ....[8]....
        /*006c*/ 	.word	0xffffffff


	//   ....[9]....
        /*0070*/ 	.word	0xffffffff


	//----- nvinfo : EIATTR_COOP_GROUP_INSTR_OFFSETS
	.align		4
.L_205:
        /*0074*/ 	.byte	0x04, 0x28
        /*0076*/ 	.short	(.L_207 - .L_206)


	//   ....[0]....
.L_206:
        /*0078*/ 	.word	0x00000100


	//   ....[1]....
        /*007c*/ 	.word	0x00000150


	//   ....[2]....
        /*0080*/ 	.word	0x00000170


	//   ....[3]....
        /*0084*/ 	.word	0x00000190


	//   ....[4]....
        /*0088*/ 	.word	0x000001b0


	//   ....[5]....
        /*008c*/ 	.word	0x000002a0


	//   ....[6]....
        /*0090*/ 	.word	0x000002c0


	//   ....[7]....
        /*0094*/ 	.word	0x000002e0


	//   ....[8]....
        /*0098*/ 	.word	0x00000300


	//   ....[9]....
        /*009c*/ 	.word	0x00000320


	//----- nvinfo : EIATTR_VRC_CTA_INIT_COUNT
	.align		4
.L_207:
        /*00a0*/ 	.byte	0x02, 0x4a
	.zero		1
	.zero		1


	//----- nvinfo : EIATTR_EXIT_INSTR_OFFSETS
	.align		4
        /*00a4*/ 	.byte	0x04, 0x1c
        /*00a6*/ 	.short	(.L_209 - .L_208)


	//   ....[0]....
.L_208:
        /*00a8*/ 	.word	0x000001f0


	//   ....[1]....
        /*00ac*/ 	.word	0x00000330


	//   ....[2]....
        /*00b0*/ 	.word	0x00000380


	//----- nvinfo : EIATTR_CBANK_PARAM_SIZE
	.align		4
.L_209:
        /*00b4*/ 	.byte	0x03, 0x19
        /*00b6*/ 	.short	0x0014


	//----- nvinfo : EIATTR_PARAM_CBANK
	.align		4
        /*00b8*/ 	.byte	0x04, 0x0a
        /*00ba*/ 	.short	(.L_211 - .L_210)
	.align		4
.L_210:
        /*00bc*/ 	.word	index@(.nv.constant0._Z20warpShuffleReductionILj1024EEvP6__halfS1_i)
        /*00c0*/ 	.short	0x0380
        /*00c2*/ 	.short	0x0014


	//----- nvinfo : EIATTR_SW_WAR
	.align		4
.L_211:
        /*00c4*/ 	.byte	0x04, 0x36
        /*00c6*/ 	.short	(.L_213 - .L_212)
.L_212:
        /*00c8*/ 	.word	0x00000008
.L_213:


//--------------------- .nv.info._Z14finalReductionP6__halfS0_i --------------------------
	.section	.nv.info._Z14finalReductionP6__halfS0_i,"",@"SHT_CUDA_INFO"
	.sectionflags	@""
	.align	4


	//----- nvinfo : EIATTR_CUDA_API_VERSION
	.align		4
        /*0000*/ 	.byte	0x04, 0x37
        /*0002*/ 	.short	(.L_215 - .L_214)
.L_214:
        /*0004*/ 	.word	0x00000082


	//----- nvinfo : EIATTR_KPARAM_INFO
	.align		4
.L_215:
        /*0008*/ 	.byte	0x04, 0x17
        /*000a*/ 	.short	(.L_217 - .L_216)
.L_216:
        /*000c*/ 	.word	0x00000000
        /*0010*/ 	.short	0x0002
        /*0012*/ 	.short	0x0010
        /*0014*/ 	.byte	0x00, 0xf0, 0x11, 0x00


	//----- nvinfo : EIATTR_KPARAM_INFO
	.align		4
.L_217:
        /*0018*/ 	.byte	0x04, 0x17
        /*001a*/ 	.short	(.L_219 - .L_218)
.L_218:
        /*001c*/ 	.word	0x00000000
        /*0020*/ 	.short	0x0001
        /*0022*/ 	.short	0x0008
        /*0024*/ 	.byte	0x00, 0xf5, 0x21, 0x00


	//----- nvinfo : EIATTR_KPARAM_INFO
	.align		4
.L_219:
        /*0028*/ 	.byte	0x04, 0x17
        /*002a*/ 	.short	(.L_221 - .L_220)
.L_220:
        /*002c*/ 	.word	0x00000000
        /*0030*/ 	.short	0x0000
        /*0032*/ 	.short	0x0000
        /*0034*/ 	.byte	0x00, 0xf5, 0x21, 0x00


	//----- nvinfo : EIATTR_SPARSE_MMA_MASK
	.align		4
.L_221:
        /*0038*/ 	.byte	0x03, 0x50
        /*003a*/ 	.short	0x0000


	//----- nvinfo : EIATTR_MAXREG_COUNT
	.align		4
        /*003c*/ 	.byte	0x03, 0x1b
        /*003e*/ 	.short	0x00ff


	//----- nvinfo : EIATTR_MERCURY_ISA_VERSION
	.align		4
        /*0040*/ 	.byte	0x03, 0x5f
        /*0042*/ 	.short	0x0101


	//----- nvinfo : EIATTR_COOP_GROUP_MASK_REGIDS
	.align		4
        /*0044*/ 	.byte	0x04, 0x29
        /*0046*/ 	.short	(.L_223 - .L_222)


	//   ....[0]....
.L_222:
        /*0048*/ 	.word	0xffffffff


	//   ....[1]....
        /*004c*/ 	.word	0xffffffff


	//   ....[2]....
        /*0050*/ 	.word	0xffffffff


	//   ....[3]....
        /*0054*/ 	.word	0xffffffff


	//   ....[4]....
        /*0058*/ 	.word	0xffffffff


	//----- nvinfo : EIATTR_COOP_GROUP_INSTR_OFFSETS
	.align		4
.L_223:
        /*005c*/ 	.byte	0x04, 0x28
        /*005e*/ 	.short	(.L_225 - .L_224)


	//   ....[0]....
.L_224:
        /*0060*/ 	.word	0x00000620


	//   ....[1]....
        /*0064*/ 	.word	0x00000640


	//   ....[2]....
        /*0068*/ 	.word	0x00000660


	//   ....[3]....
        /*006c*/ 	.word	0x00000680


	//   ....[4]....
        /*0070*/ 	.word	0x000006a0


	//----- nvinfo : EIATTR_VRC_CTA_INIT_COUNT
	.align		4
.L_225:
        /*0074*/ 	.byte	0x02, 0x4a
	.zero		1
	.zero		1


	//----- nvinfo : EIATTR_EXIT_INSTR_OFFSETS
	.align		4
        /*0078*/ 	.byte	0x04, 0x1c
        /*007a*/ 	.short	(.L_227 - .L_226)


	//   ....[0]....
.L_226:
        /*007c*/ 	.word	0x000006b0


	//   ....[1]....
        /*0080*/ 	.word	0x00000700


	//----- nvinfo : EIATTR_CRS_STACK_SIZE
	.align		4
.L_227:
        /*0084*/ 	.byte	0x04, 0x1e
        /*0086*/ 	.short	(.L_229 - .L_228)
.L_228:
        /*0088*/ 	.word	0x00000000


	//----- nvinfo : EIATTR_CBANK_PARAM_SIZE
	.align		4
.L_229:
        /*008c*/ 	.byte	0x03, 0x19
        /*008e*/ 	.short	0x0014


	//----- nvinfo : EIATTR_PARAM_CBANK
	.align		4
        /*0090*/ 	.byte	0x04, 0x0a
        /*0092*/ 	.short	(.L_231 - .L_230)
	.align		4
.L_230:
        /*0094*/ 	.word	index@(.nv.constant0._Z14finalReductionP6__halfS0_i)
        /*0098*/ 	.short	0x0380
        /*009a*/ 	.short	0x0014


	//----- nvinfo : EIATTR_SW_WAR
	.align		4
.L_231:
        /*009c*/ 	.byte	0x04, 0x36
        /*009e*/ 	.short	(.L_233 - .L_232)
.L_232:
        /*00a0*/ 	.word	0x00000008
.L_233:


//--------------------- .nv.callgraph             --------------------------
	.section	.nv.callgraph,"",@"SHT_CUDA_CALLGRAPH"
	.align	4
	.sectionentsize	8
	.align		4
        /*0000*/ 	.word	0x00000000
	.align		4
        /*0004*/ 	.word	0xffffffff
	.align		4
        /*0008*/ 	.word	0x00000000
	.align		4
        /*000c*/ 	.word	0xfffffffe
	.align		4
        /*0010*/ 	.word	0x00000000
	.align		4
        /*0014*/ 	.word	0xfffffffd
	.align		4
        /*0018*/ 	.word	0x00000000
	.align		4
        /*001c*/ 	.word	0xfffffffc


//--------------------- .nv.constant4             --------------------------
	.section	.nv.constant4,"a",@progbits
	.align	8
	.align		8
.nv.constant4:
        /*0000*/ 	.dword	_ZN34_INTERNAL_db137761_4_k_cu_ce1d676d4cuda3std3__45__cpo5beginE
	.align		8
        /*0008*/ 	.dword	_ZN34_INTERNAL_db137761_4_k_cu_ce1d676d4cuda3std3__45__cpo3endE
	.align		8
        /*0010*/ 	.dword	_ZN34_INTERNAL_db137761_4_k_cu_ce1d676d4cuda3std3__45__cpo6cbeginE
	.align		8
        /*0018*/ 	.dword	_ZN34_INTERNAL_db137761_4_k_cu_ce1d676d4cuda3std3__45__cpo4cendE
	.align		8
        /*0020*/ 	.dword	_ZN34_INTERNAL_db137761_4_k_cu_ce1d676d4cuda3std3__45__cpo6rbeginE
	.align		8
        /*0028*/ 	.dword	_ZN34_INTERNAL_db137761_4_k_cu_ce1d676d4cuda3std3__45__cpo4rendE
	.align		8
        /*0030*/ 	.dword	_ZN34_INTERNAL_db137761_4_k_cu_ce1d676d4cuda3std3__45__cpo7crbeginE
	.align		8
        /*0038*/ 	.dword	_ZN34_INTERNAL_db137761_4_k_cu_ce1d676d4cuda3std3__45__cpo5crendE
	.align		8
        /*0040*/ 	.dword	_ZN34_INTERNAL_db137761_4_k_cu_ce1d676d4cuda3std3__436_GLOBAL__N__db137761_4_k_cu_ce1d676d6ignoreE
	.align		8
        /*0048*/ 	.dword	_ZN34_INTERNAL_db137761_4_k_cu_ce1d676d4cuda3std3__419piecewise_constructE
	.align		8
        /*0050*/ 	.dword	_ZN34_INTERNAL_db137761_4_k_cu_ce1d676d4cuda3std3__48in_placeE
	.align		8
        /*0058*/ 	.dword	_ZN34_INTERNAL_db137761_4_k_cu_ce1d676d4cuda3std3__420unreachable_sentinelE
	.align		8
        /*0060*/ 	.dword	_ZN34_INTERNAL_db137761_4_k_cu_ce1d676d4cuda3std3__47nulloptE
	.align		8
        /*0068*/ 	.dword	_ZN34_INTERNAL_db137761_4_k_cu_ce1d676d4cuda3std3__48unexpectE
	.align		8
        /*0070*/ 	.dword	_ZN34_INTERNAL_db137761_4_k_cu_ce1d676d4cuda3std6ranges3__45__cpo4swapE
	.align		8
        /*0078*/ 	.dword	_ZN34_INTERNAL_db137761_4_k_cu_ce1d676d4cuda3std6ranges3__45__cpo9iter_moveE
	.align		8
        /*0080*/ 	.dword	_ZN34_INTERNAL_db137761_4_k_cu_ce1d676d4cuda3std6ranges3__45__cpo5beginE
	.align		8
        /*0088*/ 	.dword	_ZN34_INTERNAL_db137761_4_k_cu_ce1d676d4cuda3std6ranges3__45__cpo3endE
	.align		8
        /*0090*/ 	.dword	_ZN34_INTERNAL_db137761_4_k_cu_ce1d676d4cuda3std6ranges3__45__cpo6cbeginE
	.align		8
        /*0098*/ 	.dword	_ZN34_INTERNAL_db137761_4_k_cu_ce1d676d4cuda3std6ranges3__45__cpo4cendE
	.align		8
        /*00a0*/ 	.dword	_ZN34_INTERNAL_db137761_4_k_cu_ce1d676d4cuda3std6ranges3__45__cpo7advanceE
	.align		8
        /*00a8*/ 	.dword	_ZN34_INTERNAL_db137761_4_k_cu_ce1d676d4cuda3std6ranges3__45__cpo9iter_swapE
	.align		8
        /*00b0*/ 	.dword	_ZN34_INTERNAL_db137761_4_k_cu_ce1d676d4cuda3std6ranges3__45__cpo4nextE
	.align		8
        /*00b8*/ 	.dword	_ZN34_INTERNAL_db137761_4_k_cu_ce1d676d4cuda3std6ranges3__45__cpo4prevE
	.align		8
        /*00c0*/ 	.dword	_ZN34_INTERNAL_db137761_4_k_cu_ce1d676d4cuda3std6ranges3__45__cpo4dataE
	.align		8
        /*00c8*/ 	.dword	_ZN34_INTERNAL_db137761_4_k_cu_ce1d676d4cuda3std6ranges3__45__cpo5cdataE
	.align		8
        /*00d0*/ 	.dword	_ZN34_INTERNAL_db137761_4_k_cu_ce1d676d4cuda3std6ranges3__45__cpo4sizeE
	.align		8
        /*00d8*/ 	.dword	_ZN34_INTERNAL_db137761_4_k_cu_ce1d676d4cuda3std6ranges3__45__cpo5ssizeE
	.align		8
        /*00e0*/ 	.dword	_ZN34_INTERNAL_db137761_4_k_cu_ce1d676d4cuda3std6ranges3__45__cpo8distanceE
	.align		8
        /*00e8*/ 	.dword	_ZN34_INTERNAL_db137761_4_k_cu_ce1d676d6thrust24THRUST_300001_SM_1000_NS6system6detail10sequential3seqE
	.align		8
        /*00f0*/ 	.dword	_ZN34_INTERNAL_db137761_4_k_cu_ce1d676d6thrust24THRUST_300001_SM_1000_NS12placeholders2_1E
	.align		8
        /*00f8*/ 	.dword	_ZN34_INTERNAL_db137761_4_k_cu_ce1d676d6thrust24THRUST_300001_SM_1000_NS12placeholders2_2E
	.align		8
        /*0100*/ 	.dword	_ZN34_INTERNAL_db137761_4_k_cu_ce1d676d6thrust24THRUST_300001_SM_1000_NS12placeholders2_3E
	.align		8
        /*0108*/ 	.dword	_ZN34_INTERNAL_db137761_4_k_cu_ce1d676d6thrust24THRUST_300001_SM_1000_NS12placeholders2_4E
	.align		8
        /*0110*/ 	.dword	_ZN34_INTERNAL_db137761_4_k_cu_ce1d676d6thrust24THRUST_300001_SM_1000_NS12placeholders2_5E
	.align		8
        /*0118*/ 	.dword	_ZN34_INTERNAL_db137761_4_k_cu_ce1d676d6thrust24THRUST_300001_SM_1000_NS12placeholders2_6E
	.align		8
        /*0120*/ 	.dword	_ZN34_INTERNAL_db137761_4_k_cu_ce1d676d6thrust24THRUST_300001_SM_1000_NS12placeholders2_7E
	.align		8
        /*0128*/ 	.dword	_ZN34_INTERNAL_db137761_4_k_cu_ce1d676d6thrust24THRUST_300001_SM_1000_NS12placeholders2_8E
	.align		8
        /*0130*/ 	.dword	_ZN34_INTERNAL_db137761_4_k_cu_ce1d676d6thrust24THRUST_300001_SM_1000_NS12placeholders2_9E
	.align		8
        /*0138*/ 	.dword	_ZN34_INTERNAL_db137761_4_k_cu_ce1d676d6thrust24THRUST_300001_SM_1000_NS12placeholders3_10E


//--------------------- .text._ZN3cub18CUB_300001_SM_10006detail6reduce28DeviceReduceSingleTileKernelINS2_10policy_hubIfjN4cuda3std3__44plusIvEEE10Policy1000EPfSC_iS9_ffNS7_10__identityEEEvT0_T1_T2_T3_T4_T6_ --------------------------
	.section	.text._ZN3cub18CUB_300001_SM_10006detail6reduce28DeviceReduceSingleTileKernelINS2_10policy_hubIfjN4cuda3std3__44plusIvEEE10Policy1000EPfSC_iS9_ffNS7_10__identityEEEvT0_T1_T2_T3_T4_T6_,"ax",@progbits
	.align	128
        .global         _ZN3cub18CUB_300001_SM_10006detail6reduce28DeviceReduceSingleTileKernelINS2_10policy_hubIfjN4cuda3std3__44plusIvEEE10Policy1000EPfSC_iS9_ffNS7_10__identityEEEvT0_T1_T2_T3_T4_T6_
        .type           _ZN3cub18CUB_300001_SM_10006detail6reduce28DeviceReduceSingleTileKernelINS2_10policy_hubIfjN4cuda3std3__44plusIvEEE10Policy1000EPfSC_iS9_ffNS7_10__identityEEEvT0_T1_T2_T3_T4_T6_,@function
        .size           _ZN3cub18CUB_300001_SM_10006detail6reduce28DeviceReduceSingleTileKernelINS2_10policy_hubIfjN4cuda3std3__44plusIvEEE10Policy1000EPfSC_iS9_ffNS7_10__identityEEEvT0_T1_T2_T3_T4_T6_,(.L_x_158 - _ZN3cub18CUB_300001_SM_10006detail6reduce28DeviceReduceSingleTileKernelINS2_10policy_hubIfjN4cuda3std3__44plusIvEEE10Policy1000EPfSC_iS9_ffNS7_10__identityEEEvT0_T1_T2_T3_T4_T6_)
        .other          _ZN3cub18CUB_300001_SM_10006detail6reduce28DeviceReduceSingleTileKernelINS2_10policy_hubIfjN4cuda3std3__44plusIvEEE10Policy1000EPfSC_iS9_ffNS7_10__identityEEEvT0_T1_T2_T3_T4_T6_,@"STO_CUDA_ENTRY STV_DEFAULT"
_ZN3cub18CUB_300001_SM_10006detail6reduce28DeviceReduceSingleTileKernelINS2_10policy_hubIfjN4cuda3std3__44plusIvEEE10Policy1000EPfSC_iS9_ffNS7_10__identityEEEvT0_T1_T2_T3_T4_T6_:
.text._ZN3cub18CUB_300001_SM_10006detail6reduce28DeviceReduceSingleTileKernelINS2_10policy_hubIfjN4cuda3std3__44plusIvEEE10Policy1000EPfSC_iS9_ffNS7_10__identityEEEvT0_T1_T2_T3_T4_T6_:
[----:B------:R-:W-:Y:S01]  /*0000*/  LDC R1, c[0x0][0x37c] ;  /* 0x0000df00ff017b82 */ /* 0x000fe20000000800 */
[----:B------:R-:W0:Y:S01]  /*0010*/  LDCU UR4, c[0x0][0x390] ;  /* 0x00007200ff0477ac */ /* 0x000e220008000800 */
[----:B------:R-:W1:Y:S01]  /*0020*/  LDCU.64 UR6, c[0x0][0x358] ;  /* 0x00006b00ff0677ac */ /* 0x000e620008000a00 */
[----:B0-----:R-:W-:-:S04]  /*0030*/  MOV R3, UR4 ;  /* 0x0000000400037c02 */ /* 0x001fc80008000f00 */
[----:B------:R-:W-:-:S13]  /*0040*/  ISETP.NE.AND P0, PT, R3, RZ, PT ;  /* 0x000000ff0300720c */ /* 0x000fda0003f05270 */
[----:B-1----:R-:W-:Y:S05]  /*0050*/  @P0 BRA `(.L_x_0) ;  /* 0x00000000001c0947 */ /* 0x002fea0003800000 */
[----:B------:R-:W0:Y:S02]  /*0060*/  S2R R0, SR_TID.X ;  /* 0x0000000000007919 */ /* 0x000e240000002100 */
[----:B0-----:R-:W-:-:S13]  /*0070*/  ISETP.NE.AND P0, PT, R0, RZ, PT ;  /* 0x000000ff0000720c */ /* 0x001fda0003f05270 */
[----:B------:R-:W-:Y:S05]  /*0080*/  @P0 EXIT ;  /* 0x000000000000094d */ /* 0x000fea0003800000 */
[----:B------:R-:W0:Y:S08]  /*0090*/  LDC R5, c[0x0][0x398] ;  /* 0x0000e600ff057b82 */ /* 0x000e300000000800 */
[----:B------:R-:W0:Y:S02]  /*00a0*/  LDC.64 R2, c[0x0][0x388] ;  /* 0x0000e200ff027b82 */ /* 0x000e240000000a00 */
[----:B0-----:R-:W-:Y:S01]  /*00b0*/  STG.E desc[UR6][R2.64], R5 ;  /* 0x0000000502007986 */ /* 0x001fe2000c101906 */
[----:B------:R-:W-:Y:S05]  /*00c0*/  EXIT ;  /* 0x000000000000794d */ /* 0x000fea0003800000 */
.L_x_0:
[----:B------:R-:W0:Y:S01]  /*00d0*/  LDCU UR4, c[0x0][0x380] ;  /* 0x00007000ff0477ac */ /* 0x000e220008000800 */
[----:B------:R-:W-:Y:S01]  /*00e0*/  BSSY.RECONVERGENT B0, `(.L_x_1) ;  /* 0x00003e7000007945 */ /* 0x000fe20003800200 */
[----:B0-----:R-:W-:-:S09]  /*00f0*/  ULOP3.LUT UP0, URZ, UR4, 0x7, URZ, 0xc0, !UPT ;  /* 0x0000000704ff7892 */ /* 0x001fd2000f80c0ff */
[----:B------:R-:W-:Y:S05]  /*0100*/  BRA.U UP0, `(.L_x_2) ;  /* 0x0000001d00ac7547 */ /* 0x000fea000b800000 */
[----:B------:R-:W-:-:S13]  /*0110*/  ISETP.GT.AND P0, PT, R3, 0x1fff, PT ;  /* 0x00001fff0300780c */ /* 0x000fda0003f04270 */
[----:B------:R-:W-:Y:S05]  /*0120*/  @P0 BRA `(.L_x_3) ;  /* 0x0000000c00c80947 */ /* 0x000fea0003800000 */
[----:B------:R-:W0:Y:S01]  /*0130*/  S2R R0, SR_TID.X ;  /* 0x0000000000007919 */ /* 0x000e220000002100 */
[----:B------:R-:W-:Y:S01]  /*0140*/  BSSY.RECONVERGENT B1, `(.L_x_4) ;  /* 0x0000009000017945 */ /* 0x000fe20003800200 */
[----:B------:R-:W-:Y:S01]  /*0150*/  HFMA2 R2, -RZ, RZ, 0, 0 ;  /* 0x00000000ff027431 */ /* 0x000fe200000001ff */
[----:B0-----:R-:W-:Y:S02]  /*0160*/  ISETP.GE.AND P0, PT, R0, R3, PT ;  /* 0x000000030000720c */ /* 0x001fe40003f06270 */
[----:B------:R-:W-:-:S11]  /*0170*/  MOV R10, R0 ;  /* 0x00000000000a7202 */ /* 0x000fd60000000f00 */
[----:B------:R-:W-:Y:S05]  /*0180*/  @P0 BRA `(.L_x_5) ;  /* 0x0000000000100947 */ /* 0x000fea0003800000 */
[----:B------:R-:W0:Y:S02]  /*0190*/  LDC.64 R4, c[0x0][0x380] ;  /* 0x0000e000ff047b82 */ /* 0x000e240000000a00 */
[----:B0-----:R-:W-:-:S05]  /*01a0*/  IMAD.WIDE.U32 R4, R0, 0x4, R4 ;  /* 0x0000000400047825 */ /* 0x001fca00078e0004 */
[----:B------:R0:W5:Y:S01]  /*01b0*/  LDG.E.CONSTANT R2, desc[UR6][R4.64] ;  /* 0x0000000604027981 */ /* 0x000162000c1e9900 */
[----:B------:R-:W-:-:S07]  /*01c0*/  IADD3 R10, PT, PT, R0, 0x200, RZ ;  /* 0x00000200000a7810 */ /* 0x000fce0007ffe0ff */
.L_x_5:
[----:B------:R-:W-:Y:S05]  /*01d0*/  BSYNC.RECONVERGENT B1 ;  /* 0x0000000000017941 */ /* 0x000fea0003800200 */
.L_x_4:
[----:B------:R-:W-:Y:S01]  /*01e0*/  ISETP.GE.AND P0, PT, R10, R3, PT ;  /* 0x000000030a00720c */ /* 0x000fe20003f06270 */
[----:B------:R-:W-:-:S12]  /*01f0*/  BSSY.RECONVERGENT B1, `(.L_x_6) ;  /* 0x0000074000017945 */ /* 0x000fd80003800200 */
[----:B------:R-:W-:Y:S05]  /*0200*/  @P0 BRA `(.L_x_7) ;  /* 0x0000000400c80947 */ /* 0x000fea0003800000 */
[----:B0-----:R-:W-:Y:S01]  /*0210*/  LOP3.LUT R4, RZ, R10, RZ, 0x33, !PT ;  /* 0x0000000aff047212 */ /* 0x001fe200078e33ff */
[----:B------:R-:W-:Y:S03]  /*0220*/  BSSY.RECONVERGENT B2, `(.L_x_8) ;  /* 0x0000015000027945 */ /* 0x000fe60003800200 */
[----:B------:R-:W-:-:S04]  /*0230*/  IADD3 R6, PT, PT, R4, R3, RZ ;  /* 0x0000000304067210 */ /* 0x000fc80007ffe0ff */
[C---:B------:R-:W-:Y:S02]  /*0240*/  LOP3.LUT R4, R6.reuse, 0x600, RZ, 0xc0, !PT ;  /* 0x0000060006047812 */ /* 0x040fe400078ec0ff */
[----:B------:R-:W-:Y:S02]  /*0250*/  ISETP.GE.U32.AND P1, PT, R6, 0x600, PT ;  /* 0x000006000600780c */ /* 0x000fe40003f26070 */
[----:B------:R-:W-:-:S13]  /*0260*/  ISETP.NE.AND P0, PT, R4, 0x600, PT ;  /* 0x000006000400780c */ /* 0x000fda0003f05270 */
[----:B------:R-:W-:Y:S05]  /*0270*/  @!P0 BRA `(.L_x_9) ;  /* 0x00000000003c8947 */ /* 0x000fea0003800000 */
[----:B------:R-:W0:Y:S01]  /*0280*/  LDC.64 R4, c[0x0][0x380] ;  /* 0x0000e000ff047b82 */ /* 0x000e220000000a00 */
[----:B------:R-:W-:-:S04]  /*0290*/  LEA.HI R6, R6, 0x1, RZ, 0x17 ;  /* 0x0000000106067811 */ /* 0x000fc800078fb8ff */
[----:B------:R-:W-:-:S04]  /*02a0*/  LOP3.LUT R6, R6, 0x3, RZ, 0xc0, !PT ;  /* 0x0000000306067812 */ /* 0x000fc800078ec0ff */
[----:B------:R-:W-:Y:S01]  /*02b0*/  IADD3 R6, PT, PT, -R6, RZ, RZ ;  /* 0x000000ff06067210 */ /* 0x000fe20007ffe1ff */
[----:B0-----:R-:W-:-:S05]  /*02c0*/  IMAD.WIDE.U32 R4, R10, 0x4, R4 ;  /* 0x000000040a047825 */ /* 0x001fca00078e0004 */
[----:B------:R-:W-:-:S07]  /*02d0*/  MOV R7, R5 ;  /* 0x0000000500077202 */ /* 0x000fce0000000f00 */
.L_x_10:
[----:B------:R-:W-:-:S06]  /*02e0*/  MOV R5, R7 ;  /* 0x0000000700057202 */ /* 0x000fcc0000000f00 */
[----:B------:R0:W2:Y:S01]  /*02f0*/  LDG.E.CONSTANT R5, desc[UR6][R4.64] ;  /* 0x0000000604057981 */ /* 0x0000a2000c1e9900 */
[----:B------:R-:W-:Y:S02]  /*0300*/  IADD3 R6, PT, PT, R6, 0x1, RZ ;  /* 0x0000000106067810 */ /* 0x000fe40007ffe0ff */
[----:B------:R-:W-:Y:S02]  /*0310*/  IADD3 R10, PT, PT, R10, 0x200, RZ ;  /* 0x000002000a0a7810 */ /* 0x000fe40007ffe0ff */
[----:B------:R-:W-:Y:S02]  /*0320*/  ISETP.NE.AND P0, PT, R6, RZ, PT ;  /* 0x000000ff0600720c */ /* 0x000fe40003f05270 */
[----:B0-----:R-:W-:-:S04]  /*0330*/  IADD3 R4, P2, PT, R4, 0x800, RZ ;  /* 0x0000080004047810 */ /* 0x001fc80007f5e0ff */
[----:B------:R-:W-:Y:S01]  /*0340*/  IADD3.X R7, PT, PT, RZ, R7, RZ, P2, !PT ;  /* 0x00000007ff077210 */ /* 0x000fe200017fe4ff */
[----:B--2--5:R-:W-:-:S06]  /*0350*/  FADD R2, R5, R2 ;  /* 0x0000000205027221 */ /* 0x024fcc0000000000 */
[----:B------:R-:W-:Y:S05]  /*0360*/  @P0 BRA `(.L_x_10) ;  /* 0xfffffffc00dc0947 */ /* 0x000fea000383ffff */
.L_x_9:
[----:B------:R-:W-:Y:S05]  /*0370*/  BSYNC.RECONVERGENT B2 ;  /* 0x0000000000027941 */ /* 0x000fea0003800200 */
.L_x_8:
[----:B------:R-:W-:Y:S05]  /*0380*/  @!P1 BRA `(.L_x_7) ;  /* 0x0000000400689947 */ /* 0x000fea0003800000 */
[----:B------:R-:W-:Y:S01]  /*0390*/  IADD3 R4, PT, PT, -R10, R3, RZ ;  /* 0x000000030a047210 */ /* 0x000fe20007ffe1ff */
[----:B------:R-:W-:Y:S01]  /*03a0*/  BSSY.RECONVERGENT B2, `(.L_x_11) ;  /* 0x0000031000027945 */ /* 0x000fe20003800200 */
[----:B------:R-:W-:Y:S02]  /*03b0*/  PLOP3.LUT P0, PT, PT, PT, PT, 0x80, 0x8 ;  /* 0x000000000008781c */ /* 0x000fe40003f0f070 */
[----:B------:R-:W-:-:S13]  /*03c0*/  ISETP.GT.AND P1, PT, R4, 0x1800, PT ;  /* 0x000018000400780c */ /* 0x000fda0003f24270 */
[----:B------:R-:W-:Y:S05]  /*03d0*/  @!P1 BRA `(.L_x_12) ;  /* 0x0000000000b49947 */ /* 0x000fea0003800000 */
[----:B------:R-:W-:Y:S02]  /*03e0*/  PLOP3.LUT P0, PT, PT, PT, PT, 0x8, 0x80 ;  /* 0x000000000080781c */ /* 0x000fe40003f0e170 */
[----:B------:R-:W-:-:S11]  /*03f0*/  IADD3 R11, PT, PT, R3, -0x1800, RZ ;  /* 0xffffe800030b7810 */ /* 0x000fd60007ffe0ff */
.L_x_13:
[----:B------:R-:W0:Y:S01]  /*0400*/  LDC.64 R8, c[0x0][0x380] ;  /* 0x0000e000ff087b82 */ /* 0x000e220000000a00 */
[C---:B------:R-:W-:Y:S01]  /*0410*/  IADD3 R7, PT, PT, R10.reuse, 0x800, RZ ;  /* 0x000008000a077810 */ /* 0x040fe20007ffe0ff */
[----:B0-----:R-:W-:-:S05]  /*0420*/  IMAD.WIDE R24, R10, 0x4, R8 ;  /* 0x000000040a187825 */ /* 0x001fca00078e0208 */
[----:B------:R-:W2:Y:S04]  /*0430*/  LDG.E.CONSTANT R13, desc[UR6][R24.64] ;  /* 0x00000006180d7981 */ /* 0x000ea8000c1e9900 */
[----:B------:R-:W3:Y:S01]  /*0440*/  LDG.E.CONSTANT R12, desc[UR6][R24.64+0x800] ;  /* 0x00080006180c7981 */ /* 0x000ee2000c1e9900 */
[----:B------:R-:W-:-:S03]  /*0450*/  IMAD.WIDE R6, R7, 0x4, R8 ;  /* 0x0000000407067825 */ /* 0x000fc600078e0208 */
[----:B------:R-:W4:Y:S04]  /*0460*/  LDG.E.CONSTANT R14, desc[UR6][R24.64+0x1000] ;  /* 0x00100006180e7981 */ /* 0x000f28000c1e9900 */
[----:B------:R-:W4:Y:S04]  /*0470*/  LDG.E.CONSTANT R18, desc[UR6][R24.64+0x1800] ;  /* 0x0018000618127981 */ /* 0x000f28000c1e9900 */
[----:B------:R-:W4:Y:S01]  /*0480*/  LDG.E.CONSTANT R17, desc[UR6][R6.64] ;  /* 0x0000000606117981 */ /* 0x000f22000c1e9900 */
[----:B------:R-:W-:-:S03]  /*0490*/  IADD3 R5, PT, PT, R10, 0x1000, RZ ;  /* 0x000010000a057810 */ /* 0x000fc60007ffe0ff */
[----:B------:R-:W4:Y:S04]  /*04a0*/  LDG.E.CONSTANT R16, desc[UR6][R6.64+0x800] ;  /* 0x0008000606107981 */ /* 0x000f28000c1e9900 */
[----:B------:R-:W4:Y:S01]  /*04b0*/  LDG.E.CONSTANT R15, desc[UR6][R6.64+0x1000] ;  /* 0x00100006060f7981 */ /* 0x000f22000c1e9900 */
[----:B------:R-:W-:-:S03]  /*04c0*/  IMAD.WIDE R4, R5, 0x4, R8 ;  /* 0x0000000405047825 */ /* 0x000fc600078e0208 */
[----:B------:R-:W4:Y:S04]  /*04d0*/  LDG.E.CONSTANT R22, desc[UR6][R6.64+0x1800] ;  /* 0x0018000606167981 */ /* 0x000f28000c1e9900 */
[----:B------:R-:W4:Y:S01]  /*04e0*/  LDG.E.CONSTANT R21, desc[UR6][R4.64] ;  /* 0x0000000604157981 */ /* 0x000f22000c1e9900 */
[----:B------:R-:W-:-:S03]  /*04f0*/  IADD3 R23, PT, PT, R10, 0x1800, RZ ;  /* 0x000018000a177810 */ /* 0x000fc60007ffe0ff */
[----:B------:R-:W4:Y:S04]  /*0500*/  LDG.E.CONSTANT R20, desc[UR6][R4.64+0x800] ;  /* 0x0008000604147981 */ /* 0x000f28000c1e9900 */
[----:B------:R-:W4:Y:S01]  /*0510*/  LDG.E.CONSTANT R19, desc[UR6][R4.64+0x1000] ;  /* 0x0010000604137981 */ /* 0x000f22000c1e9900 */
[----:B------:R-:W-:-:S03]  /*0520*/  IMAD.WIDE R8, R23, 0x4, R8 ;  /* 0x0000000417087825 */ /* 0x000fc600078e0208 */
[----:B------:R-:W4:Y:S04]  /*0530*/  LDG.E.CONSTANT R26, desc[UR6][R4.64+0x1800] ;  /* 0x00180006041a7981 */ /* 0x000f28000c1e9900 */
[----:B------:R-:W4:Y:S04]  /*0540*/  LDG.E.CONSTANT R25, desc[UR6][R8.64] ;  /* 0x0000000608197981 */ /* 0x000f28000c1e9900 */
[----:B------:R-:W4:Y:S04]  /*0550*/  LDG.E.CONSTANT R23, desc[UR6][R8.64+0x800] ;  /* 0x0008000608177981 */ /* 0x000f28000c1e9900 */
[----:B------:R-:W4:Y:S04]  /*0560*/  LDG.E.CONSTANT R24, desc[UR6][R8.64+0x1000] ;  /* 0x0010000608187981 */ /* 0x000f28000c1e9900 */
[----:B------:R-:W4:Y:S01]  /*0570*/  LDG.E.CONSTANT R27, desc[UR6][R8.64+0x1800] ;  /* 0x00180006081b7981 */ /* 0x000f22000c1e9900 */
[----:B------:R-:W-:-:S04]  /*0580*/  IADD3 R10, PT, PT, R10, 0x2000, RZ ;  /* 0x000020000a0a7810 */ /* 0x000fc80007ffe0ff */
[----:B------:R-:W-:Y:S01]  /*0590*/  ISETP.GE.AND P1, PT, R10, R11, PT ;  /* 0x0000000b0a00720c */ /* 0x000fe20003f26270 */
[----:B--2--5:R-:W-:-:S04]  /*05a0*/  FADD R13, R13, R2 ;  /* 0x000000020d0d7221 */ /* 0x024fc80000000000 */
[----:B---3--:R-:W-:-:S04]  /*05b0*/  FADD R13, R13, R12 ;  /* 0x0000000c0d0d7221 */ /* 0x008fc80000000000 */
[----:B----4-:R-:W-:-:S04]  /*05c0*/  FADD R13, R13, R14 ;  /* 0x0000000e0d0d7221 */ /* 0x010fc80000000000 */
[----:B------:R-:W-:-:S04]  /*05d0*/  FADD R18, R13, R18 ;  /* 0x000000120d127221 */ /* 0x000fc80000000000 */
        /* <DEDUP_REMOVED lines=11> */
[----:B------:R-:W-:Y:S01]  /*0690*/  FADD R2, R24, R27 ;  /* 0x0000001b18027221 */ /* 0x000fe20000000000 */
[----:B------:R-:W-:Y:S06]  /*06a0*/  @!P1 BRA `(.L_x_13) ;  /* 0xfffffffc00549947 */ /* 0x000fec000383ffff */
.L_x_12:
[----:B------:R-:W-:Y:S05]  /*06b0*/  BSYNC.RECONVERGENT B2 ;  /* 0x0000000000027941 */ /* 0x000fea0003800200 */
.L_x_11:
[----:B------:R-:W-:Y:S01]  /*06c0*/  IADD3 R4, PT, PT, -R10, R3, RZ ;  /* 0x000000030a047210 */ /* 0x000fe20007ffe1ff */
[----:B------:R-:W-:Y:S03]  /*06d0*/  BSSY.RECONVERGENT B2, `(.L_x_14) ;  /* 0x0000019000027945 */ /* 0x000fe60003800200 */
[----:B------:R-:W-:-:S13]  /*06e0*/  ISETP.GT.AND P1, PT, R4, 0x800, PT ;  /* 0x000008000400780c */ /* 0x000fda0003f24270 */
[----:B------:R-:W-:Y:S05]  /*06f0*/  @!P1 BRA `(.L_x_15) ;  /* 0x0000000000589947 */ /* 0x000fea0003800000 */
        /* <DEDUP_REMOVED lines=8> */
[----:B------:R-:W4:Y:S04]  /*0780*/  LDG.E.CONSTANT R15, desc[UR6][R6.64] ;  /* 0x00000006060f7981 */ /* 0x000f28000c1e9900 */
[----:B------:R-:W4:Y:S04]  /*0790*/  LDG.E.CONSTANT R17, desc[UR6][R6.64+0x800] ;  /* 0x0008000606117981 */ /* 0x000f28000c1e9900 */
[----:B------:R-:W4:Y:S04]  /*07a0*/  LDG.E.CONSTANT R19, desc[UR6][R6.64+0x1000] ;  /* 0x0010000606137981 */ /* 0x000f28000c1e9900 */
[----:B------:R-:W4:Y:S01]  /*07b0*/  LDG.E.CONSTANT R21, desc[UR6][R6.64+0x1800] ;  /* 0x0018000606157981 */ /* 0x000f22000c1e9900 */
[----:B------:R-:W-:-:S02]  /*07c0*/  PLOP3.LUT P0, PT, PT, PT, PT, 0x8, 0x80 ;  /* 0x000000000080781c */ /* 0x000fc40003f0e170 */
[----:B------:R-:W-:Y:S01]  /*07d0*/  IADD3 R10, PT, PT, R10, 0x1000, RZ ;  /* 0x000010000a0a7810 */ /* 0x000fe20007ffe0ff */
[----:B--2--5:R-:W-:-:S04]  /*07e0*/  FADD R9, R2, R9 ;  /* 0x0000000902097221 */ /* 0x024fc80000000000 */
[----:B---3--:R-:W-:-:S04]  /*07f0*/  FADD R8, R9, R8 ;  /* 0x0000000809087221 */ /* 0x008fc80000000000 */
[----:B----4-:R-:W-:-:S04]  /*0800*/  FADD R8, R8, R11 ;  /* 0x0000000b08087221 */ /* 0x010fc80000000000 */
[----:B------:R-:W-:-:S04]  /*0810*/  FADD R8, R8, R13 ;  /* 0x0000000d08087221 */ /* 0x000fc80000000000 */
[----:B------:R-:W-:-:S04]  /*0820*/  FADD R8, R8, R15 ;  /* 0x0000000f08087221 */ /* 0x000fc80000000000 */
[----:B------:R-:W-:-:S04]  /*0830*/  FADD R8, R8, R17 ;  /* 0x0000001108087221 */ /* 0x000fc80000000000 */
[----:B------:R-:W-:-:S04]  /*0840*/  FADD R8, R8, R19 ;  /* 0x0000001308087221 */ /* 0x000fc80000000000 */
[----:B------:R-:W-:-:S07]  /*0850*/  FADD R2, R8, R21 ;  /* 0x0000001508027221 */ /* 0x000fce0000000000 */
.L_x_15:
[----:B------:R-:W-:Y:S05]  /*0860*/  BSYNC.RECONVERGENT B2 ;  /* 0x0000000000027941 */ /* 0x000fea0003800200 */
.L_x_14:
[----:B------:R-:W-:-:S13]  /*0870*/  ISETP.LT.OR P0, PT, R10, R3, P0 ;  /* 0x000000030a00720c */ /* 0x000fda0000701670 */
[----:B------:R-:W-:Y:S05]  /*0880*/  @!P0 BRA `(.L_x_7) ;  /* 0x0000000000288947 */ /* 0x000fea0003800000 */
[----:B------:R-:W0:Y:S02]  /*0890*/  LDC.64 R4, c[0x0][0x380] ;  /* 0x0000e000ff047b82 */ /* 0x000e240000000a00 */
[----:B0-----:R-:W-:-:S05]  /*08a0*/  IMAD.WIDE R4, R10, 0x4, R4 ;  /* 0x000000040a047825 */ /* 0x001fca00078e0204 */
[----:B------:R-:W2:Y:S04]  /*08b0*/  LDG.E.CONSTANT R7, desc[UR6][R4.64] ;  /* 0x0000000604077981 */ /* 0x000ea8000c1e9900 */
[----:B------:R-:W3:Y:S04]  /*08c0*/  LDG.E.CONSTANT R6, desc[UR6][R4.64+0x800] ;  /* 0x0008000604067981 */ /* 0x000ee8000c1e9900 */
[----:B------:R-:W4:Y:S04]  /*08d0*/  LDG.E.CONSTANT R9, desc[UR6][R4.64+0x1000] ;  /* 0x0010000604097981 */ /* 0x000f28000c1e9900 */
[----:B------:R-:W4:Y:S01]  /*08e0*/  LDG.E.CONSTANT R11, desc[UR6][R4.64+0x1800] ;  /* 0x00180006040b7981 */ /* 0x000f22000c1e9900 */
[----:B--2--5:R-:W-:-:S04]  /*08f0*/  FADD R7, R2, R7 ;  /* 0x0000000702077221 */ /* 0x024fc80000000000 */
[----:B---3--:R-:W-:-:S04]  /*0900*/  FADD R6, R7, R6 ;  /* 0x0000000607067221 */ /* 0x008fc80000000000 */
[----:B----4-:R-:W-:-:S04]  /*0910*/  FADD R6, R6, R9 ;  /* 0x0000000906067221 */ /* 0x010fc80000000000 */
[----:B------:R-:W-:-:S07]  /*0920*/  FADD R2, R6, R11 ;  /* 0x0000000b06027221 */ /* 0x000fce0000000000 */
.L_x_7:
[----:B------:R-:W-:Y:S05]  /*0930*/  BSYNC.RECONVERGENT B1 ;  /* 0x0000000000017941 */ /* 0x000fea0003800200 */
.L_x_6:
[----:B------:R-:W-:-:S13]  /*0940*/  ISETP.GE.AND P0, PT, R3, 0x200, PT ;  /* 0x000002000300780c */ /* 0x000fda0003f06270 */
[----:B------:R-:W-:Y:S05]  /*0950*/  @!P0 BRA `(.L_x_16) ;  /* 0x0000000000b48947 */ /* 0x000fea0003800000 */
[----:B-----5:R-:W1:Y:S01]  /*0960*/  SHFL.DOWN P0, R3, R2, 0x1, 0x1f ;  /* 0x08201f0002037f89 */ /* 0x020e620000000000 */
[----:B------:R-:W2:Y:S01]  /*0970*/  S2R R7, SR_LANEID ;  /* 0x0000000000077919 */ /* 0x000ea20000000000 */
[----:B-1----:R-:W-:-:S05]  /*0980*/  @P0 FADD R3, R3, R2 ;  /* 0x0000000203030221 */ /* 0x002fca0000000000 */
[----:B0-----:R-:W0:Y:S01]  /*0990*/  SHFL.DOWN P0, R4, R3, 0x2, 0x1f ;  /* 0x08401f0003047f89 */ /* 0x001e220000000000 */
[----:B--2---:R-:W-:-:S13]  /*09a0*/  ISETP.NE.AND P1, PT, R7, RZ, PT ;  /* 0x000000ff0700720c */ /* 0x004fda0003f25270 */
[----:B------:R-:W1:Y:S01]  /*09b0*/  @!P1 S2R R8, SR_CgaCtaId ;  /* 0x0000000000089919 */ /* 0x000e620000008800 */
[----:B------:R-:W-:Y:S01]  /*09c0*/  @!P1 MOV R7, 0x400 ;  /* 0x0000040000079802 */ /* 0x000fe20000000f00 */
[----:B0-----:R-:W-:Y:S01]  /*09d0*/  @P0 FADD R4, R3, R4 ;  /* 0x0000000403040221 */ /* 0x001fe20000000000 */
[----:B------:R-:W-:-:S04]  /*09e0*/  @!P1 SHF.R.U32.HI R3, RZ, 0x3, R0 ;  /* 0x00000003ff039819 */ /* 0x000fc80000011600 */
[----:B------:R-:W0:Y:S01]  /*09f0*/  SHFL.DOWN P0, R5, R4, 0x4, 0x1f ;  /* 0x08801f0004057f89 */ /* 0x000e220000000000 */
[----:B------:R-:W-:Y:S02]  /*0a00*/  @!P1 LOP3.LUT R3, R3, 0x7c, RZ, 0xc0, !PT ;  /* 0x0000007c03039812 */ /* 0x000fe400078ec0ff */
[----:B-1----:R-:W-:Y:S01]  /*0a10*/  @!P1 LEA R8, R8, R7, 0x18 ;  /* 0x0000000708089211 */ /* 0x002fe200078ec0ff */
[----:B0-----:R-:W-:-:S03]  /*0a20*/  @P0 FADD R5, R4, R5 ;  /* 0x0000000504050221 */ /* 0x001fc60000000000 */
[----:B------:R-:W-:Y:S02]  /*0a30*/  @!P1 IADD3 R3, PT, PT, R3, R8, RZ ;  /* 0x0000000803039210 */ /* 0x000fe40007ffe0ff */
[----:B------:R-:W0:Y:S02]  /*0a40*/  SHFL.DOWN P0, R6, R5, 0x8, 0x1f ;  /* 0x09001f0005067f89 */ /* 0x000e240000000000 */
[----:B0-----:R-:W-:-:S05]  /*0a50*/  @P0 FADD R6, R5, R6 ;  /* 0x0000000605060221 */ /* 0x001fca0000000000 */
[----:B------:R-:W0:Y:S02]  /*0a60*/  SHFL.DOWN P0, R2, R6, 0x10, 0x1f ;  /* 0x0a001f0006027f89 */ /* 0x000e240000000000 */
[----:B0-----:R-:W-:Y:S01]  /*0a70*/  @P0 FADD R2, R6, R2 ;  /* 0x0000000206020221 */ /* 0x001fe20000000000 */
[----:B------:R-:W-:-:S04]  /*0a80*/  ISETP.NE.AND P0, PT, R0, RZ, PT ;  /* 0x000000ff0000720c */ /* 0x000fc80003f05270 */
[----:B------:R0:W-:Y:S01]  /*0a90*/  @!P1 STS [R3+0x10], R2 ;  /* 0x0000100203009388 */ /* 0x0001e20000000800 */
[----:B------:R-:W-:Y:S08]  /*0aa0*/  BAR.SYNC.DEFER_BLOCKING 0x0 ;  /* 0x0000000000007b1d */ /* 0x000ff00000010000 */
[----:B------:R-:W-:Y:S05]  /*0ab0*/  @P0 BRA `(.L_x_17) ;  /* 0x0000003400240947 */ /* 0x000fea0003800000 */
[----:B------:R-:W1:Y:S01]  /*0ac0*/  S2UR UR5, SR_CgaCtaId ;  /* 0x00000000000579c3 */ /* 0x000e620000008800 */
[----:B------:R-:W-:Y:S02]  /*0ad0*/  UMOV UR4, 0x400 ;  /* 0x0000040000047882 */ /* 0x000fe40000000000 */
[----:B-1----:R-:W-:-:S09]  /*0ae0*/  ULEA UR4, UR5, UR4, 0x18 ;  /* 0x0000000405047291 */ /* 0x002fd2000f8ec0ff */
[----:B------:R-:W1:Y:S04]  /*0af0*/  LDS.128 R4, [UR4+0x10] ;  /* 0x00001004ff047984 */ /* 0x000e680008000c00 */
[----:B------:R-:W2:Y:S04]  /*0b00*/  LDS.128 R12, [UR4+0x20] ;  /* 0x00002004ff0c7984 */ /* 0x000ea80008000c00 */
[----:B------:R-:W3:Y:S04]  /*0b10*/  LDS.128 R8, [UR4+0x30] ;  /* 0x00003004ff087984 */ /* 0x000ee80008000c00 */
[----:B------:R-:W4:Y:S01]  /*0b20*/  LDS.128 R16, [UR4+0x40] ;  /* 0x00004004ff107984 */ /* 0x000f220008000c00 */
[----:B-1----:R-:W-:-:S04]  /*0b30*/  FADD R5, R2, R5 ;  /* 0x0000000502057221 */ /* 0x002fc80000000000 */
[----:B------:R-:W-:-:S04]  /*0b40*/  FADD R6, R5, R6 ;  /* 0x0000000605067221 */ /* 0x000fc80000000000 */
[----:B------:R-:W-:-:S04]  /*0b50*/  FADD R7, R6, R7 ;  /* 0x0000000706077221 */ /* 0x000fc80000000000 */
[----:B--2---:R-:W-:-:S04]  /*0b60*/  FADD R12, R7, R12 ;  /* 0x0000000c070c7221 */ /* 0x004fc80000000000 */
[----:B------:R-:W-:-:S04]  /*0b70*/  FADD R13, R12, R13 ;  /* 0x0000000d0c0d7221 */ /* 0x000fc80000000000 */
[----:B------:R-:W-:-:S04]  /*0b80*/  FADD R14, R13, R14 ;  /* 0x0000000e0d0e7221 */ /* 0x000fc80000000000 */
[----:B------:R-:W-:-:S04]  /*0b90*/  FADD R15, R14, R15 ;  /* 0x0000000f0e0f7221 */ /* 0x000fc80000000000 */
[----:B---3--:R-:W-:-:S04]  /*0ba0*/  FADD R8, R15, R8 ;  /* 0x000000080f087221 */ /* 0x008fc80000000000 */
[----:B------:R-:W-:-:S04]  /*0bb0*/  FADD R9, R8, R9 ;  /* 0x0000000908097221 */ /* 0x000fc80000000000 */
[----:B------:R-:W-:-:S04]  /*0bc0*/  FADD R10, R9, R10 ;  /* 0x0000000a090a7221 */ /* 0x000fc80000000000 */
[----:B------:R-:W-:-:S04]  /*0bd0*/  FADD R11, R10, R11 ;  /* 0x0000000b0a0b7221 */ /* 0x000fc80000000000 */
[----:B----4-:R-:W-:-:S04]  /*0be0*/  FADD R16, R11, R16 ;  /* 0x000000100b107221 */ /* 0x010fc80000000000 */
[----:B------:R-:W-:-:S04]  /*0bf0*/  FADD R17, R16, R17 ;  /* 0x0000001110117221 */ /* 0x000fc80000000000 */
[----:B------:R-:W-:-:S04]  /*0c00*/  FADD R18, R17, R18 ;  /* 0x0000001211127221 */ /* 0x000fc80000000000 */
[----:B0-----:R-:W-:Y:S01]  /*0c10*/  FADD R2, R18, R19 ;  /* 0x0000001312027221 */ /* 0x001fe20000000000 */
[----:B------:R-:W-:Y:S06]  /*0c20*/  BRA `(.L_x_17) ;  /* 0x0000003000c87947 */ /* 0x000fec0003800000 */
.L_x_16:
[----:B0-----:R-:W-:Y:S01]  /*0c30*/  LOP3.LUT R4, R0, 0x3e0, RZ, 0xc0, !PT ;  /* 0x000003e000047812 */ /* 0x001fe200078ec0ff */
[----:B------:R-:W0:Y:S03]  /*0c40*/  S2R R9, SR_LANEID ;  /* 0x0000000000097919 */ /* 0x000e260000000000 */
[----:B------:R-:W-:Y:S02]  /*0c50*/  IADD3 R6, PT, PT, R4, 0x20, RZ ;  /* 0x0000002004067810 */ /* 0x000fe40007ffe0ff */
[----:B------:R-:W-:Y:S02]  /*0c60*/  LOP3.LUT R4, RZ, R4, RZ, 0x33, !PT ;  /* 0x00000004ff047212 */ /* 0x000fe400078e33ff */
[-C--:B------:R-:W-:Y:S02]  /*0c70*/  ISETP.GT.AND P0, PT, R6, R3.reuse, PT ;  /* 0x000000030600720c */ /* 0x080fe40003f04270 */
[----:B------:R-:W-:-:S04]  /*0c80*/  IADD3 R4, PT, PT, R4, R3, RZ ;  /* 0x0000000304047210 */ /* 0x000fc80007ffe0ff */
[----:B------:R-:W-:-:S06]  /*0c90*/  SEL R5, R4, 0x1f, P0 ;  /* 0x0000001f04057807 */ /* 0x000fcc0000000000 */
[----:B-----5:R-:W1:Y:S01]  /*0ca0*/  SHFL.DOWN P0, R4, R2, 0x1, R5 ;  /* 0x0820000002047989 */ /* 0x020e620000000005 */
[----:B0-----:R-:W-:Y:S01]  /*0cb0*/  ISETP.NE.AND P1, PT, R9, RZ, PT ;  /* 0x000000ff0900720c */ /* 0x001fe20003f25270 */
[----:B-1----:R-:W-:-:S12]  /*0cc0*/  @P0 FADD R4, R4, R2 ;  /* 0x0000000204040221 */ /* 0x002fd80000000000 */
[----:B------:R-:W0:Y:S01]  /*0cd0*/  @!P1 S2R R10, SR_CgaCtaId ;  /* 0x00000000000a9919 */ /* 0x000e220000008800 */
[----:B------:R-:W-:Y:S01]  /*0ce0*/  @!P1 MOV R9, 0x400 ;  /* 0x0000040000099802 */ /* 0x000fe20000000f00 */
[----:B------:R-:W1:Y:S02]  /*0cf0*/  SHFL.DOWN P0, R6, R4, 0x2, R5 ;  /* 0x0840000004067989 */ /* 0x000e640000000005 */
[----:B-1----:R-:W-:Y:S01]  /*0d00*/  @P0 FADD R6, R4, R6 ;  /* 0x0000000604060221 */ /* 0x002fe20000000000 */
[----:B------:R-:W-:Y:S02]  /*0d10*/  @!P1 SHF.R.U32.HI R4, RZ, 0x3, R0 ;  /* 0x00000003ff049819 */ /* 0x000fe40000011600 */
[----:B0-----:R-:W-:Y:S02]  /*0d20*/  @!P1 LEA R9, R10, R9, 0x18 ;  /* 0x000000090a099211 */ /* 0x001fe400078ec0ff */
[----:B------:R-:W0:Y:S01]  /*0d30*/  SHFL.DOWN P0, R7, R6, 0x4, R5 ;  /* 0x0880000006077989 */ /* 0x000e220000000005 */
[----:B------:R-:W-:-:S04]  /*0d40*/  @!P1 LOP3.LUT R4, R4, 0x7c, RZ, 0xc0, !PT ;  /* 0x0000007c04049812 */ /* 0x000fc800078ec0ff */
[----:B------:R-:W-:Y:S01]  /*0d50*/  @!P1 IADD3 R9, PT, PT, R4, R9, RZ ;  /* 0x0000000904099210 */ /* 0x000fe20007ffe0ff */
[----:B0-----:R-:W-:-:S05]  /*0d60*/  @P0 FADD R7, R6, R7 ;  /* 0x0000000706070221 */ /* 0x001fca0000000000 */
[----:B------:R-:W0:Y:S02]  /*0d70*/  SHFL.DOWN P0, R8, R7, 0x8, R5 ;  /* 0x0900000007087989 */ /* 0x000e240000000005 */
[----:B0-----:R-:W-:-:S05]  /*0d80*/  @P0 FADD R8, R7, R8 ;  /* 0x0000000807080221 */ /* 0x001fca0000000000 */
[----:B------:R-:W0:Y:S02]  /*0d90*/  SHFL.DOWN P0, R2, R8, 0x10, R5 ;  /* 0x0a00000008027989 */ /* 0x000e240000000005 */
[----:B0-----:R-:W-:Y:S01]  /*0da0*/  @P0 FADD R2, R8, R2 ;  /* 0x0000000208020221 */ /* 0x001fe20000000000 */
[----:B------:R-:W-:-:S04]  /*0db0*/  ISETP.NE.AND P0, PT, R0, RZ, PT ;  /* 0x000000ff0000720c */ /* 0x000fc80003f05270 */
[----:B------:R4:W-:Y:S01]  /*0dc0*/  @!P1 STS [R9+0x10], R2 ;  /* 0x0000100209009388 */ /* 0x0009e20000000800 */
[----:B------:R-:W-:Y:S08]  /*0dd0*/  BAR.SYNC.DEFER_BLOCKING 0x0 ;  /* 0x0000000000007b1d */ /* 0x000ff00000010000 */
[----:B------:R-:W-:Y:S05]  /*0de0*/  @P0 BRA `(.L_x_17) ;  /* 0x0000003000580947 */ /* 0x000fea0003800000 */
[----:B------:R-:W0:Y:S01]  /*0df0*/  S2UR UR5, SR_CgaCtaId ;  /* 0x00000000000579c3 */ /* 0x000e220000008800 */
[----:B------:R-:W-:Y:S01]  /*0e00*/  UMOV UR4, 0x400 ;  /* 0x0000040000047882 */ /* 0x000fe20000000000 */
[C---:B------:R-:W-:Y:S02]  /*0e10*/  ISETP.GT.AND P2, PT, R3.reuse, 0x20, PT ;  /* 0x000000200300780c */ /* 0x040fe40003f44270 */
[C---:B------:R-:W-:Y:S02]  /*0e20*/  ISETP.GT.AND P3, PT, R3.reuse, 0x40, PT ;  /* 0x000000400300780c */ /* 0x040fe40003f64270 */
[C---:B------:R-:W-:Y:S02]  /*0e30*/  ISETP.GT.AND P1, PT, R3.reuse, 0x60, PT ;  /* 0x000000600300780c */ /* 0x040fe40003f24270 */
[----:B------:R-:W-:Y:S01]  /*0e40*/  ISETP.GT.AND P4, PT, R3, 0xc0, PT ;  /* 0x000000c00300780c */ /* 0x000fe20003f84270 */
[----:B0-----:R-:W-:-:S09]  /*0e50*/  ULEA UR4, UR5, UR4, 0x18 ;  /* 0x0000000405047291 */ /* 0x001fd2000f8ec0ff */
[----:B------:R-:W0:Y:S04]  /*0e60*/  LDS.128 R16, [UR4+0x10] ;  /* 0x00001004ff107984 */ /* 0x000e280008000c00 */
[----:B------:R-:W1:Y:S04]  /*0e70*/  LDS.128 R4, [UR4+0x20] ;  /* 0x00002004ff047984 */ /* 0x000e680008000c00 */
[----:B----4-:R-:W2:Y:S04]  /*0e80*/  LDS.128 R8, [UR4+0x30] ;  /* 0x00003004ff087984 */ /* 0x010ea80008000c00 */
[----:B------:R-:W3:Y:S01]  /*0e90*/  LDS.128 R12, [UR4+0x40] ;  /* 0x00004004ff0c7984 */ /* 0x000ee20008000c00 */
[----:B0-----:R-:W-:Y:S01]  /*0ea0*/  @P2 FADD R2, R2, R17 ;  /* 0x0000001102022221 */ /* 0x001fe20000000000 */
[----:B------:R-:W-:-:S03]  /*0eb0*/  ISETP.GT.AND P2, PT, R3, 0x80, PT ;  /* 0x000000800300780c */ /* 0x000fc60003f44270 */
[----:B------:R-:W-:Y:S01]  /*0ec0*/  @P3 FADD R2, R2, R18 ;  /* 0x0000001202023221 */ /* 0x000fe20000000000 */
[----:B------:R-:W-:-:S03]  /*0ed0*/  ISETP.GT.AND P3, PT, R3, 0xa0, PT ;  /* 0x000000a00300780c */ /* 0x000fc60003f64270 */
[----:B------:R-:W-:Y:S01]  /*0ee0*/  @P1 FADD R2, R2, R19 ;  /* 0x0000001302021221 */ /* 0x000fe20000000000 */
[----:B------:R-:W-:-:S05]  /*0ef0*/  ISETP.GT.AND P1, PT, R3, 0xe0, PT ;  /* 0x000000e00300780c */ /* 0x000fca0003f24270 */
[----:B-1----:R-:W-:Y:S01]  /*0f00*/  @P2 FADD R2, R2, R4 ;  /* 0x0000000402022221 */ /* 0x002fe20000000000 */
[----:B------:R-:W-:-:S03]  /*0f10*/  ISETP.GT.AND P2, PT, R3, 0x100, PT ;  /* 0x000001000300780c */ /* 0x000fc60003f44270 */
[----:B------:R-:W-:Y:S01]  /*0f20*/  @P3 FADD R2, R2, R5 ;  /* 0x0000000502023221 */ /* 0x000fe20000000000 */
[----:B------:R-:W-:-:S03]  /*0f30*/  ISETP.GT.AND P3, PT, R3, 0x120, PT ;  /* 0x000001200300780c */ /* 0x000fc60003f64270 */
[----:B------:R-:W-:Y:S01]  /*0f40*/  @P4 FADD R2, R2, R6 ;  /* 0x0000000602024221 */ /* 0x000fe20000000000 */
[----:B------:R-:W-:-:S03]  /*0f50*/  ISETP.GT.AND P4, PT, R3, 0x140, PT ;  /* 0x000001400300780c */ /* 0x000fc60003f84270 */
[----:B------:R-:W-:Y:S01]  /*0f60*/  @P1 FADD R2, R2, R7 ;  /* 0x0000000702021221 */ /* 0x000fe20000000000 */
[----:B------:R-:W-:-:S03]  /*0f70*/  ISETP.GT.AND P1, PT, R3, 0x160, PT ;  /* 0x000001600300780c */ /* 0x000fc60003f24270 */
[----:B--2---:R-:W-:Y:S01]  /*0f80*/  @P2 FADD R2, R2, R8 ;  /* 0x0000000802022221 */ /* 0x004fe20000000000 */
[----:B------:R-:W-:-:S03]  /*0f90*/  ISETP.GT.AND P2, PT, R3, 0x180, PT ;  /* 0x000001800300780c */ /* 0x000fc60003f44270 */
[----:B------:R-:W-:Y:S01]  /*0fa0*/  @P3 FADD R2, R2, R9 ;  /* 0x0000000902023221 */ /* 0x000fe20000000000 */
[----:B------:R-:W-:-:S03]  /*0fb0*/  ISETP.GT.AND P3, PT, R3, 0x1a0, PT ;  /* 0x000001a00300780c */ /* 0x000fc60003f64270 */
[----:B------:R-:W-:Y:S01]  /*0fc0*/  @P4 FADD R2, R2, R10 ;  /* 0x0000000a02024221 */ /* 0x000fe20000000000 */
[----:B------:R-:W-:-:S03]  /*0fd0*/  ISETP.GT.AND P4, PT, R3, 0x1c0, PT ;  /* 0x000001c00300780c */ /* 0x000fc60003f84270 */
[----:B------:R-:W-:Y:S01]  /*0fe0*/  @P1 FADD R2, R2, R11 ;  /* 0x0000000b02021221 */ /* 0x000fe20000000000 */
[----:B------:R-:W-:-:S03]  /*0ff0*/  ISETP.GT.AND P1, PT, R3, 0x1e0, PT ;  /* 0x000001e00300780c */ /* 0x000fc60003f24270 */
[----:B---3--:R-:W-:-:S04]  /*1000*/  @P2 FADD R2, R2, R12 ;  /* 0x0000000c02022221 */ /* 0x008fc80000000000 */
[----:B------:R-:W-:-:S04]  /*1010*/  @P3 FADD R2, R2, R13 ;  /* 0x0000000d02023221 */ /* 0x000fc80000000000 */
[----:B------:R-:W-:-:S04]  /*1020*/  @P4 FADD R2, R2, R14 ;  /* 0x0000000e02024221 */ /* 0x000fc80000000000 */
[----:B------:R-:W-:Y:S01]  /*1030*/  @P1 FADD R2, R2, R15 ;  /* 0x0000000f02021221 */ /* 0x000fe20000000000 */
[----:B------:R-:W-:Y:S06]  /*1040*/  BRA `(.L_x_17) ;  /* 0x0000002c00c07947 */ /* 0x000fec0003800000 */
.L_x_3:
[----:B------:R-:W0:Y:S01]  /*1050*/  S2R R0, SR_TID.X ;  /* 0x0000000000007919 */ /* 0x000e220000002100 */
[----:B------:R-:W1:Y:S01]  /*1060*/  LDC.64 R4, c[0x0][0x380] ;  /* 0x0000e000ff047b82 */ /* 0x000e620000000a00 */
[----:B0-----:R-:W-:-:S05]  /*1070*/  SHF.L.U32 R7, R0, 0x1, RZ ;  /* 0x0000000100077819 */ /* 0x001fca00000006ff */
[----:B-1----:R-:W-:-:S05]  /*1080*/  IMAD.WIDE.U32 R4, R7, 0x4, R4 ;  /* 0x0000000407047825 */ /* 0x002fca00078e0004 */
[----:B------:R-:W2:Y:S04]  /*1090*/  LDG.E.64.CONSTANT R14, desc[UR6][R4.64] ;  /* 0x00000006040e7981 */ /* 0x000ea8000c1e9b00 */
[----:B------:R-:W3:Y:S04]  /*10a0*/  LDG.E.64.CONSTANT R16, desc[UR6][R4.64+0x1000] ;  /* 0x0010000604107981 */ /* 0x000ee8000c1e9b00 */
[----:B------:R-:W4:Y:S04]  /*10b0*/  LDG.E.64.CONSTANT R18, desc[UR6][R4.64+0x2000] ;  /* 0x0020000604127981 */ /* 0x000f28000c1e9b00 */
[----:B------:R-:W5:Y:S04]  /*10c0*/  LDG.E.64.CONSTANT R20, desc[UR6][R4.64+0x3000] ;  /* 0x0030000604147981 */ /* 0x000f68000c1e9b00 */
[----:B------:R-:W5:Y:S04]  /*10d0*/  LDG.E.64.CONSTANT R12, desc[UR6][R4.64+0x4000] ;  /* 0x00400006040c7981 */ /* 0x000f68000c1e9b00 */
[----:B------:R-:W5:Y:S04]  /*10e0*/  LDG.E.64.CONSTANT R10, desc[UR6][R4.64+0x5000] ;  /* 0x00500006040a7981 */ /* 0x000f68000c1e9b00 */
[----:B------:R-:W5:Y:S04]  /*10f0*/  LDG.E.64.CONSTANT R6, desc[UR6][R4.64+0x6000] ;  /* 0x0060000604067981 */ /* 0x000f68000c1e9b00 */
[----:B------:R-:W5:Y:S01]  /*1100*/  LDG.E.64.CONSTANT R8, desc[UR6][R4.64+0x7000] ;  /* 0x0070000604087981 */ /* 0x000f62000c1e9b00 */
[----:B------:R-:W-:Y:S01]  /*1110*/  ISETP.GE.U32.AND P0, PT, R3, 0x4000, PT ;  /* 0x000040000300780c */ /* 0x000fe20003f06070 */
[----:B--2---:R-:W-:Y:S01]  /*1120*/  FADD R14, R14, R15 ;  /* 0x0000000f0e0e7221 */ /* 0x004fe20000000000 */
[----:B---3--:R-:W-:Y:S01]  /*1130*/  FADD R17, R16, R17 ;  /* 0x0000001110117221 */ /* 0x008fe20000000000 */
[----:B----4-:R-:W-:-:S03]  /*1140*/  FADD R18, R18, R19 ;  /* 0x0000001312127221 */ /* 0x010fc60000000000 */
[----:B------:R-:W-:Y:S01]  /*1150*/  FADD R14, R14, R17 ;  /* 0x000000110e0e7221 */ /* 0x000fe20000000000 */
[----:B-----5:R-:W-:Y:S01]  /*1160*/  FADD R21, R20, R21 ;  /* 0x0000001514157221 */ /* 0x020fe20000000000 */
[----:B------:R-:W-:Y:S02]  /*1170*/  HFMA2 R20, -RZ, RZ, 0, 0.0078125 ;  /* 0x00002000ff147431 */ /* 0x000fe400000001ff */
[----:B------:R-:W-:Y:S01]  /*1180*/  FADD R12, R12, R13 ;  /* 0x0000000d0c0c7221 */ /* 0x000fe20000000000 */
[----:B------:R-:W-:Y:S01]  /*1190*/  FADD R21, R18, R21 ;  /* 0x0000001512157221 */ /* 0x000fe20000000000 */
[----:B------:R-:W-:-:S03]  /*11a0*/  FADD R11, R10, R11 ;  /* 0x0000000b0a0b7221 */ /* 0x000fc60000000000 */
[----:B------:R-:W-:Y:S01]  /*11b0*/  FADD R14, R14, R21 ;  /* 0x000000150e0e7221 */ /* 0x000fe20000000000 */
[----:B------:R-:W-:Y:S01]  /*11c0*/  FADD R6, R6, R7 ;  /* 0x0000000706067221 */ /* 0x000fe20000000000 */
[----:B------:R-:W-:Y:S01]  /*11d0*/  FADD R11, R12, R11 ;  /* 0x0000000b0c0b7221 */ /* 0x000fe20000000000 */
[----:B------:R-:W-:-:S04]  /*11e0*/  FADD R9, R8, R9 ;  /* 0x0000000908097221 */ /* 0x000fc80000000000 */
[----:B------:R-:W-:-:S04]  /*11f0*/  FADD R6, R6, R9 ;  /* 0x0000000906067221 */ /* 0x000fc80000000000 */
[----:B------:R-:W-:-:S04]  /*1200*/  FADD R11, R11, R6 ;  /* 0x000000060b0b7221 */ /* 0x000fc80000000000 */
[----:B------:R-:W-:Y:S01]  /*1210*/  FADD R2, R14, R11 ;  /* 0x0000000b0e027221 */ /* 0x000fe20000000000 */
[----:B------:R-:W-:Y:S06]  /*1220*/  @!P0 BRA `(.L_x_18) ;  /* 0x00000000008c8947 */ /* 0x000fec0003800000 */
[----:B------:R-:W0:Y:S01]  /*1230*/  LDC R24, c[0x0][0x390] ;  /* 0x0000e400ff187b82 */ /* 0x000e220000000800 */
[----:B------:R-:W-:Y:S02]  /*1240*/  IADD3 R21, PT, PT, R3, -0x2000, RZ ;  /* 0xffffe00003157810 */ /* 0x000fe40007ffe0ff */
[----:B------:R-:W-:-:S07]  /*1250*/  MOV R20, 0x2000 ;  /* 0x0000200000147802 */ /* 0x000fce0000000f00 */
.L_x_20:
[----:B------:R-:W-:-:S05]  /*1260*/  IMAD.WIDE R26, R20, 0x4, R4 ;  /* 0x00000004141a7825 */ /* 0x000fca00078e0204 */
[----:B------:R-:W2:Y:S04]  /*1270*/  LDG.E.64.CONSTANT R14, desc[UR6][R26.64+0x6000] ;  /* 0x006000061a0e7981 */ /* 0x000ea8000c1e9b00 */
[----:B------:R-:W2:Y:S04]  /*1280*/  LDG.E.64.CONSTANT R6, desc[UR6][R26.64+0x7000] ;  /* 0x007000061a067981 */ /* 0x000ea8000c1e9b00 */
[----:B------:R-:W3:Y:S04]  /*1290*/  LDG.E.64.CONSTANT R22, desc[UR6][R26.64] ;  /* 0x000000061a167981 */ /* 0x000ee8000c1e9b00 */
[----:B------:R-:W4:Y:S04]  /*12a0*/  LDG.E.64.CONSTANT R18, desc[UR6][R26.64+0x1000] ;  /* 0x001000061a127981 */ /* 0x000f28000c1e9b00 */
[----:B------:R-:W5:Y:S04]  /*12b0*/  LDG.E.64.CONSTANT R16, desc[UR6][R26.64+0x2000] ;  /* 0x002000061a107981 */ /* 0x000f68000c1e9b00 */
[----:B------:R-:W5:Y:S04]  /*12c0*/  LDG.E.64.CONSTANT R12, desc[UR6][R26.64+0x3000] ;  /* 0x003000061a0c7981 */ /* 0x000f68000c1e9b00 */
[----:B------:R-:W5:Y:S04]  /*12d0*/  LDG.E.64.CONSTANT R10, desc[UR6][R26.64+0x4000] ;  /* 0x004000061a0a7981 */ /* 0x000f68000c1e9b00 */
[----:B------:R-:W5:Y:S01]  /*12e0*/  LDG.E.64.CONSTANT R8, desc[UR6][R26.64+0x5000] ;  /* 0x005000061a087981 */ /* 0x000f62000c1e9b00 */
[----:B0-----:R-:W-:Y:S01]  /*12f0*/  MOV R3, R24 ;  /* 0x0000001800037202 */ /* 0x001fe20000000f00 */
[----:B--2---:R-:W-:-:S03]  /*1300*/  FADD R15, R15, R6 ;  /* 0x000000060f0f7221 */ /* 0x004fc60000000000 */
[----:B------:R-:W-:Y:S01]  /*1310*/  IADD3 R6, PT, PT, -R20, R3, RZ ;  /* 0x0000000314067210 */ /* 0x000fe20007ffe1ff */
[----:B---3--:R-:W-:-:S03]  /*1320*/  FADD R2, R22, R2 ;  /* 0x0000000216027221 */ /* 0x008fc60000000000 */
[----:B------:R-:W-:Y:S01]  /*1330*/  ISETP.GE.AND P0, PT, R6, 0x2000, PT ;  /* 0x000020000600780c */ /* 0x000fe20003f06270 */
[----:B----4-:R-:W-:Y:S01]  /*1340*/  FADD R23, R23, R18 ;  /* 0x0000001217177221 */ /* 0x010fe20000000000 */
[----:B-----5:R-:W-:Y:S01]  /*1350*/  FADD R18, R19, R16 ;  /* 0x0000001013127221 */ /* 0x020fe20000000000 */
[----:B------:R-:W-:Y:S01]  /*1360*/  FADD R17, R17, R12 ;  /* 0x0000000c11117221 */ /* 0x000fe20000000000 */
[----:B------:R-:W-:Y:S01]  /*1370*/  FADD R12, R13, R10 ;  /* 0x0000000a0d0c7221 */ /* 0x000fe20000000000 */
[----:B------:R-:W-:Y:S01]  /*1380*/  FADD R11, R11, R8 ;  /* 0x000000080b0b7221 */ /* 0x000fe20000000000 */
[----:B------:R-:W-:Y:S01]  /*1390*/  FADD R8, R9, R14 ;  /* 0x0000000e09087221 */ /* 0x000fe20000000000 */
[----:B------:R-:W-:Y:S01]  /*13a0*/  FADD R2, R2, R23 ;  /* 0x0000001702027221 */ /* 0x000fe20000000000 */
[----:B------:R-:W-:Y:S01]  /*13b0*/  FADD R17, R18, R17 ;  /* 0x0000001112117221 */ /* 0x000fe20000000000 */
[----:B------:R-:W-:Y:S01]  /*13c0*/  FADD R11, R12, R11 ;  /* 0x0000000b0c0b7221 */ /* 0x000fe20000000000 */
[----:B------:R-:W-:-:S02]  /*13d0*/  FADD R8, R8, R15 ;  /* 0x0000000f08087221 */ /* 0x000fc40000000000 */
[----:B------:R-:W-:Y:S02]  /*13e0*/  FADD R2, R2, R17 ;  /* 0x0000001102027221 */ /* 0x000fe40000000000 */
[----:B------:R-:W-:-:S04]  /*13f0*/  FADD R11, R11, R8 ;  /* 0x000000080b0b7221 */ /* 0x000fc80000000000 */
[----:B------:R-:W-:-:S04]  /*1400*/  FADD R11, R2, R11 ;  /* 0x0000000b020b7221 */ /* 0x000fc80000000000 */
[----:B------:R-:W-:Y:S01]  /*1410*/  FADD R2, R7, R11 ;  /* 0x0000000b07027221 */ /* 0x000fe20000000000 */
[----:B------:R-:W-:Y:S06]  /*1420*/  @!P0 BRA `(.L_x_19) ;  /* 0x0000000800308947 */ /* 0x000fec0003800000 */
[----:B------:R-:W-:-:S04]  /*1430*/  IADD3 R20, PT, PT, R20, 0x2000, RZ ;  /* 0x0000200014147810 */ /* 0x000fc80007ffe0ff */
[----:B------:R-:W-:-:S13]  /*1440*/  ISETP.GT.AND P0, PT, R20, R21, PT ;  /* 0x000000151400720c */ /* 0x000fda0003f04270 */
[----:B------:R-:W-:Y:S05]  /*1450*/  @!P0 BRA `(.L_x_20) ;  /* 0xfffffffc00808947 */ /* 0x000fea000383ffff */
.L_x_18:
[----:B------:R-:W-:-:S13]  /*1460*/  ISETP.GE.AND P0, PT, R20, R3, PT ;  /* 0x000000031400720c */ /* 0x000fda0003f06270 */
[----:B------:R-:W-:Y:S05]  /*1470*/  @P0 BRA `(.L_x_19) ;  /* 0x00000008001c0947 */ /* 0x000fea0003800000 */
[----:B------:R-:W-:Y:S01]  /*1480*/  IADD3 R11, PT, PT, -R20, R3, RZ ;  /* 0x00000003140b7210 */ /* 0x000fe20007ffe1ff */
[----:B------:R-:W-:Y:S03]  /*1490*/  BSSY.RECONVERGENT B1, `(.L_x_19) ;  /* 0x0000085000017945 */ /* 0x000fe60003800200 */
[----:B------:R-:W-:-:S13]  /*14a0*/  ISETP.GE.AND P0, PT, R0, R11, PT ;  /* 0x0000000b0000720c */ /* 0x000fda0003f06270 */
[----:B------:R-:W-:Y:S05]  /*14b0*/  @P0 BRA `(.L_x_21) ;  /* 0x0000000800080947 */ /* 0x000fea0003800000 */
[-C--:B------:R-:W-:Y:S01]  /*14c0*/  LOP3.LUT R4, RZ, R0.reuse, RZ, 0x33, !PT ;  /* 0x00000000ff047212 */ /* 0x080fe200078e33ff */
[----:B------:R-:W-:Y:S01]  /*14d0*/  BSSY.RECONVERGENT B2, `(.L_x_22) ;  /* 0x0000015000027945 */ /* 0x000fe20003800200 */
[----:B------:R-:W-:Y:S02]  /*14e0*/  MOV R10, R0 ;  /* 0x00000000000a7202 */ /* 0x000fe40000000f00 */
[----:B------:R-:W-:-:S04]  /*14f0*/  IADD3 R3, PT, PT, -R20, R3, R4 ;  /* 0x0000000314037210 */ /* 0x000fc80007ffe104 */
[C---:B------:R-:W-:Y:S02]  /*1500*/  LOP3.LUT R4, R3.reuse, 0x600, RZ, 0xc0, !PT ;  /* 0x0000060003047812 */ /* 0x040fe400078ec0ff */
[----:B------:R-:W-:Y:S02]  /*1510*/  ISETP.GE.U32.AND P1, PT, R3, 0x600, PT ;  /* 0x000006000300780c */ /* 0x000fe40003f26070 */
[----:B------:R-:W-:-:S13]  /*1520*/  ISETP.NE.AND P0, PT, R4, 0x600, PT ;  /* 0x000006000400780c */ /* 0x000fda0003f05270 */
[----:B------:R-:W-:Y:S05]  /*1530*/  @!P0 BRA `(.L_x_23) ;  /* 0x0000000000388947 */ /* 0x000fea0003800000 */
[----:B------:R-:W0:Y:S01]  /*1540*/  LDC.64 R6, c[0x0][0x380] ;  /* 0x0000e000ff067b82 */ /* 0x000e220000000a00 */
[----:B------:R-:W-:Y:S02]  /*1550*/  LEA.HI R3, R3, 0x1, RZ, 0x17 ;  /* 0x0000000103037811 */ /* 0x000fe400078fb8ff */
[----:B------:R-:W-:Y:S02]  /*1560*/  IADD3 R9, PT, PT, R0, R20, RZ ;  /* 0x0000001400097210 */ /* 0x000fe40007ffe0ff */
[----:B------:R-:W-:Y:S02]  /*1570*/  LOP3.LUT R3, R3, 0x3, RZ, 0xc0, !PT ;  /* 0x0000000303037812 */ /* 0x000fe400078ec0ff */
[----:B------:R-:W-:Y:S02]  /*1580*/  MOV R10, R0 ;  /* 0x00000000000a7202 */ /* 0x000fe40000000f00 */
[----:B------:R-:W-:-:S07]  /*1590*/  IADD3 R3, PT, PT, -R3, RZ, RZ ;  /* 0x000000ff03037210 */ /* 0x000fce0007ffe1ff */
.L_x_24:
[----:B0-----:R-:W-:-:S06]  /*15a0*/  IMAD.WIDE.U32 R4, R9, 0x4, R6 ;  /* 0x0000000409047825 */ /* 0x001fcc00078e0006 */
[----:B------:R-:W2:Y:S01]  /*15b0*/  LDG.E.CONSTANT R5, desc[UR6][R4.64] ;  /* 0x0000000604057981 */ /* 0x000ea2000c1e9900 */
[----:B------:R-:W-:Y:S02]  /*15c0*/  IADD3 R3, PT, PT, R3, 0x1, RZ ;  /* 0x0000000103037810 */ /* 0x000fe40007ffe0ff */
[----:B------:R-:W-:Y:S02]  /*15d0*/  IADD3 R10, PT, PT, R10, 0x200, RZ ;  /* 0x000002000a0a7810 */ /* 0x000fe40007ffe0ff */
[----:B------:R-:W-:Y:S02]  /*15e0*/  ISETP.NE.AND P0, PT, R3, RZ, PT ;  /* 0x000000ff0300720c */ /* 0x000fe40003f05270 */
[----:B------:R-:W-:Y:S01]  /*15f0*/  IADD3 R9, PT, PT, R9, 0x200, RZ ;  /* 0x0000020009097810 */ /* 0x000fe20007ffe0ff */
[----:B--2---:R-:W-:-:S10]  /*1600*/  FADD R2, R5, R2 ;  /* 0x0000000205027221 */ /* 0x004fd40000000000 */
[----:B------:R-:W-:Y:S05]  /*1610*/  @P0 BRA `(.L_x_24) ;  /* 0xfffffffc00e00947 */ /* 0x000fea000383ffff */
.L_x_23:
[----:B------:R-:W-:Y:S05]  /*1620*/  BSYNC.RECONVERGENT B2 ;  /* 0x0000000000027941 */ /* 0x000fea0003800200 */
.L_x_22:
[----:B------:R-:W-:Y:S05]  /*1630*/  @!P1 BRA `(.L_x_21) ;  /* 0x0000000400a89947 */ /* 0x000fea0003800000 */
[----:B------:R-:W0:Y:S01]  /*1640*/  LDCU.64 UR4, c[0x0][0x380] ;  /* 0x00007000ff0477ac */ /* 0x000e220008000a00 */
[----:B------:R-:W-:Y:S01]  /*1650*/  IADD3 R5, PT, PT, R11, -R10, RZ ;  /* 0x8000000a0b057210 */ /* 0x000fe20007ffe0ff */
[----:B------:R-:W-:Y:S01]  /*1660*/  BSSY.RECONVERGENT B2, `(.L_x_25) ;  /* 0x000003b000027945 */ /* 0x000fe20003800200 */
[----:B------:R-:W-:Y:S02]  /*1670*/  IADD3 R3, P0, PT, R10, R20, RZ ;  /* 0x000000140a037210 */ /* 0x000fe40007f1e0ff */
[----:B------:R-:W-:Y:S02]  /*1680*/  ISETP.GT.AND P1, PT, R5, 0x1800, PT ;  /* 0x000018000500780c */ /* 0x000fe40003f24270 */
[----:B------:R-:W-:Y:S02]  /*1690*/  IADD3.X R6, PT, PT, RZ, RZ, RZ, P0, !PT ;  /* 0x000000ffff067210 */ /* 0x000fe400007fe4ff */
[----:B0-----:R-:W-:-:S04]  /*16a0*/  LEA R4, P0, R3, UR4, 0x2 ;  /* 0x0000000403047c11 */ /* 0x001fc8000f8010ff */
[----:B------:R-:W-:Y:S02]  /*16b0*/  LEA.HI.X R3, R3, UR5, R6, 0x2, P0 ;  /* 0x0000000503037c11 */ /* 0x000fe400080f1406 */
[----:B------:R-:W-:-:S04]  /*16c0*/  IADD3 R4, P0, PT, R4, 0x1000, RZ ;  /* 0x0000100004047810 */ /* 0x000fc80007f1e0ff */
[----:B------:R-:W-:Y:S02]  /*16d0*/  IADD3.X R5, PT, PT, RZ, R3, RZ, P0, !PT ;  /* 0x00000003ff057210 */ /* 0x000fe400007fe4ff */
[----:B------:R-:W-:Y:S02]  /*16e0*/  PLOP3.LUT P0, PT, PT, PT, PT, 0x80, 0x8 ;  /* 0x000000000008781c */ /* 0x000fe40003f0f070 */
[----:B------:R-:W-:Y:S01]  /*16f0*/  IADD3 R3, PT, PT, R10, R20, RZ ;  /* 0x000000140a037210 */ /* 0x000fe20007ffe0ff */
[----:B------:R-:W-:Y:S10]  /*1700*/  @!P1 BRA `(.L_x_26) ;  /* 0x0000000000c09947 */ /* 0x000ff40003800000 */
[----:B------:R-:W-:Y:S02]  /*1710*/  PLOP3.LUT P0, PT, PT, PT, PT, 0x8, 0x80 ;  /* 0x000000000080781c */ /* 0x000fe40003f0e170 */
[----:B------:R-:W-:-:S11]  /*1720*/  IADD3 R13, PT, PT, R11, -0x1800, RZ ;  /* 0xffffe8000b0d7810 */ /* 0x000fd60007ffe0ff */
.L_x_27:
[----:B------:R-:W0:Y:S01]  /*1730*/  LDC.64 R6, c[0x0][0x380] ;  /* 0x0000e000ff067b82 */ /* 0x000e220000000a00 */
[----:B------:R-:W2:Y:S01]  /*1740*/  LDG.E.CONSTANT R12, desc[UR6][R4.64+-0x800] ;  /* 0xfff80006040c7981 */ /* 0x000ea2000c1e9900 */
[----:B------:R-:W-:-:S03]  /*1750*/  IADD3 R25, PT, PT, R3, 0x800, RZ ;  /* 0x0000080003197810 */ /* 0x000fc60007ffe0ff */
[----:B------:R-:W3:Y:S04]  /*1760*/  LDG.E.CONSTANT R20, desc[UR6][R4.64] ;  /* 0x0000000604147981 */ /* 0x000ee8000c1e9900 */
[----:B------:R-:W4:Y:S01]  /*1770*/  LDG.E.CONSTANT R19, desc[UR6][R4.64+0x800] ;  /* 0x0008000604137981 */ /* 0x000f22000c1e9900 */
[----:B------:R-:W-:-:S03]  /*1780*/  IADD3 R9, PT, PT, R3, 0x1000, RZ ;  /* 0x0000100003097810 */ /* 0x000fc60007ffe0ff */
[----:B------:R-:W5:Y:S04]  /*1790*/  LDG.E.CONSTANT R17, desc[UR6][R4.64+0x1800] ;  /* 0x0018000604117981 */ /* 0x000f68000c1e9900 */
[----:B------:R-:W5:Y:S01]  /*17a0*/  LDG.E.CONSTANT R16, desc[UR6][R4.64+0x2000] ;  /* 0x0020000604107981 */ /* 0x000f62000c1e9900 */
[----:B------:R-:W-:-:S03]  /*17b0*/  IADD3 R23, PT, PT, R3, 0x1800, RZ ;  /* 0x0000180003177810 */ /* 0x000fc60007ffe0ff */
[----:B------:R-:W5:Y:S01]  /*17c0*/  LDG.E.CONSTANT R22, desc[UR6][R4.64+0x3800] ;  /* 0x0038000604167981 */ /* 0x000f62000c1e9900 */
[----:B0-----:R-:W-:-:S03]  /*17d0*/  IMAD.WIDE.U32 R14, R3, 0x4, R6 ;  /* 0x00000004030e7825 */ /* 0x001fc600078e0006 */
[----:B------:R-:W5:Y:S04]  /*17e0*/  LDG.E.CONSTANT R21, desc[UR6][R4.64+0x4000] ;  /* 0x0040000604157981 */ /* 0x000f68000c1e9900 */
[----:B------:R-:W5:Y:S04]  /*17f0*/  LDG.E.CONSTANT R26, desc[UR6][R4.64+0x6000] ;  /* 0x00600006041a7981 */ /* 0x000f68000c1e9900 */
[----:B------:R-:W2:Y:S01]  /*1800*/  LDG.E.CONSTANT R15, desc[UR6][R14.64] ;  /* 0x000000060e0f7981 */ /* 0x000ea2000c1e9900 */
[----:B------:R-:W-:-:S05]  /*1810*/  IMAD.WIDE.U32 R24, R25, 0x4, R6 ;  /* 0x0000000419187825 */ /* 0x000fca00078e0006 */
[----:B------:R-:W5:Y:S01]  /*1820*/  LDG.E.CONSTANT R18, desc[UR6][R24.64] ;  /* 0x0000000618127981 */ /* 0x000f62000c1e9900 */
[----:B------:R-:W-:-:S03]  /*1830*/  IMAD.WIDE.U32 R8, R9, 0x4, R6 ;  /* 0x0000000409087825 */ /* 0x000fc600078e0006 */
[----:B------:R-:W5:Y:S04]  /*1840*/  LDG.E.CONSTANT R14, desc[UR6][R4.64+0x2800] ;  /* 0x00280006040e7981 */ /* 0x000f68000c1e9900 */
[----:B------:R-:W5:Y:S01]  /*1850*/  LDG.E.CONSTANT R8, desc[UR6][R8.64] ;  /* 0x0000000608087981 */ /* 0x000f62000c1e9900 */
[----:B------:R-:W-:-:S03]  /*1860*/  IMAD.WIDE.U32 R6, R23, 0x4, R6 ;  /* 0x0000000417067825 */ /* 0x000fc600078e0006 */
[----:B------:R-:W5:Y:S04]  /*1870*/  LDG.E.CONSTANT R23, desc[UR6][R4.64+0x4800] ;  /* 0x0048000604177981 */ /* 0x000f68000c1e9900 */
[----:B------:R-:W5:Y:S04]  /*1880*/  LDG.E.CONSTANT R6, desc[UR6][R6.64] ;  /* 0x0000000606067981 */ /* 0x000f68000c1e9900 */
[----:B------:R-:W5:Y:S04]  /*1890*/  LDG.E.CONSTANT R24, desc[UR6][R4.64+0x5800] ;  /* 0x0058000604187981 */ /* 0x000f68000c1e9900 */
[----:B------:R0:W5:Y:S01]  /*18a0*/  LDG.E.CONSTANT R25, desc[UR6][R4.64+0x6800] ;  /* 0x0068000604197981 */ /* 0x000162000c1e9900 */
[----:B------:R-:W-:-:S04]  /*18b0*/  IADD3 R10, PT, PT, R10, 0x2000, RZ ;  /* 0x000020000a0a7810 */ /* 0x000fc80007ffe0ff */
[----:B------:R-:W-:Y:S02]  /*18c0*/  ISETP.GE.AND P1, PT, R10, R13, PT ;  /* 0x0000000d0a00720c */ /* 0x000fe40003f26270 */
[----:B0-----:R-:W-:Y:S02]  /*18d0*/  IADD3 R4, P2, PT, R4, 0x8000, RZ ;  /* 0x0000800004047810 */ /* 0x001fe40007f5e0ff */
[----:B------:R-:W-:Y:S02]  /*18e0*/  IADD3 R3, PT, PT, R3, 0x2000, RZ ;  /* 0x0000200003037810 */ /* 0x000fe40007ffe0ff */
[----:B------:R-:W-:Y:S01]  /*18f0*/  IADD3.X R5, PT, PT, RZ, R5, RZ, P2, !PT ;  /* 0x00000005ff057210 */ /* 0x000fe200017fe4ff */
[----:B--2---:R-:W-:-:S04]  /*1900*/  FADD R15, R15, R2 ;  /* 0x000000020f0f7221 */ /* 0x004fc80000000000 */
[----:B------:R-:W-:-:S04]  /*1910*/  FADD R15, R15, R12 ;  /* 0x0000000c0f0f7221 */ /* 0x000fc80000000000 */
[----:B---3--:R-:W-:-:S04]  /*1920*/  FADD R20, R15, R20 ;  /* 0x000000140f147221 */ /* 0x008fc80000000000 */
[----:B----4-:R-:W-:-:S04]  /*1930*/  FADD R19, R20, R19 ;  /* 0x0000001314137221 */ /* 0x010fc80000000000 */
[----:B-----5:R-:W-:-:S04]  /*1940*/  FADD R18, R19, R18 ;  /* 0x0000001213127221 */ /* 0x020fc80000000000 */
        /* <DEDUP_REMOVED lines=12> */
.L_x_26:
[----:B------:R-:W-:Y:S05]  /*1a10*/  BSYNC.RECONVERGENT B2 ;  /* 0x0000000000027941 */ /* 0x000fea0003800200 */
.L_x_25:
[----:B------:R-:W-:Y:S01]  /*1a20*/  IADD3 R6, PT, PT, R11, -R10, RZ ;  /* 0x8000000a0b067210 */ /* 0x000fe20007ffe0ff */
[----:B------:R-:W-:Y:S03]  /*1a30*/  BSSY.RECONVERGENT B2, `(.L_x_28) ;  /* 0x000001e000027945 */ /* 0x000fe60003800200 */
[----:B------:R-:W-:-:S13]  /*1a40*/  ISETP.GT.AND P1, PT, R6, 0x800, PT ;  /* 0x000008000600780c */ /* 0x000fda0003f24270 */
[----:B------:R-:W-:Y:S05]  /*1a50*/  @!P1 BRA `(.L_x_29) ;  /* 0x00000000006c9947 */ /* 0x000fea0003800000 */
[----:B------:R-:W0:Y:S01]  /*1a60*/  LDC.64 R8, c[0x0][0x380] ;  /* 0x0000e000ff087b82 */ /* 0x000e220000000a00 */
[----:B------:R-:W2:Y:S01]  /*1a70*/  LDG.E.CONSTANT R13, desc[UR6][R4.64+-0x800] ;  /* 0xfff80006040d7981 */ /* 0x000ea2000c1e9900 */
[----:B------:R-:W-:-:S03]  /*1a80*/  IADD3 R17, PT, PT, R3, 0x800, RZ ;  /* 0x0000080003117810 */ /* 0x000fc60007ffe0ff */
[----:B------:R-:W3:Y:S04]  /*1a90*/  LDG.E.CONSTANT R15, desc[UR6][R4.64] ;  /* 0x00000006040f7981 */ /* 0x000ee8000c1e9900 */
[----:B------:R-:W4:Y:S04]  /*1aa0*/  LDG.E.CONSTANT R19, desc[UR6][R4.64+0x1800] ;  /* 0x0018000604137981 */ /* 0x000f28000c1e9900 */
[----:B------:R-:W5:Y:S04]  /*1ab0*/  LDG.E.CONSTANT R21, desc[UR6][R4.64+0x2000] ;  /* 0x0020000604157981 */ /* 0x000f68000c1e9900 */
[----:B------:R-:W5:Y:S01]  /*1ac0*/  LDG.E.CONSTANT R23, desc[UR6][R4.64+0x2800] ;  /* 0x0028000604177981 */ /* 0x000f62000c1e9900 */
[----:B0-----:R-:W-:-:S06]  /*1ad0*/  IMAD.WIDE.U32 R6, R3, 0x4, R8 ;  /* 0x0000000403067825 */ /* 0x001fcc00078e0008 */
[----:B------:R0:W2:Y:S01]  /*1ae0*/  LDG.E.CONSTANT R7, desc[UR6][R6.64] ;  /* 0x0000000606077981 */ /* 0x0000a2000c1e9900 */
[----:B------:R-:W-:-:S03]  /*1af0*/  IMAD.WIDE.U32 R8, R17, 0x4, R8 ;  /* 0x0000000411087825 */ /* 0x000fc600078e0008 */
[----:B------:R1:W4:Y:S04]  /*1b00*/  LDG.E.CONSTANT R17, desc[UR6][R4.64+0x800] ;  /* 0x0008000604117981 */ /* 0x000328000c1e9900 */
[----:B------:R-:W5:Y:S01]  /*1b10*/  LDG.E.CONSTANT R9, desc[UR6][R8.64] ;  /* 0x0000000608097981 */ /* 0x000f62000c1e9900 */
[----:B0-----:R-:W-:Y:S02]  /*1b20*/  IADD3 R6, P1, PT, R4, 0x4000, RZ ;  /* 0x0000400004067810 */ /* 0x001fe40007f3e0ff */
[----:B------:R-:W-:Y:S02]  /*1b30*/  PLOP3.LUT P0, PT, PT, PT, PT, 0x8, 0x80 ;  /* 0x000000000080781c */ /* 0x000fe40003f0e170 */
[----:B------:R-:W-:Y:S02]  /*1b40*/  IADD3 R10, PT, PT, R10, 0x1000, RZ ;  /* 0x000010000a0a7810 */ /* 0x000fe40007ffe0ff */
[----:B------:R-:W-:-:S02]  /*1b50*/  IADD3 R3, PT, PT, R3, 0x1000, RZ ;  /* 0x0000100003037810 */ /* 0x000fc40007ffe0ff */
[----:B-1----:R-:W-:Y:S01]  /*1b60*/  MOV R4, R6 ;  /* 0x0000000600047202 */ /* 0x002fe20000000f00 */
[----:B--2---:R-:W-:-:S04]  /*1b70*/  FADD R2, R2, R7 ;  /* 0x0000000702027221 */ /* 0x004fc80000000000 */
[----:B------:R-:W-:-:S04]  /*1b80*/  FADD R2, R2, R13 ;  /* 0x0000000d02027221 */ /* 0x000fc80000000000 */
[----:B---3--:R-:W-:-:S04]  /*1b90*/  FADD R2, R2, R15 ;  /* 0x0000000f02027221 */ /* 0x008fc80000000000 */
[----:B----4-:R-:W-:-:S04]  /*1ba0*/  FADD R2, R2, R17 ;  /* 0x0000001102027221 */ /* 0x010fc80000000000 */
[----:B-----5:R-:W-:-:S04]  /*1bb0*/  FADD R2, R2, R9 ;  /* 0x0000000902027221 */ /* 0x020fc80000000000 */
[----:B------:R-:W-:Y:S01]  /*1bc0*/  FADD R2, R2, R19 ;  /* 0x0000001302027221 */ /* 0x000fe20000000000 */
[----:B------:R-:W-:-:S03]  /*1bd0*/  IADD3.X R7, PT, PT, RZ, R5, RZ, P1, !PT ;  /* 0x00000005ff077210 */ /* 0x000fc60000ffe4ff */
[----:B------:R-:W-:Y:S01]  /*1be0*/  FADD R2, R2, R21 ;  /* 0x0000001502027221 */ /* 0x000fe20000000000 */
[----:B------:R-:W-:-:S03]  /*1bf0*/  MOV R5, R7 ;  /* 0x0000000700057202 */ /* 0x000fc60000000f00 */
[----:B------:R-:W-:-:S07]  /*1c00*/  FADD R2, R2, R23 ;  /* 0x0000001702027221 */ /* 0x000fce0000000000 */
.L_x_29:
[----:B------:R-:W-:Y:S05]  /*1c10*/  BSYNC.RECONVERGENT B2 ;  /* 0x0000000000027941 */ /* 0x000fea0003800200 */
.L_x_28:
[----:B------:R-:W-:-:S13]  /*1c20*/  ISETP.LT.OR P0, PT, R10, R11, P0 ;  /* 0x0000000b0a00720c */ /* 0x000fda0000701670 */
[----:B------:R-:W-:Y:S05]  /*1c30*/  @!P0 BRA `(.L_x_21) ;  /* 0x0000000000288947 */ /* 0x000fea0003800000 */
[----:B------:R-:W0:Y:S01]  /*1c40*/  LDC.64 R6, c[0x0][0x380] ;  /* 0x0000e000ff067b82 */ /* 0x000e220000000a00 */
[----:B------:R-:W2:Y:S04]  /*1c50*/  LDG.E.CONSTANT R9, desc[UR6][R4.64] ;  /* 0x0000000604097981 */ /* 0x000ea8000c1e9900 */
[----:B------:R-:W3:Y:S01]  /*1c60*/  LDG.E.CONSTANT R11, desc[UR6][R4.64+0x800] ;  /* 0x00080006040b7981 */ /* 0x000ee2000c1e9900 */
[----:B0-----:R-:W-:-:S03]  /*1c70*/  IMAD.WIDE.U32 R6, R3, 0x4, R6 ;  /* 0x0000000403067825 */ /* 0x001fc600078e0006 */
[----:B------:R-:W4:Y:S04]  /*1c80*/  LDG.E.CONSTANT R3, desc[UR6][R4.64+-0x800] ;  /* 0xfff8000604037981 */ /* 0x000f28000c1e9900 */
[----:B------:R-:W5:Y:S02]  /*1c90*/  LDG.E.CONSTANT R7, desc[UR6][R6.64] ;  /* 0x0000000606077981 */ /* 0x000f64000c1e9900 */
[----:B-----5:R-:W-:-:S04]  /*1ca0*/  FADD R2, R2, R7 ;  /* 0x0000000702027221 */ /* 0x020fc80000000000 */
[----:B----4-:R-:W-:-:S04]  /*1cb0*/  FADD R2, R2, R3 ;  /* 0x0000000302027221 */ /* 0x010fc80000000000 */
[----:B--2---:R-:W-:-:S04]  /*1cc0*/  FADD R2, R2, R9 ;  /* 0x0000000902027221 */ /* 0x004fc80000000000 */
[----:B---3--:R-:W-:-:S07]  /*1cd0*/  FADD R2, R2, R11 ;  /* 0x0000000b02027221 */ /* 0x008fce0000000000 */
.L_x_21:
[----:B------:R-:W-:Y:S05]  /*1ce0*/  BSYNC.RECONVERGENT B1 ;  /* 0x0000000000017941 */ /* 0x000fea0003800200 */
.L_x_19:
[----:B------:R-:W0:Y:S01]  /*1cf0*/  SHFL.DOWN P0, R3, R2, 0x1, 0x1f ;  /* 0x08201f0002037f89 */ /* 0x000e220000000000 */
[----:B------:R-:W1:Y:S01]  /*1d00*/  S2R R7, SR_LANEID ;  /* 0x0000000000077919 */ /* 0x000e620000000000 */
[----:B0-----:R-:W-:-:S05]  /*1d10*/  @P0 FADD R3, R3, R2 ;  /* 0x0000000203030221 */ /* 0x001fca0000000000 */
[----:B------:R-:W0:Y:S01]  /*1d20*/  SHFL.DOWN P0, R4, R3, 0x2, 0x1f ;  /* 0x08401f0003047f89 */ /* 0x000e220000000000 */
[----:B-1----:R-:W-:-:S13]  /*1d30*/  ISETP.NE.AND P1, PT, R7, RZ, PT ;  /* 0x000000ff0700720c */ /* 0x002fda0003f25270 */
        /* <DEDUP_REMOVED lines=17> */
[----:B------:R-:W0:Y:S01]  /*1e50*/  S2UR UR5, SR_CgaCtaId ;  /* 0x00000000000579c3 */ /* 0x000e220000008800 */
[----:B------:R-:W-:Y:S02]  /*1e60*/  UMOV UR4, 0x400 ;  /* 0x0000040000047882 */ /* 0x000fe40000000000 */
[----:B0-----:R-:W-:-:S09]  /*1e70*/  ULEA UR4, UR5, UR4, 0x18 ;  /* 0x0000000405047291 */ /* 0x001fd2000f8ec0ff */
[----:B------:R-:W0:Y:S04]  /*1e80*/  LDS.128 R4, [UR4+0x10] ;  /* 0x00001004ff047984 */ /* 0x000e280008000c00 */
[----:B------:R-:W1:Y:S04]  /*1e90*/  LDS.128 R12, [UR4+0x20] ;  /* 0x00002004ff0c7984 */ /* 0x000e680008000c00 */
[----:B------:R-:W2:Y:S04]  /*1ea0*/  LDS.128 R8, [UR4+0x30] ;  /* 0x00003004ff087984 */ /* 0x000ea80008000c00 */
[----:B------:R-:W4:Y:S01]  /*1eb0*/  LDS.128 R16, [UR4+0x40] ;  /* 0x00004004ff107984 */ /* 0x000f220008000c00 */
[----:B0-----:R-:W-:-:S04]  /*1ec0*/  FADD R5, R2, R5 ;  /* 0x0000000502057221 */ /* 0x001fc80000000000 */
[----:B------:R-:W-:-:S04]  /*1ed0*/  FADD R6, R5, R6 ;  /* 0x0000000605067221 */ /* 0x000fc80000000000 */
[----:B------:R-:W-:-:S04]  /*1ee0*/  FADD R7, R6, R7 ;  /* 0x0000000706077221 */ /* 0x000fc80000000000 */
[----:B-1----:R-:W-:-:S04]  /*1ef0*/  FADD R12, R7, R12 ;  /* 0x0000000c070c7221 */ /* 0x002fc80000000000 */
[----:B------:R-:W-:-:S04]  /*1f00*/  FADD R13, R12, R13 ;  /* 0x0000000d0c0d7221 */ /* 0x000fc80000000000 */
[----:B------:R-:W-:-:S04]  /*1f10*/  FADD R14, R13, R14 ;  /* 0x0000000e0d0e7221 */ /* 0x000fc80000000000 */
[----:B------:R-:W-:-:S04]  /*1f20*/  FADD R15, R14, R15 ;  /* 0x0000000f0e0f7221 */ /* 0x000fc80000000000 */
[----:B--2---:R-:W-:-:S04]  /*1f30*/  FADD R8, R15, R8 ;  /* 0x000000080f087221 */ /* 0x004fc80000000000 */
[----:B------:R-:W-:-:S04]  /*1f40*/  FADD R9, R8, R9 ;  /* 0x0000000908097221 */ /* 0x000fc80000000000 */
[----:B------:R-:W-:-:S04]  /*1f50*/  FADD R10, R9, R10 ;  /* 0x0000000a090a7221 */ /* 0x000fc80000000000 */
[----:B------:R-:W-:-:S04]  /*1f60*/  FADD R11, R10, R11 ;  /* 0x0000000b0a0b7221 */ /* 0x000fc80000000000 */
[----:B----4-:R-:W-:-:S04]  /*1f70*/  FADD R16, R11, R16 ;  /* 0x000000100b107221 */ /* 0x010fc80000000000 */
[----:B------:R-:W-:-:S04]  /*1f80*/  FADD R17, R16, R17 ;  /* 0x0000001110117221 */ /* 0x000fc80000000000 */
[----:B------:R-:W-:-:S04]  /*1f90*/  FADD R18, R17, R18 ;  /* 0x0000001211127221 */ /* 0x000fc80000000000 */
[----:B---3--:R-:W-:Y:S01]  /*1fa0*/  FADD R2, R18, R19 ;  /* 0x0000001312027221 */ /* 0x008fe20000000000 */
[----:B------:R-:W-:Y:S06]  /*1fb0*/  BRA `(.L_x_17) ;  /* 0x0000001c00e47947 */ /* 0x000fec0003800000 */
.L_x_2:
        /* <DEDUP_REMOVED lines=12> */
.L_x_32:
[----:B------:R-:W-:Y:S05]  /*2080*/  BSYNC.RECONVERGENT B1 ;  /* 0x0000000000017941 */ /* 0x000fea0003800200 */
.L_x_31:
        /* <DEDUP_REMOVED lines=16> */
.L_x_37:
        /* <DEDUP_REMOVED lines=9> */
.L_x_36:
[----:B------:R-:W-:Y:S05]  /*2220*/  BSYNC.RECONVERGENT B2 ;  /* 0x0000000000027941 */ /* 0x000fea0003800200 */
.L_x_35:
        /* <DEDUP_REMOVED lines=8> */
.L_x_40:
        /* <DEDUP_REMOVED lines=43> */
.L_x_39:
[----:B------:R-:W-:Y:S05]  /*2560*/  BSYNC.RECONVERGENT B2 ;  /* 0x0000000000027941 */ /* 0x000fea0003800200 */
.L_x_38:
        /* <DEDUP_REMOVED lines=26> */
.L_x_42:
[----:B------:R-:W-:Y:S05]  /*2710*/  BSYNC.RECONVERGENT B2 ;  /* 0x0000000000027941 */ /* 0x000fea0003800200 */
.L_x_41:
        /* <DEDUP_REMOVED lines=12> */
.L_x_34:
[----:B------:R-:W-:Y:S05]  /*27e0*/  BSYNC.RECONVERGENT B1 ;  /* 0x0000000000017941 */ /* 0x000fea0003800200 */
.L_x_33:
        /* <DEDUP_REMOVED lines=29> */
[----:B------:R-:W3:Y:S04]  /*29c0*/  LDS.128 R8, [UR4+0x30] ;  /* 0x00003004ff087984 */ /* 0x000ee80008000c00 */
        /* <DEDUP_REMOVED lines=15> */
[----:B--2---:R-:W-:Y:S01]  /*2ac0*/  FADD R2, R18, R19 ;  /* 0x0000001312027221 */ /* 0x004fe20000000000 */
[----:B------:R-:W-:Y:S06]  /*2ad0*/  BRA `(.L_x_17) ;  /* 0x00000014001c7947 */ /* 0x000fec0003800000 */
.L_x_43:
        /* <DEDUP_REMOVED lines=36> */
[----:B-1----:R-:W1:Y:S04]  /*2d20*/  LDS.128 R4, [UR4+0x20] ;  /* 0x00002004ff047984 */ /* 0x002e680008000c00 */
[----:B------:R-:W2:Y:S04]  /*2d30*/  LDS.128 R8, [UR4+0x30] ;  /* 0x00003004ff087984 */ /* 0x000ea80008000c00 */
        /* <DEDUP_REMOVED lines=28> */
.L_x_30:
[----:B------:R-:W0:Y:S01]  /*2f00*/  S2R R0, SR_TID.X ;  /* 0x0000000000007919 */ /* 0x000e220000002100 */
[----:B------:R-:W0:Y:S02]  /*2f10*/  LDC.64 R4, c[0x0][0x380] ;  /* 0x0000e000ff047b82 */ /* 0x000e240000000a00 */
[----:B0-----:R-:W-:-:S05]  /*2f20*/  IMAD.WIDE.U32 R4, R0, 0x4, R4 ;  /* 0x0000000400047825 */ /* 0x001fca00078e0004 */
[----:B------:R-:W2:Y:S04]  /*2f30*/  LDG.E.CONSTANT R21, desc[UR6][R4.64] ;  /* 0x0000000604157981 */ /* 0x000ea8000c1e9900 */
[----:B------:R-:W2:Y:S04]  /*2f40*/  LDG.E.CONSTANT R2, desc[UR6][R4.64+0x800] ;  /* 0x0008000604027981 */ /* 0x000ea8000c1e9900 */
[----:B------:R-:W3:Y:S04]  /*2f50*/  LDG.E.CONSTANT R6, desc[UR6][R4.64+0x1000] ;  /* 0x0010000604067981 */ /* 0x000ee8000c1e9900 */
[----:B------:R-:W3:Y:S04]  /*2f60*/  LDG.E.CONSTANT R7, desc[UR6][R4.64+0x1800] ;  /* 0x0018000604077981 */ /* 0x000ee8000c1e9900 */
[----:B------:R-:W4:Y:S04]  /*2f70*/  LDG.E.CONSTANT R8, desc[UR6][R4.64+0x2000] ;  /* 0x0020000604087981 */ /* 0x000f28000c1e9900 */
[----:B------:R-:W4:Y:S04]  /*2f80*/  LDG.E.CONSTANT R9, desc[UR6][R4.64+0x2800] ;  /* 0x0028000604097981 */ /* 0x000f28000c1e9900 */
[----:B------:R-:W5:Y:S04]  /*2f90*/  LDG.E.CONSTANT R10, desc[UR6][R4.64+0x3000] ;  /* 0x00300006040a7981 */ /* 0x000f68000c1e9900 */
        /* <DEDUP_REMOVED lines=8> */
[----:B------:R-:W5:Y:S01]  /*3020*/  LDG.E.CONSTANT R19, desc[UR6][R4.64+0x7800] ;  /* 0x0078000604137981 */ /* 0x000f62000c1e9900 */
[----:B------:R-:W-:Y:S01]  /*3030*/  ISETP.GE.U32.AND P0, PT, R3, 0x4000, PT ;  /* 0x000040000300780c */ /* 0x000fe20003f06070 */
[----:B--2---:R-:W-:Y:S01]  /*3040*/  FADD R2, R21, R2 ;  /* 0x0000000215027221 */ /* 0x004fe20000000000 */
[----:B---3--:R-:W-:-:S04]  /*3050*/  FADD R7, R6, R7 ;  /* 0x0000000706077221 */ /* 0x008fc80000000000 */
[----:B------:R-:W-:Y:S01]  /*3060*/  FADD R2, R2, R7 ;  /* 0x0000000702027221 */ /* 0x000fe20000000000 */
[----:B----4-:R-:W-:Y:S01]  /*3070*/  FADD R8, R8, R9 ;  /* 0x0000000908087221 */ /* 0x010fe20000000000 */
[----:B-----5:R-:W-:-:S04]  /*3080*/  FADD R11, R10, R11 ;  /* 0x0000000b0a0b7221 */ /* 0x020fc80000000000 */
[----:B------:R-:W-:Y:S01]  /*3090*/  FADD R11, R8, R11 ;  /* 0x0000000b080b7221 */ /* 0x000fe20000000000 */
[----:B------:R-:W-:-:S03]  /*30a0*/  FADD R12, R12, R13 ;  /* 0x0000000d0c0c7221 */ /* 0x000fc60000000000 */
[----:B------:R-:W-:Y:S01]  /*30b0*/  FADD R2, R2, R11 ;  /* 0x0000000b02027221 */ /* 0x000fe20000000000 */
[----:B------:R-:W-:Y:S02]  /*30c0*/  HFMA2 R11, -RZ, RZ, 0, 0.0078125 ;  /* 0x00002000ff0b7431 */ /* 0x000fe400000001ff */
[----:B------:R-:W-:-:S04]  /*30d0*/  FADD R15, R14, R15 ;  /* 0x0000000f0e0f7221 */ /* 0x000fc80000000000 */
        /* <DEDUP_REMOVED lines=10> */
.L_x_46:
[----:B------:R-:W-:-:S05]  /*3180*/  IMAD.WIDE R2, R11, 0x4, R4 ;  /* 0x000000040b027825 */ /* 0x000fca00078e0204 */
        /* <DEDUP_REMOVED lines=15> */
[----:B------:R0:W5:Y:S02]  /*3280*/  LDG.E.CONSTANT R18, desc[UR6][R2.64+0x7800] ;  /* 0x0078000602127981 */ /* 0x000164000c1e9900 */
[----:B0-----:R-:W-:-:S04]  /*3290*/  MOV R3, R7 ;  /* 0x0000000700037202 */ /* 0x001fc80000000f00 */
[----:B------:R-:W-:-:S04]  /*32a0*/  IADD3 R2, PT, PT, -R11, R3, RZ ;  /* 0x000000030b027210 */ /* 0x000fc80007ffe1ff */
[----:B------:R-:W-:Y:S01]  /*32b0*/  ISETP.GE.AND P0, PT, R2, 0x2000, PT ;  /* 0x000020000200780c */ /* 0x000fe20003f06270 */
        /* <DEDUP_REMOVED lines=8> */
[----:B------:R-:W-:-:S04]  /*3340*/  FADD R15, R15, R10 ;  /* 0x0000000a0f0f7221 */ /* 0x000fc80000000000 */
[----:B------:R-:W-:Y:S01]  /*3350*/  FADD R15, R16, R15 ;  /* 0x0000000f100f7221 */ /* 0x000fe20000000000 */
[----:B------:R-:W-:Y:S01]  /*3360*/  FADD R9, R14, R9 ;  /* 0x000000090e097221 */ /* 0x000fe20000000000 */
[----:B------:R-:W-:-:S04]  /*3370*/  FADD R12, R13, R12 ;  /* 0x0000000c0d0c7221 */ /* 0x000fc80000000000 */
[----:B------:R-:W-:-:S04]  /*3380*/  FADD R12, R9, R12 ;  /* 0x0000000c090c7221 */ /* 0x000fc80000000000 */
[----:B------:R-:W-:-:S04]  /*3390*/  FADD R15, R15, R12 ;  /* 0x0000000c0f0f7221 */ /* 0x000fc80000000000 */
[----:B------:R-:W-:-:S04]  /*33a0*/  FADD R15, R8, R15 ;  /* 0x0000000f080f7221 */ /* 0x000fc80000000000 */
[----:B------:R-:W-:Y:S01]  /*33b0*/  FADD R8, R18, R15 ;  /* 0x0000000f12087221 */ /* 0x000fe20000000000 */
[----:B------:R-:W-:Y:S06]  /*33c0*/  @!P0 BRA `(.L_x_45) ;  /* 0x0000000800308947 */ /* 0x000fec0003800000 */
[----:B------:R-:W-:-:S04]  /*33d0*/  IADD3 R11, PT, PT, R11, 0x2000, RZ ;  /* 0x000020000b0b7810 */ /* 0x000fc80007ffe0ff */
[----:B------:R-:W-:-:S13]  /*33e0*/  ISETP.GT.AND P0, PT, R11, R6, PT ;  /* 0x000000060b00720c */ /* 0x000fda0003f04270 */
[----:B------:R-:W-:Y:S05]  /*33f0*/  @!P0 BRA `(.L_x_46) ;  /* 0xfffffffc00608947 */ /* 0x000fea000383ffff */
.L_x_44:
        /* <DEDUP_REMOVED lines=20> */
.L_x_50:
        /* <DEDUP_REMOVED lines=8> */
.L_x_49:
[----:B------:R-:W-:Y:S05]  /*35c0*/  BSYNC.RECONVERGENT B2 ;  /* 0x0000000000027941 */ /* 0x000fea0003800200 */
.L_x_48:
[----:B------:R-:W-:Y:S05]  /*35d0*/  @!P1 BRA `(.L_x_47) ;  /* 0x0000000400a89947 */ /* 0x000fea0003800000 */
[----:B------:R-:W0:Y:S01]  /*35e0*/  LDCU.64 UR4, c[0x0][0x380] ;  /* 0x00007000ff0477ac */ /* 0x000e220008000a00 */
[----:B------:R-:W-:Y:S01]  /*35f0*/  IADD3 R5, PT, PT, R9, -R10, RZ ;  /* 0x8000000a09057210 */ /* 0x000fe20007ffe0ff */
[----:B------:R-:W-:Y:S01]  /*3600*/  BSSY.RECONVERGENT B2, `(.L_x_51) ;  /* 0x000003b000027945 */ /* 0x000fe20003800200 */
[CC--:B------:R-:W-:Y:S02]  /*3610*/  IADD3 R3, P0, PT, R10.reuse, R11.reuse, RZ ;  /* 0x0000000b0a037210 */ /* 0x0c0fe40007f1e0ff */
[----:B------:R-:W-:Y:S02]  /*3620*/  ISETP.GT.AND P1, PT, R5, 0x1800, PT ;  /* 0x000018000500780c */ /* 0x000fe40003f24270 */
[----:B------:R-:W-:Y:S02]  /*3630*/  IADD3.X R4, PT, PT, RZ, RZ, RZ, P0, !PT ;  /* 0x000000ffff047210 */ /* 0x000fe400007fe4ff */
[----:B------:R-:W-:Y:S02]  /*3640*/  IADD3 R11, PT, PT, R10, R11, RZ ;  /* 0x0000000b0a0b7210 */ /* 0x000fe40007ffe0ff */
[----:B0-----:R-:W-:-:S04]  /*3650*/  LEA R2, P0, R3, UR4, 0x2 ;  /* 0x0000000403027c11 */ /* 0x001fc8000f8010ff */
[----:B------:R-:W-:Y:S02]  /*3660*/  LEA.HI.X R3, R3, UR5, R4, 0x2, P0 ;  /* 0x0000000503037c11 */ /* 0x000fe400080f1404 */
[----:B------:R-:W-:-:S04]  /*3670*/  IADD3 R2, P0, PT, R2, 0x1000, RZ ;  /* 0x0000100002027810 */ /* 0x000fc80007f1e0ff */
[----:B------:R-:W-:Y:S02]  /*3680*/  IADD3.X R3, PT, PT, RZ, R3, RZ, P0, !PT ;  /* 0x00000003ff037210 */ /* 0x000fe400007fe4ff */
[----:B------:R-:W-:Y:S01]  /*3690*/  PLOP3.LUT P0, PT, PT, PT, PT, 0x80, 0x8 ;  /* 0x000000000008781c */ /* 0x000fe20003f0f070 */
[----:B------:R-:W-:-:S12]  /*36a0*/  @!P1 BRA `(.L_x_52) ;  /* 0x0000000000c09947 */ /* 0x000fd80003800000 */
[----:B------:R-:W-:Y:S02]  /*36b0*/  PLOP3.LUT P0, PT, PT, PT, PT, 0x8, 0x80 ;  /* 0x000000000080781c */ /* 0x000fe40003f0e170 */
[----:B------:R-:W-:-:S11]  /*36c0*/  IADD3 R13, PT, PT, R9, -0x1800, RZ ;  /* 0xffffe800090d7810 */ /* 0x000fd60007ffe0ff */
.L_x_53:
        /* <DEDUP_REMOVED lines=46> */
.L_x_52:
[----:B------:R-:W-:Y:S05]  /*39b0*/  BSYNC.RECONVERGENT B2 ;  /* 0x0000000000027941 */ /* 0x000fea0003800200 */
.L_x_51:
        /* <DEDUP_REMOVED lines=31> */
.L_x_55:
[----:B------:R-:W-:Y:S05]  /*3bb0*/  BSYNC.RECONVERGENT B2 ;  /* 0x0000000000027941 */ /* 0x000fea0003800200 */
.L_x_54:
[----:B------:R-:W-:-:S13]  /*3bc0*/  ISETP.LT.OR P0, PT, R10, R9, P0 ;  /* 0x000000090a00720c */ /* 0x000fda0000701670 */
[----:B------:R-:W-:Y:S05]  /*3bd0*/  @!P0 BRA `(.L_x_47) ;  /* 0x0000000000288947 */ /* 0x000fea0003800000 */
[----:B------:R-:W0:Y:S01]  /*3be0*/  LDC.64 R4, c[0x0][0x380] ;  /* 0x0000e000ff047b82 */ /* 0x000e220000000a00 */
[----:B------:R-:W2:Y:S04]  /*3bf0*/  LDG.E.CONSTANT R7, desc[UR6][R2.64+-0x800] ;  /* 0xfff8000602077981 */ /* 0x000ea8000c1e9900 */
[----:B------:R-:W3:Y:S04]  /*3c00*/  LDG.E.CONSTANT R6, desc[UR6][R2.64] ;  /* 0x0000000602067981 */ /* 0x000ee8000c1e9900 */
[----:B------:R-:W4:Y:S01]  /*3c10*/  LDG.E.CONSTANT R9, desc[UR6][R2.64+0x800] ;  /* 0x0008000602097981 */ /* 0x000f22000c1e9900 */
[----:B0-----:R-:W-:-:S06]  /*3c20*/  IMAD.WIDE.U32 R4, R11, 0x4, R4 ;  /* 0x000000040b047825 */ /* 0x001fcc00078e0004 */
[----:B------:R-:W5:Y:S02]  /*3c30*/  LDG.E.CONSTANT R5, desc[UR6][R4.64] ;  /* 0x0000000604057981 */ /* 0x000f64000c1e9900 */
[----:B-----5:R-:W-:-:S04]  /*3c40*/  FADD R8, R8, R5 ;  /* 0x0000000508087221 */ /* 0x020fc80000000000 */
[----:B--2---:R-:W-:-:S04]  /*3c50*/  FADD R7, R8, R7 ;  /* 0x0000000708077221 */ /* 0x004fc80000000000 */
[----:B---3--:R-:W-:-:S04]  /*3c60*/  FADD R6, R7, R6 ;  /* 0x0000000607067221 */ /* 0x008fc80000000000 */
[----:B----4-:R-:W-:-:S07]  /*3c70*/  FADD R8, R6, R9 ;  /* 0x0000000906087221 */ /* 0x010fce0000000000 */
.L_x_47:
[----:B------:R-:W-:Y:S05]  /*3c80*/  BSYNC.RECONVERGENT B1 ;  /* 0x0000000000017941 */ /* 0x000fea0003800200 */
.L_x_45:
        /* <DEDUP_REMOVED lines=43> */
[----:B0-----:R-:W-:-:S07]  /*3f40*/  FADD R2, R18, R19 ;  /* 0x0000001312027221 */ /* 0x001fce0000000000 */
.L_x_17:
[----:B------:R-:W-:Y:S05]  /*3f50*/  BSYNC.RECONVERGENT B0 ;  /* 0x0000000000007941 */ /* 0x000fea0003800200 */
.L_x_1:
[----:B------:R-:W-:Y:S05]  /*3f60*/  @P0 EXIT ;  /* 0x000000000000094d */ /* 0x000fea0003800000 */
[----:B-1----:R-:W1:Y:S01]  /*3f70*/  LDC.64 R4, c[0x0][0x388] ;  /* 0x0000e200ff047b82 */ /* 0x002e620000000a00 */
[----:B------:R-:W0:Y:S02]  /*3f80*/  LDCU UR4, c[0x0][0x398] ;  /* 0x00007300ff0477ac */ /* 0x000e240008000800 */
[----:B0-23--:R-:W-:-:S05]  /*3f90*/  FADD R3, R2, UR4 ;  /* 0x0000000402037e21 */ /* 0x00dfca0008000000 */
[----:B-1----:R-:W-:Y:S01]  /*3fa0*/  STG.E desc[UR6][R4.64], R3 ;  /* 0x0000000304007986 */ /* 0x002fe2000c101906 */
[----:B------:R-:W-:Y:S05]  /*3fb0*/  EXIT ;  /* 0x000000000000794d */ /* 0x000fea0003800000 */
.L_x_56:
[----:B------:R-:W-:-:S00]  /*3fc0*/  BRA `(.L_x_56) ;  /* 0xfffffffc00fc7947 */ /* 0x000fc0000383ffff */
[----:B------:R-:W-:-:S00]  /*3fd0*/  NOP ;  /* 0x0000000000007918 */ /* 0x000fc00000000000 */
        /* <DEDUP_REMOVED lines=10> */
.L_x_158:


//--------------------- .text._ZN3cub18CUB_300001_SM_10006detail6reduce18DeviceReduceKernelINS2_10policy_hubIfjN4cuda3std3__44plusIvEEE10Policy1000EPfjS9_fNS7_10__identityEEEvT0_PT3_T1_NS0_13GridEvenShareISH_EET2_T4_ --------------------------
	.section	.text._ZN3cub18CUB_300001_SM_10006detail6reduce18DeviceReduceKernelINS2_10policy_hubIfjN4cuda3std3__44plusIvEEE10Policy1000EPfjS9_fNS7_10__identityEEEvT0_PT3_T1_NS0_13GridEvenShareISH_EET2_T4_,"ax",@progbits
	.align	128
        .global         _ZN3cub18CUB_300001_SM_10006detail6reduce18DeviceReduceKernelINS2_10policy_hubIfjN4cuda3std3__44plusIvEEE10Policy1000EPfjS9_fNS7_10__identityEEEvT0_PT3_T1_NS0_13GridEvenShareISH_EET2_T4_
        .type           _ZN3cub18CUB_300001_SM_10006detail6reduce18DeviceReduceKernelINS2_10policy_hubIfjN4cuda3std3__44plusIvEEE10Policy1000EPfjS9_fNS7_10__identityEEEvT0_PT3_T1_NS0_13GridEvenShareISH_EET2_T4_,@function
        .size           _ZN3cub18CUB_300001_SM_10006detail6reduce18DeviceReduceKernelINS2_10policy_hubIfjN4cuda3std3__44plusIvEEE10Policy1000EPfjS9_fNS7_10__identityEEEvT0_PT3_T1_NS0_13GridEvenShareISH_EET2_T4_,(.L_x_159 - _ZN3cub18CUB_300001_SM_10006detail6reduce18DeviceReduceKernelINS2_10policy_hubIfjN4cuda3std3__44plusIvEEE10Policy1000EPfjS9_fNS7_10__identityEEEvT0_PT3_T1_NS0_13GridEvenShareISH_EET2_T4_)
        .other          _ZN3cub18CUB_300001_SM_10006detail6reduce18DeviceReduceKernelINS2_10policy_hubIfjN4cuda3std3__44plusIvEEE10Policy1000EPfjS9_fNS7_10__identityEEEvT0_PT3_T1_NS0_13GridEvenShareISH_EET2_T4_,@"STO_CUDA_ENTRY STV_DEFAULT"
_ZN3cub18CUB_300001_SM_10006detail6reduce18DeviceReduceKernelINS2_10policy_hubIfjN4cuda3std3__44plusIvEEE10Policy1000EPfjS9_fNS7_10__identityEEEvT0_PT3_T1_NS0_13GridEvenShareISH_EET2_T4_:
.text._ZN3cub18CUB_300001_SM_10006detail6reduce18DeviceReduceKernelINS2_10policy_hubIfjN4cuda3std3__44plusIvEEE10Policy1000EPfjS9_fNS7_10__identityEEEvT0_PT3_T1_NS0_13GridEvenShareISH_EET2_T4_:
[----:B------:R-:W-:Y:S01]  /*0000*/  LDC R1, c[0x0][0x37c] ;  /* 0x0000df00ff017b82 */ /* 0x000fe20000000800 */
[----:B------:R-:W0:Y:S01]  /*0010*/  S2R R0, SR_CTAID.X ;  /* 0x0000000000007919 */ /* 0x000e220000002500 */
[----:B------:R-:W1:Y:S01]  /*0020*/  LDCU UR4, c[0x0][0x380] ;  /* 0x00007000ff0477ac */ /* 0x000e620008000800 */
[----:B------:R-:W-:Y:S01]  /*0030*/  BSSY.RECONVERGENT B0, `(.L_x_57) ;  /* 0x00002e0000007945 */ /* 0x000fe20003800200 */
[----:B------:R-:W2:Y:S01]  /*0040*/  LDCU UR5, c[0x0][0x3ac] ;  /* 0x00007580ff0577ac */ /* 0x000ea20008000800 */
[----:B------:R-:W3:Y:S01]  /*0050*/  LDCU.64 UR8, c[0x0][0x358] ;  /* 0x00006b00ff0877ac */ /* 0x000ee20008000a00 */
[----:B-1----:R-:W-:Y:S02]  /*0060*/  ULOP3.LUT UP0, URZ, UR4, 0x7, URZ, 0xc0, !UPT ;  /* 0x0000000704ff7892 */ /* 0x002fe4000f80c0ff */
[----:B--2---:R-:W-:Y:S01]  /*0070*/  USHF.L.U32 UR5, UR5, 0xd, URZ ;  /* 0x0000000d05057899 */ /* 0x004fe200080006ff */
[----:B0-----:R-:W-:-:S06]  /*0080*/  SHF.L.U32 R19, R0, 0xd, RZ ;  /* 0x0000000d00137819 */ /* 0x001fcc00000006ff */
[----:B---3--:R-:W-:Y:S05]  /*0090*/  BRA.U UP0, `(.L_x_58) ;  /* 0x00000015008c7547 */ /* 0x008fea000b800000 */
[----:B------:R-:W0:Y:S02]  /*00a0*/  LDC R22, c[0x0][0x3a8] ;  /* 0x0000ea00ff167b82 */ /* 0x000e240000000800 */
[----:B0-----:R-:W-:-:S05]  /*00b0*/  IMAD R3, R0, -0x2000, R22 ;  /* 0xffffe00000037824 */ /* 0x001fca00078e0216 */
[----:B------:R-:W-:-:S13]  /*00c0*/  ISETP.GT.U32.AND P0, PT, R3, 0x1fff, PT ;  /* 0x00001fff0300780c */ /* 0x000fda0003f04070 */
[----:B------:R-:W-:Y:S05]  /*00d0*/  @P0 BRA `(.L_x_59) ;  /* 0x0000000800bc0947 */ /* 0x000fea0003800000 */
[----:B------:R-:W0:Y:S01]  /*00e0*/  S2R R4, SR_TID.X ;  /* 0x0000000000047919 */ /* 0x000e220000002100 */
[----:B------:R-:W-:Y:S01]  /*00f0*/  BSSY.RECONVERGENT B1, `(.L_x_60) ;  /* 0x000000a000017945 */ /* 0x000fe20003800200 */
[----:B------:R-:W-:Y:S01]  /*0100*/  HFMA2 R2, -RZ, RZ, 0, 0 ;  /* 0x00000000ff027431 */ /* 0x000fe200000001ff */
[----:B0-----:R-:W-:Y:S02]  /*0110*/  ISETP.GE.U32.AND P0, PT, R4, R3, PT ;  /* 0x000000030400720c */ /* 0x001fe40003f06070 */
[----:B------:R-:W-:-:S11]  /*0120*/  MOV R5, R4 ;  /* 0x0000000400057202 */ /* 0x000fd60000000f00 */
[----:B------:R-:W-:Y:S05]  /*0130*/  @P0 BRA `(.L_x_61) ;  /* 0x0000000000140947 */ /* 0x000fea0003800000 */
[----:B------:R-:W0:Y:S01]  /*0140*/  LDC.64 R6, c[0x0][0x380] ;  /* 0x0000e000ff067b82 */ /* 0x000e220000000a00 */
[----:B------:R-:W-:-:S05]  /*0150*/  LEA R5, R0, R4, 0xd ;  /* 0x0000000400057211 */ /* 0x000fca00078e68ff */
[----:B0-----:R-:W-:-:S05]  /*0160*/  IMAD.WIDE.U32 R6, R5, 0x4, R6 ;  /* 0x0000000405067825 */ /* 0x001fca00078e0006 */
[----:B------:R0:W5:Y:S01]  /*0170*/  LDG.E.CONSTANT R2, desc[UR8][R6.64] ;  /* 0x0000000806027981 */ /* 0x000162000c1e9900 */
[----:B------:R-:W-:-:S07]  /*0180*/  IADD3 R5, PT, PT, R4, 0x200, RZ ;  /* 0x0000020004057810 */ /* 0x000fce0007ffe0ff */
.L_x_61:
[----:B------:R-:W-:Y:S05]  /*0190*/  BSYNC.RECONVERGENT B1 ;  /* 0x0000000000017941 */ /* 0x000fea0003800200 */
.L_x_60:
[----:B------:R-:W-:Y:S01]  /*01a0*/  ISETP.GE.U32.AND P0, PT, R5, R3, PT ;  /* 0x000000030500720c */ /* 0x000fe20003f06070 */
[----:B------:R-:W-:-:S12]  /*01b0*/  BSSY.RECONVERGENT B1, `(.L_x_62) ;  /* 0x0000030000017945 */ /* 0x000fd80003800200 */
[----:B------:R-:W-:Y:S05]  /*01c0*/  @P0 BRA `(.L_x_63) ;  /* 0x0000000000b80947 */ /* 0x000fea0003800000 */
[----:B0-----:R-:W-:Y:S01]  /*01d0*/  LOP3.LUT R7, RZ, R5, RZ, 0x33, !PT ;  /* 0x00000005ff077212 */ /* 0x001fe200078e33ff */
[----:B------:R-:W-:Y:S03]  /*01e0*/  BSSY.RECONVERGENT B2, `(.L_x_64) ;  /* 0x0000014000027945 */ /* 0x000fe60003800200 */
[----:B------:R-:W-:-:S04]  /*01f0*/  IADD3 R7, PT, PT, R7, R22, RZ ;  /* 0x0000001607077210 */ /* 0x000fc80007ffe0ff */
[----:B------:R-:W-:Y:S01]  /*0200*/  LOP3.LUT R6, R7, 0x600, RZ, 0xc0, !PT ;  /* 0x0000060007067812 */ /* 0x000fe200078ec0ff */
[----:B------:R-:W-:-:S03]  /*0210*/  IMAD R8, R0, -0x2000, R7 ;  /* 0xffffe00000087824 */ /* 0x000fc600078e0207 */
[----:B------:R-:W-:Y:S02]  /*0220*/  ISETP.NE.AND P0, PT, R6, 0x600, PT ;  /* 0x000006000600780c */ /* 0x000fe40003f05270 */
[----:B------:R-:W-:-:S11]  /*0230*/  ISETP.GE.U32.AND P1, PT, R8, 0x600, PT ;  /* 0x000006000800780c */ /* 0x000fd60003f26070 */
[----:B------:R-:W-:Y:S05]  /*0240*/  @!P0 BRA `(.L_x_65) ;  /* 0x0000000000348947 */ /* 0x000fea0003800000 */
[----:B------:R-:W0:Y:S01]  /*0250*/  LDC.64 R8, c[0x0][0x380] ;  /* 0x0000e000ff087b82 */ /* 0x000e220000000a00 */
[----:B------:R-:W-:Y:S02]  /*0260*/  LEA.HI R6, R7, 0x1, RZ, 0x17 ;  /* 0x0000000107067811 */ /* 0x000fe400078fb8ff */
[----:B------:R-:W-:Y:S02]  /*0270*/  LEA R11, R0, R5, 0xd ;  /* 0x00000005000b7211 */ /* 0x000fe400078e68ff */
[----:B------:R-:W-:-:S04]  /*0280*/  LOP3.LUT R6, R6, 0x3, RZ, 0xc0, !PT ;  /* 0x0000000306067812 */ /* 0x000fc800078ec0ff */
[----:B------:R-:W-:-:S07]  /*0290*/  IADD3 R10, PT, PT, -R6, RZ, RZ ;  /* 0x000000ff060a7210 */ /* 0x000fce0007ffe1ff */
.L_x_66:
[----:B0-----:R-:W-:-:S06]  /*02a0*/  IMAD.WIDE.U32 R6, R11, 0x4, R8 ;  /* 0x000000040b067825 */ /* 0x001fcc00078e0008 */
[----:B------:R-:W2:Y:S01]  /*02b0*/  LDG.E.CONSTANT R7, desc[UR8][R6.64] ;  /* 0x0000000806077981 */ /* 0x000ea2000c1e9900 */
[----:B------:R-:W-:Y:S02]  /*02c0*/  IADD3 R10, PT, PT, R10, 0x1, RZ ;  /* 0x000000010a0a7810 */ /* 0x000fe40007ffe0ff */
[----:B------:R-:W-:Y:S02]  /*02d0*/  IADD3 R5, PT, PT, R5, 0x200, RZ ;  /* 0x0000020005057810 */ /* 0x000fe40007ffe0ff */
[----:B------:R-:W-:Y:S02]  /*02e0*/  ISETP.NE.AND P0, PT, R10, RZ, PT ;  /* 0x000000ff0a00720c */ /* 0x000fe40003f05270 */
[----:B------:R-:W-:Y:S01]  /*02f0*/  IADD3 R11, PT, PT, R11, 0x200, RZ ;  /* 0x000002000b0b7810 */ /* 0x000fe20007ffe0ff */
[----:B--2--5:R-:W-:-:S10]  /*0300*/  FADD R2, R7, R2 ;  /* 0x0000000207027221 */ /* 0x024fd40000000000 */
[----:B------:R-:W-:Y:S05]  /*0310*/  @P0 BRA `(.L_x_66) ;  /* 0xfffffffc00e00947 */ /* 0x000fea000383ffff */
.L_x_65:
[----:B------:R-:W-:Y:S05]  /*0320*/  BSYNC.RECONVERGENT B2 ;  /* 0x0000000000027941 */ /* 0x000fea0003800200 */
.L_x_64:
[----:B------:R-:W-:Y:S05]  /*0330*/  @!P1 BRA `(.L_x_63) ;  /* 0x00000000005c9947 */ /* 0x000fea0003800000 */
[----:B------:R-:W0:Y:S01]  /*0340*/  LDC.64 R6, c[0x0][0x380] ;  /* 0x0000e000ff067b82 */ /* 0x000e220000000a00 */
[----:B------:R-:W-:Y:S02]  /*0350*/  IADD3 R16, PT, PT, R5, 0x400, RZ ;  /* 0x0000040005107810 */ /* 0x000fe40007ffe0ff */
[----:B------:R-:W-:-:S07]  /*0360*/  LEA R5, R0, R5, 0xd ;  /* 0x0000000500057211 */ /* 0x000fce00078e68ff */
.L_x_67:
[C---:B------:R-:W-:Y:S01]  /*0370*/  IADD3 R11, PT, PT, R5.reuse, 0x200, RZ ;  /* 0x00000200050b7810 */ /* 0x040fe20007ffe0ff */
[C---:B0-----:R-:W-:Y:S01]  /*0380*/  IMAD.WIDE.U32 R8, R5.reuse, 0x4, R6 ;  /* 0x0000000405087825 */ /* 0x041fe200078e0006 */
[----:B------:R-:W-:-:S03]  /*0390*/  IADD3 R13, PT, PT, R5, 0x400, RZ ;  /* 0x00000400050d7810 */ /* 0x000fc60007ffe0ff */
[--C-:B------:R-:W-:Y:S01]  /*03a0*/  IMAD.WIDE.U32 R10, R11, 0x4, R6.reuse ;  /* 0x000000040b0a7825 */ /* 0x100fe200078e0006 */
[----:B------:R-:W-:Y:S01]  /*03b0*/  IADD3 R15, PT, PT, R5, 0x600, RZ ;  /* 0x00000600050f7810 */ /* 0x000fe20007ffe0ff */
[----:B------:R-:W2:Y:S02]  /*03c0*/  LDG.E.CONSTANT R9, desc[UR8][R8.64] ;  /* 0x0000000808097981 */ /* 0x000ea4000c1e9900 */
[--C-:B------:R-:W-:Y:S02]  /*03d0*/  IMAD.WIDE.U32 R12, R13, 0x4, R6.reuse ;  /* 0x000000040d0c7825 */ /* 0x100fe400078e0006 */
[----:B------:R-:W3:Y:S02]  /*03e0*/  LDG.E.CONSTANT R11, desc[UR8][R10.64] ;  /* 0x000000080a0b7981 */ /* 0x000ee4000c1e9900 */
[----:B------:R-:W-:Y:S02]  /*03f0*/  IMAD.WIDE.U32 R14, R15, 0x4, R6 ;  /* 0x000000040f0e7825 */ /* 0x000fe400078e0006 */
[----:B------:R-:W4:Y:S04]  /*0400*/  LDG.E.CONSTANT R13, desc[UR8][R12.64] ;  /* 0x000000080c0d7981 */ /* 0x000f28000c1e9900 */
[----:B------:R-:W4:Y:S01]  /*0410*/  LDG.E.CONSTANT R15, desc[UR8][R14.64] ;  /* 0x000000080e0f7981 */ /* 0x000f22000c1e9900 */
[----:B------:R-:W-:-:S02]  /*0420*/  IADD3 R18, PT, PT, R16, 0x400, RZ ;  /* 0x0000040010127810 */ /* 0x000fc40007ffe0ff */
[----:B------:R-:W-:Y:S02]  /*0430*/  IADD3 R16, PT, PT, R16, 0x800, RZ ;  /* 0x0000080010107810 */ /* 0x000fe40007ffe0ff */
[----:B------:R-:W-:Y:S02]  /*0440*/  ISETP.GE.AND P0, PT, R18, R3, PT ;  /* 0x000000031200720c */ /* 0x000fe40003f06270 */
[----:B------:R-:W-:Y:S01]  /*0450*/  IADD3 R5, PT, PT, R5, 0x800, RZ ;  /* 0x0000080005057810 */ /* 0x000fe20007ffe0ff */
[----:B--2--5:R-:W-:-:S04]  /*0460*/  FADD R2, R9, R2 ;  /* 0x0000000209027221 */ /* 0x024fc80000000000 */
[----:B---3--:R-:W-:-:S04]  /*0470*/  FADD R2, R2, R11 ;  /* 0x0000000b02027221 */ /* 0x008fc80000000000 */
[----:B----4-:R-:W-:-:S04]  /*0480*/  FADD R2, R2, R13 ;  /* 0x0000000d02027221 */ /* 0x010fc80000000000 */
[----:B------:R-:W-:Y:S01]  /*0490*/  FADD R2, R2, R15 ;  /* 0x0000000f02027221 */ /* 0x000fe20000000000 */
[----:B------:R-:W-:Y:S06]  /*04a0*/  @!P0 BRA `(.L_x_67) ;  /* 0xfffffffc00b08947 */ /* 0x000fec000383ffff */
.L_x_63:
[----:B------:R-:W-:Y:S05]  /*04b0*/  BSYNC.RECONVERGENT B1 ;  /* 0x0000000000017941 */ /* 0x000fea0003800200 */
.L_x_62:
[----:B------:R-:W-:-:S13]  /*04c0*/  ISETP.GE.U32.AND P0, PT, R3, 0x200, PT ;  /* 0x000002000300780c */ /* 0x000fda0003f06070 */
        /* <DEDUP_REMOVED lines=27> */
[----:B------:R-:W2:Y:S04]  /*0680*/  LDS.128 R8, [UR4+0x20] ;  /* 0x00002004ff087984 */ /* 0x000ea80008000c00 */
[----:B------:R-:W3:Y:S04]  /*0690*/  LDS.128 R4, [UR4+0x30] ;  /* 0x00003004ff047984 */ /* 0x000ee80008000c00 */
[----:B------:R-:W4:Y:S01]  /*06a0*/  LDS.128 R16, [UR4+0x40] ;  /* 0x00004004ff107984 */ /* 0x000f220008000c00 */
[----:B0-----:R-:W-:-:S04]  /*06b0*/  FADD R13, R2, R13 ;  /* 0x0000000d020d7221 */ /* 0x001fc80000000000 */
        /* <DEDUP_REMOVED lines=13> */
[----:B-1----:R-:W-:Y:S01]  /*0790*/  FADD R2, R18, R19 ;  /* 0x0000001312027221 */ /* 0x002fe20000000000 */
[----:B------:R-:W-:Y:S06]  /*07a0*/  BRA `(.L_x_69) ;  /* 0x0000002400a07947 */ /* 0x000fec0003800000 */
.L_x_68:
[----:B------:R-:W-:Y:S01]  /*07b0*/  LOP3.LUT R5, R4, 0x3e0, RZ, 0xc0, !PT ;  /* 0x000003e004057812 */ /* 0x000fe200078ec0ff */
[----:B------:R-:W1:Y:S03]  /*07c0*/  S2R R10, SR_LANEID ;  /* 0x00000000000a7919 */ /* 0x000e660000000000 */
[----:B0-----:R-:W-:Y:S02]  /*07d0*/  IADD3 R6, PT, PT, R5, 0x20, RZ ;  /* 0x0000002005067810 */ /* 0x001fe40007ffe0ff */
[----:B------:R-:W-:Y:S02]  /*07e0*/  LOP3.LUT R8, RZ, R5, RZ, 0x33, !PT ;  /* 0x00000005ff087212 */ /* 0x000fe400078e33ff */
[----:B------:R-:W-:Y:S02]  /*07f0*/  ISETP.GT.U32.AND P0, PT, R6, R3, PT ;  /* 0x000000030600720c */ /* 0x000fe40003f04070 */
[----:B------:R-:W-:-:S04]  /*0800*/  IADD3 R8, PT, PT, R3, R8, RZ ;  /* 0x0000000803087210 */ /* 0x000fc80007ffe0ff */
[----:B------:R-:W-:-:S06]  /*0810*/  SEL R5, R8, 0x1f, P0 ;  /* 0x0000001f08057807 */ /* 0x000fcc0000000000 */
[----:B-----5:R-:W0:Y:S01]  /*0820*/  SHFL.DOWN P0, R6, R2, 0x1, R5 ;  /* 0x0820000002067989 */ /* 0x020e220000000005 */
[----:B-1----:R-:W-:Y:S01]  /*0830*/  ISETP.NE.AND P1, PT, R10, RZ, PT ;  /* 0x000000ff0a00720c */ /* 0x002fe20003f25270 */
[----:B0-----:R-:W-:-:S12]  /*0840*/  @P0 FADD R6, R6, R2 ;  /* 0x0000000206060221 */ /* 0x001fd80000000000 */
        /* <DEDUP_REMOVED lines=18> */
[----:B------:R-:W1:Y:S01]  /*0970*/  S2UR UR5, SR_CgaCtaId ;  /* 0x00000000000579c3 */ /* 0x000e620000008800 */
[----:B------:R-:W-:Y:S01]  /*0980*/  UMOV UR4, 0x400 ;  /* 0x0000040000047882 */ /* 0x000fe20000000000 */
[C---:B------:R-:W-:Y:S02]  /*0990*/  ISETP.GT.U32.AND P2, PT, R3.reuse, 0x20, PT ;  /* 0x000000200300780c */ /* 0x040fe40003f44070 */
[C---:B------:R-:W-:Y:S02]  /*09a0*/  ISETP.GT.U32.AND P3, PT, R3.reuse, 0x40, PT ;  /* 0x000000400300780c */ /* 0x040fe40003f64070 */
[C---:B------:R-:W-:Y:S02]  /*09b0*/  ISETP.GT.U32.AND P1, PT, R3.reuse, 0x60, PT ;  /* 0x000000600300780c */ /* 0x040fe40003f24070 */
[----:B------:R-:W-:Y:S01]  /*09c0*/  ISETP.GT.U32.AND P4, PT, R3, 0xc0, PT ;  /* 0x000000c00300780c */ /* 0x000fe20003f84070 */
[----:B-1----:R-:W-:-:S09]  /*09d0*/  ULEA UR4, UR5, UR4, 0x18 ;  /* 0x0000000405047291 */ /* 0x002fd2000f8ec0ff */
[----:B------:R-:W1:Y:S04]  /*09e0*/  LDS.128 R4, [UR4+0x10] ;  /* 0x00001004ff047984 */ /* 0x000e680008000c00 */
[----:B0-----:R-:W0:Y:S04]  /*09f0*/  LDS.128 R8, [UR4+0x20] ;  /* 0x00002004ff087984 */ /* 0x001e280008000c00 */
[----:B------:R-:W2:Y:S04]  /*0a00*/  LDS.128 R12, [UR4+0x30] ;  /* 0x00003004ff0c7984 */ /* 0x000ea80008000c00 */
[----:B------:R-:W3:Y:S01]  /*0a10*/  LDS.128 R16, [UR4+0x40] ;  /* 0x00004004ff107984 */ /* 0x000ee20008000c00 */
[----:B-1----:R-:W-:Y:S01]  /*0a20*/  @P2 FADD R2, R2, R5 ;  /* 0x0000000502022221 */ /* 0x002fe20000000000 */
[----:B------:R-:W-:-:S03]  /*0a30*/  ISETP.GT.U32.AND P2, PT, R3, 0x80, PT ;  /* 0x000000800300780c */ /* 0x000fc60003f44070 */
[----:B------:R-:W-:Y:S01]  /*0a40*/  @P3 FADD R2, R2, R6 ;  /* 0x0000000602023221 */ /* 0x000fe20000000000 */
[----:B------:R-:W-:-:S03]  /*0a50*/  ISETP.GT.U32.AND P3, PT, R3, 0xa0, PT ;  /* 0x000000a00300780c */ /* 0x000fc60003f64070 */
[----:B------:R-:W-:Y:S01]  /*0a60*/  @P1 FADD R2, R2, R7 ;  /* 0x0000000702021221 */ /* 0x000fe20000000000 */
[----:B------:R-:W-:-:S05]  /*0a70*/  ISETP.GT.U32.AND P1, PT, R3, 0xe0, PT ;  /* 0x000000e00300780c */ /* 0x000fca0003f24070 */
[----:B0-----:R-:W-:Y:S01]  /*0a80*/  @P2 FADD R2, R2, R8 ;  /* 0x0000000802022221 */ /* 0x001fe20000000000 */
[----:B------:R-:W-:-:S03]  /*0a90*/  ISETP.GT.U32.AND P2, PT, R3, 0x100, PT ;  /* 0x000001000300780c */ /* 0x000fc60003f44070 */
[----:B------:R-:W-:Y:S01]  /*0aa0*/  @P3 FADD R2, R2, R9 ;  /* 0x0000000902023221 */ /* 0x000fe20000000000 */
[----:B------:R-:W-:-:S03]  /*0ab0*/  ISETP.GT.U32.AND P3, PT, R3, 0x120, PT ;  /* 0x000001200300780c */ /* 0x000fc60003f64070 */
[----:B------:R-:W-:Y:S01]  /*0ac0*/  @P4 FADD R2, R2, R10 ;  /* 0x0000000a02024221 */ /* 0x000fe20000000000 */
[----:B------:R-:W-:-:S03]  /*0ad0*/  ISETP.GT.U32.AND P4, PT, R3, 0x140, PT ;  /* 0x000001400300780c */ /* 0x000fc60003f84070 */
[----:B------:R-:W-:Y:S01]  /*0ae0*/  @P1 FADD R2, R2, R11 ;  /* 0x0000000b02021221 */ /* 0x000fe20000000000 */
[----:B------:R-:W-:-:S03]  /*0af0*/  ISETP.GT.U32.AND P1, PT, R3, 0x160, PT ;  /* 0x000001600300780c */ /* 0x000fc60003f24070 */
[----:B--2---:R-:W-:Y:S01]  /*0b00*/  @P2 FADD R2, R2, R12 ;  /* 0x0000000c02022221 */ /* 0x004fe20000000000 */
[----:B------:R-:W-:-:S03]  /*0b10*/  ISETP.GT.U32.AND P2, PT, R3, 0x180, PT ;  /* 0x000001800300780c */ /* 0x000fc60003f44070 */
[----:B------:R-:W-:Y:S01]  /*0b20*/  @P3 FADD R2, R2, R13 ;  /* 0x0000000d02023221 */ /* 0x000fe20000000000 */
[----:B------:R-:W-:-:S03]  /*0b30*/  ISETP.GT.U32.AND P3, PT, R3, 0x1a0, PT ;  /* 0x000001a00300780c */ /* 0x000fc60003f64070 */
[----:B------:R-:W-:Y:S01]  /*0b40*/  @P4 FADD R2, R2, R14 ;  /* 0x0000000e02024221 */ /* 0x000fe20000000000 */
[----:B------:R-:W-:-:S03]  /*0b50*/  ISETP.GT.U32.AND P4, PT, R3, 0x1c0, PT ;  /* 0x000001c00300780c */ /* 0x000fc60003f84070 */
[----:B------:R-:W-:Y:S01]  /*0b60*/  @P1 FADD R2, R2, R15 ;  /* 0x0000000f02021221 */ /* 0x000fe20000000000 */
[----:B------:R-:W-:-:S03]  /*0b70*/  ISETP.GT.U32.AND P1, PT, R3, 0x1e0, PT ;  /* 0x000001e00300780c */ /* 0x000fc60003f24070 */
[----:B---3--:R-:W-:-:S04]  /*0b80*/  @P2 FADD R2, R2, R16 ;  /* 0x0000001002022221 */ /* 0x008fc80000000000 */
[----:B------:R-:W-:-:S04]  /*0b90*/  @P3 FADD R2, R2, R17 ;  /* 0x0000001102023221 */ /* 0x000fc80000000000 */
[----:B------:R-:W-:-:S04]  /*0ba0*/  @P4 FADD R2, R2, R18 ;  /* 0x0000001202024221 */ /* 0x000fc80000000000 */
[----:B------:R-:W-:Y:S01]  /*0bb0*/  @P1 FADD R2, R2, R19 ;  /* 0x0000001302021221 */ /* 0x000fe20000000000 */
[----:B------:R-:W-:Y:S06]  /*0bc0*/  BRA `(.L_x_69) ;  /* 0x0000002000987947 */ /* 0x000fec0003800000 */
.L_x_59:
[----:B------:R-:W0:Y:S01]  /*0bd0*/  S2R R18, SR_TID.X ;  /* 0x0000000000127919 */ /* 0x000e220000002100 */
[----:B------:R-:W1:Y:S02]  /*0be0*/  LDCU.64 UR6, c[0x0][0x380] ;  /* 0x00007000ff0677ac */ /* 0x000e640008000a00 */
[----:B-1----:R-:W-:Y:S02]  /*0bf0*/  MOV R12, UR6 ;  /* 0x00000006000c7c02 */ /* 0x002fe40008000f00 */
[----:B------:R-:W-:Y:S02]  /*0c00*/  MOV R13, UR7 ;  /* 0x00000007000d7c02 */ /* 0x000fe40008000f00 */
[----:B0-----:R-:W-:-:S05]  /*0c10*/  LEA R27, R18, R19, 0x1 ;  /* 0x00000013121b7211 */ /* 0x001fca00078e08ff */
[----:B------:R-:W-:-:S05]  /*0c20*/  IMAD.WIDE.U32 R26, R27, 0x4, R12 ;  /* 0x000000041b1a7825 */ /* 0x000fca00078e000c */
        /* <DEDUP_REMOVED lines=8> */
[----:B------:R-:W-:Y:S01]  /*0cb0*/  ISETP.GE.U32.AND P0, PT, R3, UR5, PT ;  /* 0x0000000503007c0c */ /* 0x000fe2000bf06070 */
[----:B--2---:R-:W-:Y:S01]  /*0cc0*/  FADD R4, R4, R5 ;  /* 0x0000000504047221 */ /* 0x004fe20000000000 */
[----:B---3--:R-:W-:Y:S01]  /*0cd0*/  FADD R7, R6, R7 ;  /* 0x0000000706077221 */ /* 0x008fe20000000000 */
[----:B----4-:R-:W-:-:S03]  /*0ce0*/  FADD R8, R8, R9 ;  /* 0x0000000908087221 */ /* 0x010fc60000000000 */
[----:B------:R-:W-:Y:S01]  /*0cf0*/  FADD R4, R4, R7 ;  /* 0x0000000704047221 */ /* 0x000fe20000000000 */
[----:B-----5:R-:W-:Y:S01]  /*0d00*/  FADD R11, R10, R11 ;  /* 0x0000000b0a0b7221 */ /* 0x020fe20000000000 */
[----:B------:R-:W-:-:S03]  /*0d10*/  FADD R14, R14, R15 ;  /* 0x0000000f0e0e7221 */ /* 0x000fc60000000000 */
        /* <DEDUP_REMOVED lines=10> */
[----:B------:R-:W-:Y:S01]  /*0dc0*/  IADD3 R19, PT, PT, R19, UR5, RZ ;  /* 0x0000000513137c10 */ /* 0x000fe2000fffe0ff */
[----:B------:R-:W-:Y:S01]  /*0dd0*/  UMOV UR4, URZ ;  /* 0x000000ff00047c82 */ /* 0x000fe20008000000 */
[----:B------:R-:W-:Y:S02]  /*0de0*/  IADD3 R20, PT, PT, R22, -0x2000, RZ ;  /* 0xffffe00016147810 */ /* 0x000fe40007ffe0ff */
[C---:B------:R-:W-:Y:S02]  /*0df0*/  IADD3 R21, PT, PT, R19.reuse, 0x200, RZ ;  /* 0x0000020013157810 */ /* 0x040fe40007ffe0ff */
[C---:B------:R-:W-:Y:S02]  /*0e00*/  ISETP.GT.U32.AND P0, PT, R19.reuse, R20, PT ;  /* 0x000000141300720c */ /* 0x040fe40003f04070 */
[----:B------:R-:W-:Y:S02]  /*0e10*/  IADD3 R23, PT, PT, R19, R18, RZ ;  /* 0x0000001213177210 */ /* 0x000fe40007ffe0ff */
[----:B------:R-:W-:-:S09]  /*0e20*/  MOV R25, R19 ;  /* 0x0000001300197202 */ /* 0x000fd20000000f00 */
[----:B------:R-:W-:Y:S05]  /*0e30*/  @P0 BRA `(.L_x_71) ;  /* 0x0000000000940947 */ /* 0x000fea0003800000 */
[----:B------:R-:W0:Y:S08]  /*0e40*/  LDC R22, c[0x0][0x3a8] ;  /* 0x0000ea00ff167b82 */ /* 0x000e300000000800 */
[----:B------:R-:W1:Y:S02]  /*0e50*/  LDC.64 R12, c[0x0][0x380] ;  /* 0x0000e000ff0c7b82 */ /* 0x000e640000000a00 */
.L_x_72:
[----:B------:R-:W-:-:S05]  /*0e60*/  LEA R15, R18, R25, 0x1 ;  /* 0x00000019120f7211 */ /* 0x000fca00078e08ff */
[----:B-1----:R-:W-:-:S05]  /*0e70*/  IMAD.WIDE.U32 R14, R15, 0x4, R12 ;  /* 0x000000040f0e7825 */ /* 0x002fca00078e000c */
[----:B------:R-:W2:Y:S04]  /*0e80*/  LDG.E.64.CONSTANT R4, desc[UR8][R14.64] ;  /* 0x000000080e047981 */ /* 0x000ea8000c1e9b00 */
[----:B------:R-:W3:Y:S04]  /*0e90*/  LDG.E.64.CONSTANT R6, desc[UR8][R14.64+0x1000] ;  /* 0x001000080e067981 */ /* 0x000ee8000c1e9b00 */
[----:B------:R-:W4:Y:S04]  /*0ea0*/  LDG.E.64.CONSTANT R2, desc[UR8][R14.64+0x2000] ;  /* 0x002000080e027981 */ /* 0x000f28000c1e9b00 */
[----:B------:R-:W5:Y:S01]  /*0eb0*/  LDG.E.64.CONSTANT R10, desc[UR8][R14.64+0x6000] ;  /* 0x006000080e0a7981 */ /* 0x000f62000c1e9b00 */
[----:B--2---:R-:W-:-:S03]  /*0ec0*/  FADD R24, R4, R17 ;  /* 0x0000001104187221 */ /* 0x004fc60000000000 */
[----:B------:R-:W5:Y:S01]  /*0ed0*/  LDG.E.64.CONSTANT R16, desc[UR8][R14.64+0x7000] ;  /* 0x007000080e107981 */ /* 0x000f62000c1e9b00 */
[----:B---3--:R-:W-:-:S03]  /*0ee0*/  FADD R9, R5, R6 ;  /* 0x0000000605097221 */ /* 0x008fc60000000000 */
[----:B------:R-:W2:Y:S01]  /*0ef0*/  LDG.E.64.CONSTANT R4, desc[UR8][R14.64+0x3000] ;  /* 0x003000080e047981 */ /* 0x000ea2000c1e9b00 */
[----:B----4-:R-:W-:Y:S01]  /*0f00*/  FADD R2, R7, R2 ;  /* 0x0000000207027221 */ /* 0x010fe20000000000 */
[----:B------:R-:W-:Y:S02]  /*0f10*/  FADD R24, R24, R9 ;  /* 0x0000000918187221 */ /* 0x000fe40000000000 */
[----:B------:R-:W3:Y:S04]  /*0f20*/  LDG.E.64.CONSTANT R6, desc[UR8][R14.64+0x4000] ;  /* 0x004000080e067981 */ /* 0x000ee8000c1e9b00 */
[----:B------:R-:W4:Y:S01]  /*0f30*/  LDG.E.64.CONSTANT R8, desc[UR8][R14.64+0x5000] ;  /* 0x005000080e087981 */ /* 0x000f22000c1e9b00 */
[----:B--2---:R-:W-:-:S04]  /*0f40*/  FADD R3, R3, R4 ;  /* 0x0000000403037221 */ /* 0x004fc80000000000 */
[----:B------:R-:W-:Y:S01]  /*0f50*/  FADD R3, R2, R3 ;  /* 0x0000000302037221 */ /* 0x000fe20000000000 */
[----:B0-----:R-:W-:Y:S01]  /*0f60*/  IADD3 R2, PT, PT, -R25, R22, RZ ;  /* 0x0000001619027210 */ /* 0x001fe20007ffe1ff */
[----:B---3--:R-:W-:Y:S01]  /*0f70*/  FADD R4, R5, R6 ;  /* 0x0000000605047221 */ /* 0x008fe20000000000 */
[----:B-----5:R-:W-:Y:S01]  /*0f80*/  FADD R11, R11, R16 ;  /* 0x000000100b0b7221 */ /* 0x020fe20000000000 */
[----:B----4-:R-:W-:Y:S01]  /*0f90*/  FADD R7, R7, R8 ;  /* 0x0000000807077221 */ /* 0x010fe20000000000 */
[----:B------:R-:W-:Y:S01]  /*0fa0*/  FADD R8, R9, R10 ;  /* 0x0000000a09087221 */ /* 0x000fe20000000000 */
[----:B------:R-:W-:Y:S02]  /*0fb0*/  ISETP.GE.U32.AND P0, PT, R2, UR5, PT ;  /* 0x0000000502007c0c */ /* 0x000fe4000bf06070 */
[----:B------:R-:W-:Y:S01]  /*0fc0*/  FADD R4, R4, R7 ;  /* 0x0000000704047221 */ /* 0x000fe20000000000 */
[----:B------:R-:W-:Y:S01]  /*0fd0*/  FADD R11, R8, R11 ;  /* 0x0000000b080b7221 */ /* 0x000fe20000000000 */
[----:B------:R-:W-:-:S03]  /*0fe0*/  FADD R3, R24, R3 ;  /* 0x0000000318037221 */ /* 0x000fc60000000000 */
[----:B------:R-:W-:-:S04]  /*0ff0*/  FADD R4, R4, R11 ;  /* 0x0000000b04047221 */ /* 0x000fc80000000000 */
[----:B------:R-:W-:-:S04]  /*1000*/  FADD R3, R3, R4 ;  /* 0x0000000403037221 */ /* 0x000fc80000000000 */
[----:B------:R-:W-:Y:S01]  /*1010*/  FADD R17, R17, R3 ;  /* 0x0000000311117221 */ /* 0x000fe20000000000 */
[----:B------:R-:W-:Y:S06]  /*1020*/  @!P0 BRA `(.L_x_70) ;  /* 0x0000000000f48947 */ /* 0x000fec0003800000 */
[----:B------:R-:W-:Y:S01]  /*1030*/  IADD3 R25, PT, PT, R25, UR5, RZ ;  /* 0x0000000519197c10 */ /* 0x000fe2000fffe0ff */
[----:B------:R-:W-:Y:S01]  /*1040*/  UIADD3 UR4, UPT, UPT, UR4, 0x1, URZ ;  /* 0x0000000104047890 */ /* 0x000fe2000fffe0ff */
[----:B------:R-:W-:Y:S02]  /*1050*/  IADD3 R21, PT, PT, R21, UR5, RZ ;  /* 0x0000000515157c10 */ /* 0x000fe4000fffe0ff */
[----:B------:R-:W-:Y:S02]  /*1060*/  ISETP.GT.U32.AND P0, PT, R25, R20, PT ;  /* 0x000000141900720c */ /* 0x000fe40003f04070 */
[----:B------:R-:W-:-:S11]  /*1070*/  IADD3 R23, PT, PT, R23, UR5, RZ ;  /* 0x0000000517177c10 */ /* 0x000fd6000fffe0ff */
[----:B------:R-:W-:Y:S05]  /*1080*/  @!P0 BRA `(.L_x_72) ;  /* 0xfffffffc00748947 */ /* 0x000fea000383ffff */
.L_x_71:
[----:B------:R-:W-:-:S13]  /*1090*/  ISETP.GE.U32.AND P0, PT, R25, R22, PT ;  /* 0x000000161900720c */ /* 0x000fda0003f06070 */
[----:B------:R-:W-:Y:S05]  /*10a0*/  @P0 BRA `(.L_x_70) ;  /* 0x0000000000d40947 */ /* 0x000fea0003800000 */
[----:B------:R-:W-:Y:S01]  /*10b0*/  IADD3 R3, PT, PT, -R25, R22, RZ ;  /* 0x0000001619037210 */ /* 0x000fe20007ffe1ff */
[----:B------:R-:W-:Y:S03]  /*10c0*/  BSSY.RECONVERGENT B1, `(.L_x_70) ;  /* 0x0000033000017945 */ /* 0x000fe60003800200 */
[----:B------:R-:W-:-:S13]  /*10d0*/  ISETP.GE.AND P0, PT, R18, R3, PT ;  /* 0x000000031200720c */ /* 0x000fda0003f06270 */
[----:B------:R-:W-:Y:S05]  /*10e0*/  @P0 BRA `(.L_x_73) ;  /* 0x0000000000c00947 */ /* 0x000fea0003800000 */
[----:B------:R-:W0:Y:S01]  /*10f0*/  LDC R2, c[0x0][0x3ac] ;  /* 0x0000eb00ff027b82 */ /* 0x000e220000000800 */
[----:B------:R-:W-:Y:S01]  /*1100*/  LOP3.LUT R5, RZ, R18, RZ, 0x33, !PT ;  /* 0x00000012ff057212 */ /* 0x000fe200078e33ff */
[----:B------:R-:W-:Y:S03]  /*1110*/  BSSY.RECONVERGENT B2, `(.L_x_74) ;  /* 0x0000016000027945 */ /* 0x000fe60003800200 */
[----:B------:R-:W-:-:S04]  /*1120*/  IADD3 R22, PT, PT, R5, R22, RZ ;  /* 0x0000001605167210 */ /* 0x000fc80007ffe0ff */
[----:B------:R-:W-:Y:S02]  /*1130*/  LOP3.LUT R4, R22, 0x600, RZ, 0xc0, !PT ;  /* 0x0000060016047812 */ /* 0x000fe400078ec0ff */
[----:B------:R-:W-:Y:S02]  /*1140*/  IADD3 R19, PT, PT, -R19, R22, RZ ;  /* 0x0000001613137210 */ /* 0x000fe40007ffe1ff */
[----:B------:R-:W-:Y:S02]  /*1150*/  ISETP.NE.AND P0, PT, R4, 0x600, PT ;  /* 0x000006000400780c */ /* 0x000fe40003f05270 */
[----:B------:R-:W-:Y:S01]  /*1160*/  LEA.HI R22, R22, 0x1, RZ, 0x17 ;  /* 0x0000000116167811 */ /* 0x000fe200078fb8ff */
[----:B0-----:R-:W-:-:S04]  /*1170*/  IMAD R2, R2, UR4, RZ ;  /* 0x0000000402027c24 */ /* 0x001fc8000f8e02ff */
[----:B------:R-:W-:-:S05]  /*1180*/  IMAD R2, R2, -0x2000, R19 ;  /* 0xffffe00002027824 */ /* 0x000fca00078e0213 */
[----:B------:R-:W-:Y:S02]  /*1190*/  ISETP.GE.U32.AND P1, PT, R2, 0x600, PT ;  /* 0x000006000200780c */ /* 0x000fe40003f26070 */
[----:B------:R-:W-:Y:S01]  /*11a0*/  MOV R2, R18 ;  /* 0x0000001200027202 */ /* 0x000fe20000000f00 */
[----:B------:R-:W-:Y:S10]  /*11b0*/  @!P0 BRA `(.L_x_75) ;  /* 0x00000000002c8947 */ /* 0x000ff40003800000 */
[----:B------:R-:W-:Y:S02]  /*11c0*/  LOP3.LUT R22, R22, 0x3, RZ, 0xc0, !PT ;  /* 0x0000000316167812 */ /* 0x000fe400078ec0ff */
[----:B------:R-:W-:Y:S02]  /*11d0*/  MOV R2, R18 ;  /* 0x0000001200027202 */ /* 0x000fe40000000f00 */
[----:B------:R-:W-:-:S07]  /*11e0*/  IADD3 R22, PT, PT, -R22, RZ, RZ ;  /* 0x000000ff16167210 */ /* 0x000fce0007ffe1ff */
.L_x_76:
[----:B------:R-:W-:-:S06]  /*11f0*/  IMAD.WIDE.U32 R4, R23, 0x4, R12 ;  /* 0x0000000417047825 */ /* 0x000fcc00078e000c */
[----:B------:R-:W2:Y:S01]  /*1200*/  LDG.E.CONSTANT R4, desc[UR8][R4.64] ;  /* 0x0000000804047981 */ /* 0x000ea2000c1e9900 */
[----:B------:R-:W-:Y:S02]  /*1210*/  IADD3 R22, PT, PT, R22, 0x1, RZ ;  /* 0x0000000116167810 */ /* 0x000fe40007ffe0ff */
[----:B------:R-:W-:Y:S02]  /*1220*/  IADD3 R2, PT, PT, R2, 0x200, RZ ;  /* 0x0000020002027810 */ /* 0x000fe40007ffe0ff */
[----:B------:R-:W-:Y:S02]  /*1230*/  ISETP.NE.AND P0, PT, R22, RZ, PT ;  /* 0x000000ff1600720c */ /* 0x000fe40003f05270 */
[----:B------:R-:W-:Y:S01]  /*1240*/  IADD3 R23, PT, PT, R23, 0x200, RZ ;  /* 0x0000020017177810 */ /* 0x000fe20007ffe0ff */
[----:B--2---:R-:W-:-:S10]  /*1250*/  FADD R17, R4, R17 ;  /* 0x0000001104117221 */ /* 0x004fd40000000000 */
[----:B------:R-:W-:Y:S05]  /*1260*/  @P0 BRA `(.L_x_76) ;  /* 0xfffffffc00e00947 */ /* 0x000fea000383ffff */
.L_x_75:
[----:B------:R-:W-:Y:S05]  /*1270*/  BSYNC.RECONVERGENT B2 ;  /* 0x0000000000027941 */ /* 0x000fea0003800200 */
.L_x_74:
[----:B------:R-:W-:Y:S05]  /*1280*/  @!P1 BRA `(.L_x_73) ;  /* 0x0000000000589947 */ /* 0x000fea0003800000 */
[C---:B------:R-:W-:Y:S02]  /*1290*/  IADD3 R21, PT, PT, R2.reuse, R21, RZ ;  /* 0x0000001502157210 */ /* 0x040fe40007ffe0ff */
[----:B------:R-:W-:-:S07]  /*12a0*/  IADD3 R2, PT, PT, R2, 0x400, RZ ;  /* 0x0000040002027810 */ /* 0x000fce0007ffe0ff */
.L_x_77:
[C---:B------:R-:W-:Y:S01]  /*12b0*/  IADD3 R5, PT, PT, R21.reuse, -0x200, RZ ;  /* 0xfffffe0015057810 */ /* 0x040fe20007ffe0ff */
[C---:B------:R-:W-:Y:S01]  /*12c0*/  IMAD.WIDE.U32 R6, R21.reuse, 0x4, R12 ;  /* 0x0000000415067825 */ /* 0x040fe200078e000c */
        /* <DEDUP_REMOVED lines=8> */
[----:B------:R-:W5:Y:S01]  /*1350*/  LDG.E.CONSTANT R10, desc[UR8][R10.64] ;  /* 0x000000080a0a7981 */ /* 0x000f62000c1e9900 */
[----:B------:R-:W-:-:S04]  /*1360*/  IADD3 R14, PT, PT, R2, 0x400, RZ ;  /* 0x00000400020e7810 */ /* 0x000fc80007ffe0ff */
[----:B------:R-:W-:Y:S02]  /*1370*/  ISETP.GE.AND P0, PT, R14, R3, PT ;  /* 0x000000030e00720c */ /* 0x000fe40003f06270 */
[----:B------:R-:W-:Y:S02]  /*1380*/  IADD3 R2, PT, PT, R2, 0x800, RZ ;  /* 0x0000080002027810 */ /* 0x000fe40007ffe0ff */
[----:B------:R-:W-:Y:S01]  /*1390*/  IADD3 R21, PT, PT, R21, 0x800, RZ ;  /* 0x0000080015157810 */ /* 0x000fe20007ffe0ff */
[----:B---3--:R-:W-:-:S04]  /*13a0*/  FADD R17, R4, R17 ;  /* 0x0000001104117221 */ /* 0x008fc80000000000 */
[----:B--2---:R-:W-:-:S04]  /*13b0*/  FADD R17, R17, R6 ;  /* 0x0000000611117221 */ /* 0x004fc80000000000 */
[----:B----4-:R-:W-:-:S04]  /*13c0*/  FADD R17, R17, R8 ;  /* 0x0000000811117221 */ /* 0x010fc80000000000 */
[----:B-----5:R-:W-:Y:S01]  /*13d0*/  FADD R17, R17, R10 ;  /* 0x0000000a11117221 */ /* 0x020fe20000000000 */
[----:B------:R-:W-:Y:S06]  /*13e0*/  @!P0 BRA `(.L_x_77) ;  /* 0xfffffffc00b08947 */ /* 0x000fec000383ffff */
.L_x_73:
[----:B------:R-:W-:Y:S05]  /*13f0*/  BSYNC.RECONVERGENT B1 ;  /* 0x0000000000017941 */ /* 0x000fea0003800200 */
.L_x_70:
        /* <DEDUP_REMOVED lines=27> */
[----:B--2---:R-:W2:Y:S04]  /*15b0*/  LDS.128 R4, [UR4+0x30] ;  /* 0x00003004ff047984 */ /* 0x004ea80008000c00 */
[----:B------:R-:W3:Y:S01]  /*15c0*/  LDS.128 R16, [UR4+0x40] ;  /* 0x00004004ff107984 */ /* 0x000ee20008000c00 */
        /* <DEDUP_REMOVED lines=14> */
[----:B------:R-:W-:Y:S01]  /*16b0*/  FADD R2, R18, R19 ;  /* 0x0000001312027221 */ /* 0x000fe20000000000 */
[----:B------:R-:W-:Y:S06]  /*16c0*/  BRA `(.L_x_69) ;  /* 0x0000001400d87947 */ /* 0x000fec0003800000 */
.L_x_58:
[----:B------:R-:W0:Y:S02]  /*16d0*/  LDCU UR6, c[0x0][0x3a8] ;  /* 0x00007500ff0677ac */ /* 0x000e240008000800 */
[----:B0-----:R-:W-:-:S04]  /*16e0*/  IADD3 R3, PT, PT, -R19, UR6, RZ ;  /* 0x0000000613037c10 */ /* 0x001fc8000fffe1ff */
        /* <DEDUP_REMOVED lines=9> */
[----:B------:R-:W-:-:S05]  /*1780*/  IADD3 R5, PT, PT, R19, R4, RZ ;  /* 0x0000000413057210 */ /* 0x000fca0007ffe0ff */
[----:B0-----:R-:W-:-:S05]  /*1790*/  IMAD.WIDE.U32 R6, R5, 0x4, R6 ;  /* 0x0000000405067825 */ /* 0x001fca00078e0006 */
[----:B------:R0:W5:Y:S01]  /*17a0*/  LDG.E.CONSTANT R2, desc[UR8][R6.64] ;  /* 0x0000000806027981 */ /* 0x000162000c1e9900 */
[----:B------:R-:W-:-:S07]  /*17b0*/  IADD3 R10, PT, PT, R4, 0x200, RZ ;  /* 0x00000200040a7810 */ /* 0x000fce0007ffe0ff */
.L_x_80:
[----:B------:R-:W-:Y:S05]  /*17c0*/  BSYNC.RECONVERGENT B1 ;  /* 0x0000000000017941 */ /* 0x000fea0003800200 */
.L_x_79:
[----:B------:R-:W-:Y:S01]  /*17d0*/  ISETP.GE.U32.AND P0, PT, R10, R3, PT ;  /* 0x000000030a00720c */ /* 0x000fe20003f06070 */
[----:B------:R-:W-:-:S12]  /*17e0*/  BSSY.RECONVERGENT B1, `(.L_x_81) ;  /* 0x0000030000017945 */ /* 0x000fd80003800200 */
[----:B------:R-:W-:Y:S05]  /*17f0*/  @P0 BRA `(.L_x_82) ;  /* 0x0000000000b80947 */ /* 0x000fea0003800000 */
[----:B------:R-:W-:Y:S01]  /*1800*/  LOP3.LUT R5, RZ, R10, RZ, 0x33, !PT ;  /* 0x0000000aff057212 */ /* 0x000fe200078e33ff */
[----:B------:R-:W-:Y:S03]  /*1810*/  BSSY.RECONVERGENT B2, `(.L_x_83) ;  /* 0x0000014000027945 */ /* 0x000fe60003800200 */
[----:B0-----:R-:W-:-:S04]  /*1820*/  IADD3 R6, PT, PT, R5, UR6, RZ ;  /* 0x0000000605067c10 */ /* 0x001fc8000fffe0ff */
[----:B------:R-:W-:Y:S02]  /*1830*/  LOP3.LUT R5, R6, 0x600, RZ, 0xc0, !PT ;  /* 0x0000060006057812 */ /* 0x000fe400078ec0ff */
[----:B------:R-:W-:Y:S02]  /*1840*/  IADD3 R7, PT, PT, -R19, R6, RZ ;  /* 0x0000000613077210 */ /* 0x000fe40007ffe1ff */
[----:B------:R-:W-:Y:S02]  /*1850*/  ISETP.NE.AND P0, PT, R5, 0x600, PT ;  /* 0x000006000500780c */ /* 0x000fe40003f05270 */
[----:B------:R-:W-:-:S11]  /*1860*/  ISETP.GE.U32.AND P1, PT, R7, 0x600, PT ;  /* 0x000006000700780c */ /* 0x000fd60003f26070 */
[----:B------:R-:W-:Y:S05]  /*1870*/  @!P0 BRA `(.L_x_84) ;  /* 0x0000000000348947 */ /* 0x000fea0003800000 */
[----:B------:R-:W0:Y:S01]  /*1880*/  LDC.64 R8, c[0x0][0x380] ;  /* 0x0000e000ff087b82 */ /* 0x000e220000000a00 */
[----:B------:R-:W-:Y:S02]  /*1890*/  LEA.HI R5, R6, 0x1, RZ, 0x17 ;  /* 0x0000000106057811 */ /* 0x000fe400078fb8ff */
[----:B------:R-:W-:Y:S02]  /*18a0*/  IADD3 R11, PT, PT, R19, R10, RZ ;  /* 0x0000000a130b7210 */ /* 0x000fe40007ffe0ff */
[----:B------:R-:W-:-:S04]  /*18b0*/  LOP3.LUT R5, R5, 0x3, RZ, 0xc0, !PT ;  /* 0x0000000305057812 */ /* 0x000fc800078ec0ff */
[----:B------:R-:W-:-:S07]  /*18c0*/  IADD3 R5, PT, PT, -R5, RZ, RZ ;  /* 0x000000ff05057210 */ /* 0x000fce0007ffe1ff */
.L_x_85:
        /* <DEDUP_REMOVED lines=8> */
.L_x_84:
[----:B------:R-:W-:Y:S05]  /*1950*/  BSYNC.RECONVERGENT B2 ;  /* 0x0000000000027941 */ /* 0x000fea0003800200 */
.L_x_83:
[----:B------:R-:W-:Y:S05]  /*1960*/  @!P1 BRA `(.L_x_82) ;  /* 0x00000000005c9947 */ /* 0x000fea0003800000 */
[----:B------:R-:W0:Y:S01]  /*1970*/  LDC.64 R6, c[0x0][0x380] ;  /* 0x0000e000ff067b82 */ /* 0x000e220000000a00 */
[----:B------:R-:W-:Y:S02]  /*1980*/  IADD3 R19, PT, PT, R19, R10, RZ ;  /* 0x0000000a13137210 */ /* 0x000fe40007ffe0ff */
[----:B------:R-:W-:-:S07]  /*1990*/  IADD3 R5, PT, PT, R10, 0x400, RZ ;  /* 0x000004000a057810 */ /* 0x000fce0007ffe0ff */
.L_x_86:
        /* <DEDUP_REMOVED lines=20> */
.L_x_82:
[----:B------:R-:W-:Y:S05]  /*1ae0*/  BSYNC.RECONVERGENT B1 ;  /* 0x0000000000017941 */ /* 0x000fea0003800200 */
.L_x_81:
        /* <DEDUP_REMOVED lines=45> */
[----:B----4-:R-:W-:Y:S01]  /*1dc0*/  FADD R2, R18, R19 ;  /* 0x0000001312027221 */ /* 0x010fe20000000000 */
[----:B------:R-:W-:Y:S06]  /*1dd0*/  BRA `(.L_x_69) ;  /* 0x0000001000147947 */ /* 0x000fec0003800000 */
.L_x_87:
[----:B------:R-:W-:Y:S01]  /*1de0*/  LOP3.LUT R5, R4, 0x3e0, RZ, 0xc0, !PT ;  /* 0x000003e004057812 */ /* 0x000fe200078ec0ff */
[----:B------:R-:W1:Y:S03]  /*1df0*/  S2R R10, SR_LANEID ;  /* 0x00000000000a7919 */ /* 0x000e660000000000 */
[----:B0-----:R-:W-:Y:S02]  /*1e00*/  IADD3 R6, PT, PT, R5, 0x20, RZ ;  /* 0x0000002005067810 */ /* 0x001fe40007ffe0ff */
[----:B------:R-:W-:Y:S02]  /*1e10*/  LOP3.LUT R8, RZ, R5, RZ, 0x33, !PT ;  /* 0x00000005ff087212 */ /* 0x000fe400078e33ff */
[-C--:B------:R-:W-:Y:S02]  /*1e20*/  ISETP.GT.U32.AND P0, PT, R6, R3.reuse, PT ;  /* 0x000000030600720c */ /* 0x080fe40003f04070 */
        /* <DEDUP_REMOVED lines=61> */
.L_x_78:
[----:B------:R-:W0:Y:S01]  /*2200*/  S2R R6, SR_TID.X ;  /* 0x0000000000067919 */ /* 0x000e220000002100 */
[----:B------:R-:W1:Y:S02]  /*2210*/  LDCU.64 UR10, c[0x0][0x380] ;  /* 0x00007000ff0a77ac */ /* 0x000e640008000a00 */
[----:B-1----:R-:W-:Y:S02]  /*2220*/  MOV R4, UR10 ;  /* 0x0000000a00047c02 */ /* 0x002fe40008000f00 */
[----:B------:R-:W-:Y:S02]  /*2230*/  MOV R5, UR11 ;  /* 0x0000000b00057c02 */ /* 0x000fe40008000f00 */
[----:B0-----:R-:W-:-:S05]  /*2240*/  IADD3 R9, PT, PT, R19, R6, RZ ;  /* 0x0000000613097210 */ /* 0x001fca0007ffe0ff */
[----:B------:R-:W-:-:S05]  /*2250*/  IMAD.WIDE.U32 R8, R9, 0x4, R4 ;  /* 0x0000000409087825 */ /* 0x000fca00078e0004 */
        /* <DEDUP_REMOVED lines=16> */
[----:B------:R-:W-:Y:S01]  /*2360*/  ISETP.GE.U32.AND P0, PT, R3, UR5, PT ;  /* 0x0000000503007c0c */ /* 0x000fe2000bf06070 */
        /* <DEDUP_REMOVED lines=16> */
[----:B------:R-:W-:Y:S01]  /*2470*/  UIADD3 UR7, UPT, UPT, UR6, -0x2000, URZ ;  /* 0xffffe00006077890 */ /* 0x000fe2000fffe0ff */
[----:B------:R-:W-:Y:S01]  /*2480*/  IADD3 R19, PT, PT, R19, UR5, RZ ;  /* 0x0000000513137c10 */ /* 0x000fe2000fffe0ff */
[----:B------:R-:W-:-:S03]  /*2490*/  UMOV UR4, URZ ;  /* 0x000000ff00047c82 */ /* 0x000fc60008000000 */
[C---:B------:R-:W-:Y:S02]  /*24a0*/  IADD3 R7, PT, PT, R19.reuse, 0x200, RZ ;  /* 0x0000020013077810 */ /* 0x040fe40007ffe0ff */
[C---:B------:R-:W-:Y:S02]  /*24b0*/  ISETP.GT.U32.AND P0, PT, R19.reuse, UR7, PT ;  /* 0x0000000713007c0c */ /* 0x040fe4000bf04070 */
[----:B------:R-:W-:-:S11]  /*24c0*/  IADD3 R9, PT, PT, R19, R6, RZ ;  /* 0x0000000613097210 */ /* 0x000fd60007ffe0ff */
[----:B------:R-:W-:Y:S05]  /*24d0*/  @P0 BRA `(.L_x_89) ;  /* 0x0000000000b80947 */ /* 0x000fea0003800000 */
[----:B------:R-:W0:Y:S01]  /*24e0*/  LDC.64 R4, c[0x0][0x380] ;  /* 0x0000e000ff047b82 */ /* 0x000e220000000a00 */
[----:B------:R-:W1:Y:S01]  /*24f0*/  LDCU UR6, c[0x0][0x3a8] ;  /* 0x00007500ff0677ac */ /* 0x000e620008000800 */
[----:B------:R-:W-:Y:S01]  /*2500*/  NOP ;  /* 0x0000000000007918 */ /* 0x000fe20000000000 */
.L_x_90:
[----:B------:R-:W-:-:S05]  /*2510*/  IADD3 R3, PT, PT, R6, R19, RZ ;  /* 0x0000001306037210 */ /* 0x000fca0007ffe0ff */
[----:B0-----:R-:W-:-:S05]  /*2520*/  IMAD.WIDE.U32 R2, R3, 0x4, R4 ;  /* 0x0000000403027825 */ /* 0x001fca00078e0004 */
        /* <DEDUP_REMOVED lines=15> */
[----:B--2---:R-:W-:-:S03]  /*2620*/  FADD R12, R11, R12 ;  /* 0x0000000c0b0c7221 */ /* 0x004fc60000000000 */
[----:B------:R1:W2:Y:S01]  /*2630*/  LDG.E.CONSTANT R11, desc[UR8][R2.64+0x5000] ;  /* 0x00500008020b7981 */ /* 0x0002a2000c1e9900 */
[----:B---3--:R-:W-:Y:S01]  /*2640*/  FADD R21, R21, R20 ;  /* 0x0000001415157221 */ /* 0x008fe20000000000 */
[----:B-1----:R-:W-:Y:S01]  /*2650*/  IADD3 R2, PT, PT, -R19, UR6, RZ ;  /* 0x0000000613027c10 */ /* 0x002fe2000fffe1ff */
[----:B----4-:R-:W-:-:S03]  /*2660*/  FADD R22, R22, R23 ;  /* 0x0000001716167221 */ /* 0x010fc60000000000 */
[----:B------:R-:W-:Y:S01]  /*2670*/  ISETP.GE.U32.AND P0, PT, R2, UR5, PT ;  /* 0x0000000502007c0c */ /* 0x000fe2000bf06070 */
[----:B------:R-:W-:Y:S01]  /*2680*/  FADD R12, R12, R21 ;  /* 0x000000150c0c7221 */ /* 0x000fe20000000000 */
[----:B-----5:R-:W-:-:S04]  /*2690*/  FADD R25, R24, R25 ;  /* 0x0000001918197221 */ /* 0x020fc80000000000 */
[----:B------:R-:W-:Y:S01]  /*26a0*/  FADD R25, R22, R25 ;  /* 0x0000001916197221 */ /* 0x000fe20000000000 */
[----:B------:R-:W-:-:S03]  /*26b0*/  FADD R16, R16, R17 ;  /* 0x0000001110107221 */ /* 0x000fc60000000000 */
[----:B------:R-:W-:Y:S01]  /*26c0*/  FADD R12, R12, R25 ;  /* 0x000000190c0c7221 */ /* 0x000fe20000000000 */
[----:B------:R-:W-:Y:S01]  /*26d0*/  FADD R8, R15, R8 ;  /* 0x000000080f087221 */ /* 0x000fe20000000000 */
[----:B------:R-:W-:-:S04]  /*26e0*/  FADD R13, R13, R10 ;  /* 0x0000000a0d0d7221 */ /* 0x000fc80000000000 */
[----:B------:R-:W-:Y:S01]  /*26f0*/  FADD R8, R8, R13 ;  /* 0x0000000d08087221 */ /* 0x000fe20000000000 */
[----:B--2---:R-:W-:-:S04]  /*2700*/  FADD R11, R14, R11 ;  /* 0x0000000b0e0b7221 */ /* 0x004fc80000000000 */
[----:B------:R-:W-:-:S04]  /*2710*/  FADD R11, R16, R11 ;  /* 0x0000000b100b7221 */ /* 0x000fc80000000000 */
[----:B------:R-:W-:-:S04]  /*2720*/  FADD R11, R11, R8 ;  /* 0x000000080b0b7221 */ /* 0x000fc80000000000 */
[----:B------:R-:W-:-:S04]  /*2730*/  FADD R11, R12, R11 ;  /* 0x0000000b0c0b7221 */ /* 0x000fc80000000000 */
[----:B------:R-:W-:Y:S01]  /*2740*/  FADD R12, R18, R11 ;  /* 0x0000000b120c7221 */ /* 0x000fe20000000000 */
[----:B------:R-:W-:Y:S06]  /*2750*/  @!P0 BRA `(.L_x_88) ;  /* 0x0000000400048947 */ /* 0x000fec0003800000 */
[----:B------:R-:W-:Y:S01]  /*2760*/  IADD3 R19, PT, PT, R19, UR5, RZ ;  /* 0x0000000513137c10 */ /* 0x000fe2000fffe0ff */
[----:B------:R-:W-:Y:S01]  /*2770*/  UIADD3 UR4, UPT, UPT, UR4, 0x1, URZ ;  /* 0x0000000104047890 */ /* 0x000fe2000fffe0ff */
[----:B------:R-:W-:Y:S02]  /*2780*/  IADD3 R7, PT, PT, R7, UR5, RZ ;  /* 0x0000000507077c10 */ /* 0x000fe4000fffe0ff */
[----:B------:R-:W-:Y:S02]  /*2790*/  ISETP.GT.U32.AND P0, PT, R19, UR7, PT ;  /* 0x0000000713007c0c */ /* 0x000fe4000bf04070 */
[----:B------:R-:W-:-:S11]  /*27a0*/  IADD3 R9, PT, PT, R9, UR5, RZ ;  /* 0x0000000509097c10 */ /* 0x000fd6000fffe0ff */
[----:B------:R-:W-:Y:S05]  /*27b0*/  @!P0 BRA `(.L_x_90) ;  /* 0xfffffffc00548947 */ /* 0x000fea000383ffff */
.L_x_89:
[----:B------:R-:W-:-:S13]  /*27c0*/  ISETP.GE.U32.AND P0, PT, R19, UR6, PT ;  /* 0x0000000613007c0c */ /* 0x000fda000bf06070 */
[----:B------:R-:W-:Y:S05]  /*27d0*/  @P0 BRA `(.L_x_88) ;  /* 0x0000000000e40947 */ /* 0x000fea0003800000 */
[----:B------:R-:W-:Y:S01]  /*27e0*/  IADD3 R19, PT, PT, -R19, UR6, RZ ;  /* 0x0000000613137c10 */ /* 0x000fe2000fffe1ff */
[----:B------:R-:W-:Y:S03]  /*27f0*/  BSSY.RECONVERGENT B1, `(.L_x_88) ;  /* 0x0000037000017945 */ /* 0x000fe60003800200 */
[----:B------:R-:W-:-:S13]  /*2800*/  ISETP.GE.AND P0, PT, R6, R19, PT ;  /* 0x000000130600720c */ /* 0x000fda0003f06270 */
[----:B------:R-:W-:Y:S05]  /*2810*/  @P0 BRA `(.L_x_91) ;  /* 0x0000000000d00947 */ /* 0x000fea0003800000 */
[----:B------:R-:W0:Y:S01]  /*2820*/  LDC R8, c[0x0][0x3ac] ;  /* 0x0000eb00ff087b82 */ /* 0x000e220000000800 */
[----:B------:R-:W1:Y:S01]  /*2830*/  LDCU UR5, c[0x0][0x3ac] ;  /* 0x00007580ff0577ac */ /* 0x000e620008000800 */
[----:B------:R-:W-:Y:S01]  /*2840*/  LOP3.LUT R2, RZ, R6, RZ, 0x33, !PT ;  /* 0x00000006ff027212 */ /* 0x000fe200078e33ff */
[----:B------:R-:W-:Y:S01]  /*2850*/  BSSY.RECONVERGENT B2, `(.L_x_92) ;  /* 0x0000019000027945 */ /* 0x000fe20003800200 */
[----:B------:R-:W-:Y:S02]  /*2860*/  SHF.L.U32 R10, R0, 0xd, RZ ;  /* 0x0000000d000a7819 */ /* 0x000fe400000006ff */
[----:B------:R-:W-:Y:S01]  /*2870*/  IADD3 R3, PT, PT, R2, UR6, RZ ;  /* 0x0000000602037c10 */ /* 0x000fe2000fffe0ff */
[----:B-1----:R-:W-:Y:S01]  /*2880*/  USHF.L.U32 UR5, UR5, 0xd, URZ ;  /* 0x0000000d05057899 */ /* 0x002fe200080006ff */
[----:B0-----:R-:W-:Y:S02]  /*2890*/  IMAD R2, R8, UR4, RZ ;  /* 0x0000000408027c24 */ /* 0x001fe4000f8e02ff */
[----:B------:R-:W-:-:S03]  /*28a0*/  LOP3.LUT R8, R3, 0x600, RZ, 0xc0, !PT ;  /* 0x0000060003087812 */ /* 0x000fc600078ec0ff */
[----:B------:R-:W-:Y:S02]  /*28b0*/  IADD3 R10, PT, PT, R10, UR5, RZ ;  /* 0x000000050a0a7c10 */ /* 0x000fe4000fffe0ff */
[----:B------:R-:W-:Y:S02]  /*28c0*/  ISETP.NE.AND P0, PT, R8, 0x600, PT ;  /* 0x000006000800780c */ /* 0x000fe40003f05270 */
[----:B------:R-:W-:Y:S02]  /*28d0*/  IADD3 R11, PT, PT, -R10, R3, RZ ;  /* 0x000000030a0b7210 */ /* 0x000fe40007ffe1ff */
[----:B------:R-:W-:Y:S02]  /*28e0*/  MOV R8, R6 ;  /* 0x0000000600087202 */ /* 0x000fe40000000f00 */
[----:B------:R-:W-:Y:S01]  /*28f0*/  LEA.HI R3, R3, 0x1, RZ, 0x17 ;  /* 0x0000000103037811 */ /* 0x000fe200078fb8ff */
[----:B------:R-:W-:-:S05]  /*2900*/  IMAD R2, R2, -0x2000, R11 ;  /* 0xffffe00002027824 */ /* 0x000fca00078e020b */
[----:B------:R-:W-:Y:S01]  /*2910*/  ISETP.GE.U32.AND P1, PT, R2, 0x600, PT ;  /* 0x000006000200780c */ /* 0x000fe20003f26070 */
[----:B------:R-:W-:-:S12]  /*2920*/  @!P0 BRA `(.L_x_93) ;  /* 0x00000000002c8947 */ /* 0x000fd80003800000 */
[----:B------:R-:W-:Y:S02]  /*2930*/  LOP3.LUT R3, R3, 0x3, RZ, 0xc0, !PT ;  /* 0x0000000303037812 */ /* 0x000fe400078ec0ff */
[----:B------:R-:W-:Y:S02]  /*2940*/  MOV R8, R6 ;  /* 0x0000000600087202 */ /* 0x000fe40000000f00 */
[----:B------:R-:W-:-:S07]  /*2950*/  IADD3 R10, PT, PT, -R3, RZ, RZ ;  /* 0x000000ff030a7210 */ /* 0x000fce0007ffe1ff */
.L_x_94:
        /* <DEDUP_REMOVED lines=8> */
.L_x_93:
[----:B------:R-:W-:Y:S05]  /*29e0*/  BSYNC.RECONVERGENT B2 ;  /* 0x0000000000027941 */ /* 0x000fea0003800200 */
.L_x_92:
[----:B------:R-:W-:Y:S05]  /*29f0*/  @!P1 BRA `(.L_x_91) ;  /* 0x0000000000589947 */ /* 0x000fea0003800000 */
[C---:B------:R-:W-:Y:S02]  /*2a00*/  IADD3 R13, PT, PT, R8.reuse, R7, RZ ;  /* 0x00000007080d7210 */ /* 0x040fe40007ffe0ff */
[----:B------:R-:W-:-:S07]  /*2a10*/  IADD3 R7, PT, PT, R8, 0x400, RZ ;  /* 0x0000040008077810 */ /* 0x000fce0007ffe0ff */
.L_x_95:
        /* <DEDUP_REMOVED lines=20> */
.L_x_91:
[----:B------:R-:W-:Y:S05]  /*2b60*/  BSYNC.RECONVERGENT B1 ;  /* 0x0000000000017941 */ /* 0x000fea0003800200 */
.L_x_88:
        /* <DEDUP_REMOVED lines=43> */
[----:B---3--:R-:W-:-:S07]  /*2e20*/  FADD R2, R18, R19 ;  /* 0x0000001312027221 */ /* 0x008fce0000000000 */
.L_x_69:
[----:B------:R-:W-:Y:S05]  /*2e30*/  BSYNC.RECONVERGENT B0 ;  /* 0x0000000000007941 */ /* 0x000fea0003800200 */
.L_x_57:
[----:B------:R-:W-:Y:S05]  /*2e40*/  @P0 EXIT ;  /* 0x000000000000094d */ /* 0x000fea0003800000 */
[----:B------:R-:W5:Y:S02]  /*2e50*/  LDC.64 R4, c[0x0][0x388] ;  /* 0x0000e200ff047b82 */ /* 0x000f640000000a00 */
[----:B-----5:R-:W-:-:S05]  /*2e60*/  IMAD.WIDE.U32 R4, R0, 0x4, R4 ;  /* 0x0000000400047825 */ /* 0x020fca00078e0004 */
[----:B------:R-:W-:Y:S01]  /*2e70*/  STG.E desc[UR8][R4.64], R2 ;  /* 0x0000000204007986 */ /* 0x000fe2000c101908 */
[----:B------:R-:W-:Y:S05]  /*2e80*/  EXIT ;  /* 0x000000000000794d */ /* 0x000fea0003800000 */
.L_x_96:
        /* <DEDUP_REMOVED lines=15> */
.L_x_159:


//--------------------- .text._ZN3cub18CUB_300001_SM_10006detail6reduce28DeviceReduceSingleTileKernelINS2_10policy_hubIfjN4cuda3std3__44plusIvEEE10Policy1000EPfSC_jS9_ffNS7_10__identityEEEvT0_T1_T2_T3_T4_T6_ --------------------------
	.section	.text._ZN3cub18CUB_300001_SM_10006detail6reduce28DeviceReduceSingleTileKernelINS2_10policy_hubIfjN4cuda3std3__44plusIvEEE10Policy1000EPfSC_jS9_ffNS7_10__identityEEEvT0_T1_T2_T3_T4_T6_,"ax",@progbits
	.align	128
        .global         _ZN3cub18CUB_300001_SM_10006detail6reduce28DeviceReduceSingleTileKernelINS2_10policy_hubIfjN4cuda3std3__44plusIvEEE10Policy1000EPfSC_jS9_ffNS7_10__identityEEEvT0_T1_T2_T3_T4_T6_
        .type           _ZN3cub18CUB_300001_SM_10006detail6reduce28DeviceReduceSingleTileKernelINS2_10policy_hubIfjN4cuda3std3__44plusIvEEE10Policy1000EPfSC_jS9_ffNS7_10__identityEEEvT0_T1_T2_T3_T4_T6_,@function
        .size           _ZN3cub18CUB_300001_SM_10006detail6reduce28DeviceReduceSingleTileKernelINS2_10policy_hubIfjN4cuda3std3__44plusIvEEE10Policy1000EPfSC_jS9_ffNS7_10__identityEEEvT0_T1_T2_T3_T4_T6_,(.L_x_160 - _ZN3cub18CUB_300001_SM_10006detail6reduce28DeviceReduceSingleTileKernelINS2_10policy_hubIfjN4cuda3std3__44plusIvEEE10Policy1000EPfSC_jS9_ffNS7_10__identityEEEvT0_T1_T2_T3_T4_T6_)
        .other          _ZN3cub18CUB_300001_SM_10006detail6reduce28DeviceReduceSingleTileKernelINS2_10policy_hubIfjN4cuda3std3__44plusIvEEE10Policy1000EPfSC_jS9_ffNS7_10__identityEEEvT0_T1_T2_T3_T4_T6_,@"STO_CUDA_ENTRY STV_DEFAULT"
_ZN3cub18CUB_300001_SM_10006detail6reduce28DeviceReduceSingleTileKernelINS2_10policy_hubIfjN4cuda3std3__44plusIvEEE10Policy1000EPfSC_jS9_ffNS7_10__identityEEEvT0_T1_T2_T3_T4_T6_:
.text._ZN3cub18CUB_300001_SM_10006detail6reduce28DeviceReduceSingleTileKernelINS2_10policy_hubIfjN4cuda3std3__44plusIvEEE10Policy1000EPfSC_jS9_ffNS7_10__identityEEEvT0_T1_T2_T3_T4_T6_:
        /* <DEDUP_REMOVED lines=13> */
.L_x_97:
[----:B------:R-:W0:Y:S01]  /*00d0*/  LDCU UR4, c[0x0][0x380] ;  /* 0x00007000ff0477ac */ /* 0x000e220008000800 */
[----:B------:R-:W-:Y:S01]  /*00e0*/  BSSY.RECONVERGENT B0, `(.L_x_98) ;  /* 0x0000339000007945 */ /* 0x000fe20003800200 */
[----:B0-----:R-:W-:-:S09]  /*00f0*/  ULOP3.LUT UP0, URZ, UR4, 0x7, URZ, 0xc0, !UPT ;  /* 0x0000000704ff7892 */ /* 0x001fd2000f80c0ff */
[----:B------:R-:W-:Y:S05]  /*0100*/  BRA.U UP0, `(.L_x_99) ;  /* 0x00000019004c7547 */ /* 0x000fea000b800000 */
        /* <DEDUP_REMOVED lines=8> */
[----:B------:R-:W0:Y:S02]  /*0190*/  LDC.64 R2, c[0x0][0x380] ;  /* 0x0000e000ff027b82 */ /* 0x000e240000000a00 */
[----:B0-----:R-:W-:-:S05]  /*01a0*/  IMAD.WIDE.U32 R2, R5, 0x4, R2 ;  /* 0x0000000405027825 */ /* 0x001fca00078e0002 */
[----:B------:R0:W5:Y:S01]  /*01b0*/  LDG.E.CONSTANT R4, desc[UR6][R2.64] ;  /* 0x0000000602047981 */ /* 0x000162000c1e9900 */
[----:B------:R-:W-:-:S07]  /*01c0*/  IADD3 R7, PT, PT, R5, 0x200, RZ ;  /* 0x0000020005077810 */ /* 0x000fce0007ffe0ff */
.L_x_102:
[----:B------:R-:W-:Y:S05]  /*01d0*/  BSYNC.RECONVERGENT B1 ;  /* 0x0000000000017941 */ /* 0x000fea0003800200 */
.L_x_101:
[----:B------:R-:W-:Y:S01]  /*01e0*/  ISETP.GE.U32.AND P0, PT, R7, R0, PT ;  /* 0x000000000700720c */ /* 0x000fe20003f06070 */
        /* <DEDUP_REMOVED lines=15> */
.L_x_107:
        /* <DEDUP_REMOVED lines=9> */
.L_x_106:
[----:B------:R-:W-:Y:S05]  /*0370*/  BSYNC.RECONVERGENT B2 ;  /* 0x0000000000027941 */ /* 0x000fea0003800200 */
.L_x_105:
[----:B------:R-:W-:Y:S05]  /*0380*/  @!P1 BRA `(.L_x_104) ;  /* 0x0000000400509947 */ /* 0x000fea0003800000 */
[----:B------:R-:W0:Y:S01]  /*0390*/  LDC.64 R2, c[0x0][0x380] ;  /* 0x0000e000ff027b82 */ /* 0x000e220000000a00 */
[C---:B------:R-:W-:Y:S01]  /*03a0*/  IADD3 R6, PT, PT, -R7.reuse, R0, RZ ;  /* 0x0000000007067210 */ /* 0x040fe20007ffe1ff */
[----:B------:R-:W-:Y:S01]  /*03b0*/  BSSY.RECONVERGENT B2, `(.L_x_108) ;  /* 0x000002c000027945 */ /* 0x000fe20003800200 */
[----:B------:R-:W-:Y:S02]  /*03c0*/  PLOP3.LUT P0, PT, PT, PT, PT, 0x80, 0x8 ;  /* 0x000000000008781c */ /* 0x000fe40003f0f070 */
[----:B------:R-:W-:Y:S01]  /*03d0*/  ISETP.GT.AND P1, PT, R6, 0x1800, PT ;  /* 0x000018000600780c */ /* 0x000fe20003f24270 */
[----:B0-----:R-:W-:-:S12]  /*03e0*/  IMAD.WIDE.U32 R2, R7, 0x4, R2 ;  /* 0x0000000407027825 */ /* 0x001fd800078e0002 */
[----:B------:R-:W-:Y:S05]  /*03f0*/  @!P1 BRA `(.L_x_109) ;  /* 0x00000000009c9947 */ /* 0x000fea0003800000 */
[----:B------:R-:W-:Y:S02]  /*0400*/  PLOP3.LUT P0, PT, PT, PT, PT, 0x8, 0x80 ;  /* 0x000000000080781c */ /* 0x000fe40003f0e170 */
[----:B------:R-:W-:-:S11]  /*0410*/  IADD3 R10, PT, PT, R0, -0x1800, RZ ;  /* 0xffffe800000a7810 */ /* 0x000fd60007ffe0ff */
.L_x_110:
[----:B------:R-:W2:Y:S04]  /*0420*/  LDG.E.CONSTANT R17, desc[UR6][R2.64] ;  /* 0x0000000602117981 */ /* 0x000ea8000c1e9900 */
[----:B------:R-:W3:Y:S04]  /*0430*/  LDG.E.CONSTANT R18, desc[UR6][R2.64+0x800] ;  /* 0x0008000602127981 */ /* 0x000ee8000c1e9900 */
[----:B------:R-:W4:Y:S04]  /*0440*/  LDG.E.CONSTANT R20, desc[UR6][R2.64+0x1000] ;  /* 0x0010000602147981 */ /* 0x000f28000c1e9900 */
        /* <DEDUP_REMOVED lines=12> */
[----:B------:R0:W4:Y:S01]  /*0510*/  LDG.E.CONSTANT R6, desc[UR6][R2.64+0x7800] ;  /* 0x0078000602067981 */ /* 0x000122000c1e9900 */
[----:B------:R-:W-:-:S04]  /*0520*/  IADD3 R7, PT, PT, R7, 0x2000, RZ ;  /* 0x0000200007077810 */ /* 0x000fc80007ffe0ff */
[----:B------:R-:W-:Y:S02]  /*0530*/  ISETP.GE.AND P1, PT, R7, R10, PT ;  /* 0x0000000a0700720c */ /* 0x000fe40003f26270 */
[----:B0-----:R-:W-:-:S04]  /*0540*/  IADD3 R2, P2, PT, R2, 0x8000, RZ ;  /* 0x0000800002027810 */ /* 0x001fc80007f5e0ff */
[----:B------:R-:W-:Y:S01]  /*0550*/  IADD3.X R3, PT, PT, RZ, R3, RZ, P2, !PT ;  /* 0x00000003ff037210 */ /* 0x000fe200017fe4ff */
        /* <DEDUP_REMOVED lines=17> */
.L_x_109:
[----:B------:R-:W-:Y:S05]  /*0670*/  BSYNC.RECONVERGENT B2 ;  /* 0x0000000000027941 */ /* 0x000fea0003800200 */
.L_x_108:
[----:B------:R-:W-:Y:S01]  /*0680*/  IADD3 R6, PT, PT, -R7, R0, RZ ;  /* 0x0000000007067210 */ /* 0x000fe20007ffe1ff */
[----:B------:R-:W-:Y:S03]  /*0690*/  BSSY.RECONVERGENT B2, `(.L_x_111) ;  /* 0x0000019000027945 */ /* 0x000fe60003800200 */
[----:B------:R-:W-:-:S13]  /*06a0*/  ISETP.GT.AND P1, PT, R6, 0x800, PT ;  /* 0x000008000600780c */ /* 0x000fda0003f24270 */
[----:B------:R-:W-:Y:S05]  /*06b0*/  @!P1 BRA `(.L_x_112) ;  /* 0x0000000000589947 */ /* 0x000fea0003800000 */
[----:B------:R-:W2:Y:S04]  /*06c0*/  LDG.E.CONSTANT R9, desc[UR6][R2.64] ;  /* 0x0000000602097981 */ /* 0x000ea8000c1e9900 */
[----:B------:R-:W3:Y:S04]  /*06d0*/  LDG.E.CONSTANT R6, desc[UR6][R2.64+0x800] ;  /* 0x0008000602067981 */ /* 0x000ee8000c1e9900 */
[----:B------:R-:W4:Y:S04]  /*06e0*/  LDG.E.CONSTANT R11, desc[UR6][R2.64+0x1000] ;  /* 0x00100006020b7981 */ /* 0x000f28000c1e9900 */
[----:B------:R-:W4:Y:S04]  /*06f0*/  LDG.E.CONSTANT R13, desc[UR6][R2.64+0x1800] ;  /* 0x00180006020d7981 */ /* 0x000f28000c1e9900 */
[----:B------:R-:W4:Y:S04]  /*0700*/  LDG.E.CONSTANT R15, desc[UR6][R2.64+0x2000] ;  /* 0x00200006020f7981 */ /* 0x000f28000c1e9900 */
[----:B------:R-:W4:Y:S04]  /*0710*/  LDG.E.CONSTANT R17, desc[UR6][R2.64+0x2800] ;  /* 0x0028000602117981 */ /* 0x000f28000c1e9900 */
[----:B------:R-:W4:Y:S04]  /*0720*/  LDG.E.CONSTANT R19, desc[UR6][R2.64+0x3000] ;  /* 0x0030000602137981 */ /* 0x000f28000c1e9900 */
[----:B------:R0:W4:Y:S01]  /*0730*/  LDG.E.CONSTANT R21, desc[UR6][R2.64+0x3800] ;  /* 0x0038000602157981 */ /* 0x000122000c1e9900 */
[----:B------:R-:W-:-:S02]  /*0740*/  IADD3 R8, P1, PT, R2, 0x4000, RZ ;  /* 0x0000400002087810 */ /* 0x000fc40007f3e0ff */
[----:B------:R-:W-:Y:S02]  /*0750*/  PLOP3.LUT P0, PT, PT, PT, PT, 0x8, 0x80 ;  /* 0x000000000080781c */ /* 0x000fe40003f0e170 */
[----:B------:R-:W-:Y:S02]  /*0760*/  IADD3 R7, PT, PT, R7, 0x1000, RZ ;  /* 0x0000100007077810 */ /* 0x000fe40007ffe0ff */
[----:B0-----:R-:W-:Y:S01]  /*0770*/  MOV R2, R8 ;  /* 0x0000000800027202 */ /* 0x001fe20000000f00 */
[----:B--2--5:R-:W-:-:S04]  /*0780*/  FADD R9, R4, R9 ;  /* 0x0000000904097221 */ /* 0x024fc80000000000 */
[----:B---3--:R-:W-:Y:S01]  /*0790*/  FADD R6, R9, R6 ;  /* 0x0000000609067221 */ /* 0x008fe20000000000 */
[----:B------:R-:W-:-:S03]  /*07a0*/  IADD3.X R9, PT, PT, RZ, R3, RZ, P1, !PT ;  /* 0x00000003ff097210 */ /* 0x000fc60000ffe4ff */
[----:B----4-:R-:W-:Y:S01]  /*07b0*/  FADD R6, R6, R11 ;  /* 0x0000000b06067221 */ /* 0x010fe20000000000 */
[----:B------:R-:W-:-:S03]  /*07c0*/  MOV R3, R9 ;  /* 0x0000000900037202 */ /* 0x000fc60000000f00 */
[----:B------:R-:W-:-:S04]  /*07d0*/  FADD R6, R6, R13 ;  /* 0x0000000d06067221 */ /* 0x000fc80000000000 */
[----:B------:R-:W-:-:S04]  /*07e0*/  FADD R6, R6, R15 ;  /* 0x0000000f06067221 */ /* 0x000fc80000000000 */
[----:B------:R-:W-:-:S04]  /*07f0*/  FADD R6, R6, R17 ;  /* 0x0000001106067221 */ /* 0x000fc80000000000 */
[----:B------:R-:W-:-:S04]  /*0800*/  FADD R6, R6, R19 ;  /* 0x0000001306067221 */ /* 0x000fc80000000000 */
[----:B------:R-:W-:-:S07]  /*0810*/  FADD R4, R6, R21 ;  /* 0x0000001506047221 */ /* 0x000fce0000000000 */
.L_x_112:
[----:B------:R-:W-:Y:S05]  /*0820*/  BSYNC.RECONVERGENT B2 ;  /* 0x0000000000027941 */ /* 0x000fea0003800200 */
.L_x_111:
[----:B------:R-:W-:-:S13]  /*0830*/  ISETP.LT.OR P0, PT, R7, R0, P0 ;  /* 0x000000000700720c */ /* 0x000fda0000701670 */
[----:B------:R-:W-:Y:S05]  /*0840*/  @!P0 BRA `(.L_x_104) ;  /* 0x0000000000208947 */ /* 0x000fea0003800000 */
        /* <DEDUP_REMOVED lines=8> */
.L_x_104:
[----:B------:R-:W-:Y:S05]  /*08d0*/  BSYNC.RECONVERGENT B1 ;  /* 0x0000000000017941 */ /* 0x000fea0003800200 */
.L_x_103:
[----:B------:R-:W-:-:S13]  /*08e0*/  ISETP.GE.U32.AND P0, PT, R0, 0x200, PT ;  /* 0x000002000000780c */ /* 0x000fda0003f06070 */
[----:B------:R-:W-:Y:S05]  /*08f0*/  @!P0 BRA `(.L_x_113) ;  /* 0x0000000000b48947 */ /* 0x000fea0003800000 */
[----:B0----5:R-:W0:Y:S01]  /*0900*/  SHFL.DOWN P0, R3, R4, 0x1, 0x1f ;  /* 0x08201f0004037f89 */ /* 0x021e220000000000 */
        /* <DEDUP_REMOVED lines=44> */
.L_x_113:
[----:B0-----:R-:W-:-:S04]  /*0bd0*/  LOP3.LUT R2, R5, 0x3e0, RZ, 0xc0, !PT ;  /* 0x000003e005027812 */ /* 0x001fc800078ec0ff */
[----:B------:R-:W-:Y:S02]  /*0be0*/  IADD3 R3, PT, PT, R2, 0x20, RZ ;  /* 0x0000002002037810 */ /* 0x000fe40007ffe0ff */
[----:B------:R-:W-:Y:S02]  /*0bf0*/  LOP3.LUT R7, RZ, R2, RZ, 0x33, !PT ;  /* 0x00000002ff077212 */ /* 0x000fe400078e33ff */
[-C--:B------:R-:W-:Y:S01]  /*0c00*/  ISETP.GT.U32.AND P0, PT, R3, R0.reuse, PT ;  /* 0x000000000300720c */ /* 0x080fe20003f04070 */
[----:B------:R-:W0:Y:S01]  /*0c10*/  S2R R2, SR_LANEID ;  /* 0x0000000000027919 */ /* 0x000e220000000000 */
[----:B------:R-:W-:-:S04]  /*0c20*/  IADD3 R7, PT, PT, R7, R0, RZ ;  /* 0x0000000007077210 */ /* 0x000fc80007ffe0ff */
[----:B------:R-:W-:-:S06]  /*0c30*/  SEL R7, R7, 0x1f, P0 ;  /* 0x0000001f07077807 */ /* 0x000fcc0000000000 */
[----:B-----5:R-:W1:Y:S01]  /*0c40*/  SHFL.DOWN P0, R3, R4, 0x1, R7 ;  /* 0x0820000004037989 */ /* 0x020e620000000007 */
[----:B0-----:R-:W-:Y:S01]  /*0c50*/  ISETP.NE.AND P1, PT, R2, RZ, PT ;  /* 0x000000ff0200720c */ /* 0x001fe20003f25270 */
[----:B-1----:R-:W-:-:S05]  /*0c60*/  @P0 FADD R3, R3, R4 ;  /* 0x0000000403030221 */ /* 0x002fca0000000000 */
[----:B------:R-:W0:Y:S07]  /*0c70*/  SHFL.DOWN P0, R6, R3, 0x2, R7 ;  /* 0x0840000003067989 */ /* 0x000e2e0000000007 */
[----:B------:R-:W1:Y:S01]  /*0c80*/  @!P1 S2R R11, SR_CgaCtaId ;  /* 0x00000000000b9919 */ /* 0x000e620000008800 */
[----:B------:R-:W-:Y:S01]  /*0c90*/  @!P1 MOV R4, 0x400 ;  /* 0x0000040000049802 */ /* 0x000fe20000000f00 */
[----:B0-----:R-:W-:Y:S01]  /*0ca0*/  @P0 FADD R6, R3, R6 ;  /* 0x0000000603060221 */ /* 0x001fe20000000000 */
[----:B------:R-:W-:-:S04]  /*0cb0*/  @!P1 SHF.R.U32.HI R3, RZ, 0x3, R5 ;  /* 0x00000003ff039819 */ /* 0x000fc80000011605 */
[----:B------:R-:W0:Y:S01]  /*0cc0*/  SHFL.DOWN P0, R8, R6, 0x4, R7 ;  /* 0x0880000006087989 */ /* 0x000e220000000007 */
[----:B------:R-:W-:Y:S02]  /*0cd0*/  @!P1 LOP3.LUT R3, R3, 0x7c, RZ, 0xc0, !PT ;  /* 0x0000007c03039812 */ /* 0x000fe400078ec0ff */
[----:B-1----:R-:W-:-:S04]  /*0ce0*/  @!P1 LEA R4, R11, R4, 0x18 ;  /* 0x000000040b049211 */ /* 0x002fc800078ec0ff */
        /* <DEDUP_REMOVED lines=12> */
[C---:B------:R-:W-:Y:S02]  /*0db0*/  ISETP.GT.U32.AND P2, PT, R0.reuse, 0x20, PT ;  /* 0x000000200000780c */ /* 0x040fe40003f44070 */
[C---:B------:R-:W-:Y:S02]  /*0dc0*/  ISETP.GT.U32.AND P3, PT, R0.reuse, 0x40, PT ;  /* 0x000000400000780c */ /* 0x040fe40003f64070 */
[C---:B------:R-:W-:Y:S02]  /*0dd0*/  ISETP.GT.U32.AND P1, PT, R0.reuse, 0x60, PT ;  /* 0x000000600000780c */ /* 0x040fe40003f24070 */
[----:B------:R-:W-:Y:S01]  /*0de0*/  ISETP.GT.U32.AND P4, PT, R0, 0xc0, PT ;  /* 0x000000c00000780c */ /* 0x000fe20003f84070 */
[----:B0-----:R-:W-:-:S09]  /*0df0*/  ULEA UR4, UR5, UR4, 0x18 ;  /* 0x0000000405047291 */ /* 0x001fd2000f8ec0ff */
[----:B------:R-:W1:Y:S04]  /*0e00*/  LDS.128 R16, [UR4+0x10] ;  /* 0x00001004ff107984 */ /* 0x000e680008000c00 */
[----:B------:R-:W0:Y:S04]  /*0e10*/  LDS.128 R4, [UR4+0x20] ;  /* 0x00002004ff047984 */ /* 0x000e280008000c00 */
        /* <DEDUP_REMOVED lines=29> */
.L_x_100:
[----:B------:R-:W0:Y:S01]  /*0ff0*/  S2R R4, SR_TID.X ;  /* 0x0000000000047919 */ /* 0x000e220000002100 */
[----:B------:R-:W1:Y:S02]  /*1000*/  LDCU.64 UR4, c[0x0][0x380] ;  /* 0x00007000ff0477ac */ /* 0x000e640008000a00 */
[----:B-1----:R-:W-:Y:S02]  /*1010*/  MOV R2, UR4 ;  /* 0x0000000400027c02 */ /* 0x002fe40008000f00 */
[----:B------:R-:W-:Y:S02]  /*1020*/  MOV R3, UR5 ;  /* 0x0000000500037c02 */ /* 0x000fe40008000f00 */
[----:B0-----:R-:W-:-:S05]  /*1030*/  SHF.L.U32 R5, R4, 0x1, RZ ;  /* 0x0000000104057819 */ /* 0x001fca00000006ff */
        /* <DEDUP_REMOVED lines=9> */
[----:B------:R-:W-:Y:S01]  /*10d0*/  UMOV UR4, 0x2000 ;  /* 0x0000200000047882 */ /* 0x000fe20000000000 */
[----:B--2---:R-:W-:Y:S01]  /*10e0*/  FADD R23, R22, R23 ;  /* 0x0000001716177221 */ /* 0x004fe20000000000 */
[----:B------:R-:W-:-:S04]  /*10f0*/  IADD3 R22, PT, PT, R0, -0x2000, RZ ;  /* 0xffffe00000167810 */ /* 0x000fc80007ffe0ff */
[----:B------:R-:W-:Y:S01]  /*1100*/  ISETP.GE.U32.AND P0, PT, R22, 0x2000, PT ;  /* 0x000020001600780c */ /* 0x000fe20003f06070 */
[----:B---3--:R-:W-:Y:S01]  /*1110*/  FADD R20, R20, R21 ;  /* 0x0000001514147221 */ /* 0x008fe20000000000 */
        /* <DEDUP_REMOVED lines=12> */
[----:B------:R-:W-:Y:S01]  /*11e0*/  FADD R23, R15, R6 ;  /* 0x000000060f177221 */ /* 0x000fe20000000000 */
[----:B------:R-:W-:Y:S06]  /*11f0*/  @!P0 BRA `(.L_x_115) ;  /* 0x00000000008c8947 */ /* 0x000fec0003800000 */
[----:B------:R-:W0:Y:S01]  /*1200*/  LDC R0, c[0x0][0x390] ;  /* 0x0000e400ff007b82 */ /* 0x000e220000000800 */
[----:B------:R-:W-:-:S07]  /*1210*/  UMOV UR4, 0x2000 ;  /* 0x0000200000047882 */ /* 0x000fce0000000000 */
[----:B------:R-:W1:Y:S02]  /*1220*/  LDC.64 R2, c[0x0][0x380] ;  /* 0x0000e000ff027b82 */ /* 0x000e640000000a00 */
.L_x_117:
[----:B------:R-:W-:-:S05]  /*1230*/  IADD3 R25, PT, PT, R5, UR4, RZ ;  /* 0x0000000405197c10 */ /* 0x000fca000fffe0ff */
        /* <DEDUP_REMOVED lines=9> */
[----:B--2---:R-:W-:Y:S01]  /*12d0*/  FADD R6, R6, R23 ;  /* 0x0000001706067221 */ /* 0x004fe20000000000 */
[----:B---3--:R-:W-:-:S04]  /*12e0*/  FADD R7, R7, R8 ;  /* 0x0000000807077221 */ /* 0x008fc80000000000 */
[----:B------:R-:W-:Y:S01]  /*12f0*/  FADD R6, R6, R7 ;  /* 0x0000000706067221 */ /* 0x000fe20000000000 */
[----:B0-----:R-:W-:Y:S01]  /*1300*/  IADD3 R7, PT, PT, R0, -UR4, RZ ;  /* 0x8000000400077c10 */ /* 0x001fe2000fffe0ff */
[----:B----4-:R-:W-:Y:S01]  /*1310*/  FADD R8, R9, R10 ;  /* 0x0000000a09087221 */ /* 0x010fe20000000000 */
[----:B-----5:R-:W-:Y:S02]  /*1320*/  FADD R11, R11, R12 ;  /* 0x0000000c0b0b7221 */ /* 0x020fe40000000000 */
[----:B------:R-:W-:Y:S01]  /*1330*/  ISETP.GE.U32.AND P0, PT, R7, 0x2000, PT ;  /* 0x000020000700780c */ /* 0x000fe20003f06070 */
        /* <DEDUP_REMOVED lines=12> */
[----:B------:R-:W-:-:S06]  /*1400*/  UIADD3 UR4, UPT, UPT, UR4, 0x2000, URZ ;  /* 0x0000200004047890 */ /* 0x000fcc000fffe0ff */
[----:B------:R-:W-:-:S13]  /*1410*/  ISETP.LT.U32.AND P0, PT, R22, UR4, PT ;  /* 0x0000000416007c0c */ /* 0x000fda000bf01070 */
[----:B------:R-:W-:Y:S05]  /*1420*/  @!P0 BRA `(.L_x_117) ;  /* 0xfffffffc00808947 */ /* 0x000fea000383ffff */
.L_x_115:
[----:B------:R-:W-:-:S13]  /*1430*/  ISETP.LE.U32.AND P0, PT, R0, UR4, PT ;  /* 0x0000000400007c0c */ /* 0x000fda000bf03070 */
[----:B------:R-:W-:Y:S05]  /*1440*/  @P0 BRA `(.L_x_116) ;  /* 0x0000000000c80947 */ /* 0x000fea0003800000 */
[----:B------:R-:W-:Y:S01]  /*1450*/  IADD3 R5, PT, PT, R0, -UR4, RZ ;  /* 0x8000000400057c10 */ /* 0x000fe2000fffe0ff */
[----:B------:R-:W-:Y:S03]  /*1460*/  BSSY.RECONVERGENT B1, `(.L_x_116) ;  /* 0x0000030000017945 */ /* 0x000fe60003800200 */
[----:B------:R-:W-:-:S13]  /*1470*/  ISETP.GE.AND P0, PT, R4, R5, PT ;  /* 0x000000050400720c */ /* 0x000fda0003f06270 */
[----:B------:R-:W-:Y:S05]  /*1480*/  @P0 BRA `(.L_x_118) ;  /* 0x0000000000b40947 */ /* 0x000fea0003800000 */
[----:B------:R-:W-:Y:S01]  /*1490*/  LOP3.LUT R7, RZ, R4, RZ, 0x33, !PT ;  /* 0x00000004ff077212 */ /* 0x000fe200078e33ff */
[----:B------:R-:W-:Y:S03]  /*14a0*/  BSSY.RECONVERGENT B2, `(.L_x_119) ;  /* 0x0000014000027945 */ /* 0x000fe60003800200 */
[----:B------:R-:W-:-:S04]  /*14b0*/  IADD3 R7, PT, PT, R0, -UR4, R7 ;  /* 0x8000000400077c10 */ /* 0x000fc8000fffe007 */
[C---:B------:R-:W-:Y:S02]  /*14c0*/  LOP3.LUT R0, R7.reuse, 0x600, RZ, 0xc0, !PT ;  /* 0x0000060007007812 */ /* 0x040fe400078ec0ff */
[----:B------:R-:W-:Y:S02]  /*14d0*/  ISETP.GE.U32.AND P1, PT, R7, 0x600, PT ;  /* 0x000006000700780c */ /* 0x000fe40003f26070 */
[----:B------:R-:W-:Y:S02]  /*14e0*/  ISETP.NE.AND P0, PT, R0, 0x600, PT ;  /* 0x000006000000780c */ /* 0x000fe40003f05270 */
[----:B------:R-:W-:-:S11]  /*14f0*/  MOV R0, R4 ;  /* 0x0000000400007202 */ /* 0x000fd60000000f00 */
[----:B------:R-:W-:Y:S05]  /*1500*/  @!P0 BRA `(.L_x_120) ;  /* 0x0000000000348947 */ /* 0x000fea0003800000 */
[----:B------:R-:W-:Y:S02]  /*1510*/  LEA.HI R0, R7, 0x1, RZ, 0x17 ;  /* 0x0000000107007811 */ /* 0x000fe400078fb8ff */
[----:B------:R-:W-:Y:S02]  /*1520*/  IADD3 R9, PT, PT, R4, UR4, RZ ;  /* 0x0000000404097c10 */ /* 0x000fe4000fffe0ff */
[----:B------:R-:W-:Y:S02]  /*1530*/  LOP3.LUT R6, R0, 0x3, RZ, 0xc0, !PT ;  /* 0x0000000300067812 */ /* 0x000fe400078ec0ff */
[----:B------:R-:W-:Y:S02]  /*1540*/  MOV R0, R4 ;  /* 0x0000000400007202 */ /* 0x000fe40000000f00 */
[----:B------:R-:W-:-:S07]  /*1550*/  IADD3 R8, PT, PT, -R6, RZ, RZ ;  /* 0x000000ff06087210 */ /* 0x000fce0007ffe1ff */
.L_x_121:
        /* <DEDUP_REMOVED lines=8> */
.L_x_120:
[----:B------:R-:W-:Y:S05]  /*15e0*/  BSYNC.RECONVERGENT B2 ;  /* 0x0000000000027941 */ /* 0x000fea0003800200 */
.L_x_119:
[----:B------:R-:W-:Y:S05]  /*15f0*/  @!P1 BRA `(.L_x_118) ;  /* 0x0000000000589947 */ /* 0x000fea0003800000 */
[C---:B------:R-:W-:Y:S02]  /*1600*/  IADD3 R14, PT, PT, R0.reuse, 0x400, RZ ;  /* 0x00000400000e7810 */ /* 0x040fe40007ffe0ff */
[----:B------:R-:W-:-:S07]  /*1610*/  IADD3 R15, PT, PT, R0, UR4, RZ ;  /* 0x00000004000f7c10 */ /* 0x000fce000fffe0ff */
.L_x_122:
[C---:B------:R-:W-:Y:S01]  /*1620*/  IADD3 R9, PT, PT, R15.reuse, 0x200, RZ ;  /* 0x000002000f097810 */ /* 0x040fe20007ffe0ff */
        /* <DEDUP_REMOVED lines=10> */
[----:B------:R-:W-:-:S02]  /*16d0*/  IADD3 R0, PT, PT, R14, 0x400, RZ ;  /* 0x000004000e007810 */ /* 0x000fc40007ffe0ff */
[----:B------:R-:W-:Y:S02]  /*16e0*/  IADD3 R14, PT, PT, R14, 0x800, RZ ;  /* 0x000008000e0e7810 */ /* 0x000fe40007ffe0ff */
[----:B------:R-:W-:Y:S02]  /*16f0*/  ISETP.GE.AND P0, PT, R0, R5, PT ;  /* 0x000000050000720c */ /* 0x000fe40003f06270 */
[----:B------:R-:W-:Y:S01]  /*1700*/  IADD3 R15, PT, PT, R15, 0x800, RZ ;  /* 0x000008000f0f7810 */ /* 0x000fe20007ffe0ff */
[----:B--2---:R-:W-:-:S04]  /*1710*/  FADD R23, R6, R23 ;  /* 0x0000001706177221 */ /* 0x004fc80000000000 */
[----:B---3--:R-:W-:-:S04]  /*1720*/  FADD R23, R23, R8 ;  /* 0x0000000817177221 */ /* 0x008fc80000000000 */
[----:B----4-:R-:W-:-:S04]  /*1730*/  FADD R23, R23, R10 ;  /* 0x0000000a17177221 */ /* 0x010fc80000000000 */
[----:B-----5:R-:W-:Y:S01]  /*1740*/  FADD R23, R23, R12 ;  /* 0x0000000c17177221 */ /* 0x020fe20000000000 */
[----:B------:R-:W-:Y:S06]  /*1750*/  @!P0 BRA `(.L_x_122) ;  /* 0xfffffffc00b08947 */ /* 0x000fec000383ffff */
.L_x_118:
[----:B------:R-:W-:Y:S05]  /*1760*/  BSYNC.RECONVERGENT B1 ;  /* 0x0000000000017941 */ /* 0x000fea0003800200 */
.L_x_116:
        /* <DEDUP_REMOVED lines=25> */
[----:B0-----:R-:W0:Y:S04]  /*1900*/  LDS.128 R4, [UR4+0x10] ;  /* 0x00001004ff047984 */ /* 0x001e280008000c00 */
        /* <DEDUP_REMOVED lines=19> */
.L_x_99:
        /* <DEDUP_REMOVED lines=12> */
.L_x_125:
[----:B------:R-:W-:Y:S05]  /*1b00*/  BSYNC.RECONVERGENT B1 ;  /* 0x0000000000017941 */ /* 0x000fea0003800200 */
.L_x_124:
        /* <DEDUP_REMOVED lines=16> */
.L_x_130:
        /* <DEDUP_REMOVED lines=9> */
.L_x_129:
[----:B------:R-:W-:Y:S05]  /*1ca0*/  BSYNC.RECONVERGENT B2 ;  /* 0x0000000000027941 */ /* 0x000fea0003800200 */
.L_x_128:
        /* <DEDUP_REMOVED lines=10> */
.L_x_133:
        /* <DEDUP_REMOVED lines=37> */
.L_x_132:
[----:B------:R-:W-:Y:S05]  /*1fa0*/  BSYNC.RECONVERGENT B2 ;  /* 0x0000000000027941 */ /* 0x000fea0003800200 */
.L_x_131:
        /* <DEDUP_REMOVED lines=26> */
.L_x_135:
[----:B------:R-:W-:Y:S05]  /*2150*/  BSYNC.RECONVERGENT B2 ;  /* 0x0000000000027941 */ /* 0x000fea0003800200 */
.L_x_134:
        /* <DEDUP_REMOVED lines=10> */
.L_x_127:
[----:B------:R-:W-:Y:S05]  /*2200*/  BSYNC.RECONVERGENT B1 ;  /* 0x0000000000017941 */ /* 0x000fea0003800200 */
.L_x_126:
        /* <DEDUP_REMOVED lines=47> */
.L_x_136:
        /* <DEDUP_REMOVED lines=35> */
[----:B------:R-:W0:Y:S04]  /*2730*/  LDS.128 R16, [UR4+0x10] ;  /* 0x00001004ff107984 */ /* 0x000e280008000c00 */
[----:B------:R-:W1:Y:S04]  /*2740*/  LDS.128 R4, [UR4+0x20] ;  /* 0x00002004ff047984 */ /* 0x000e680008000c00 */
[----:B------:R-:W2:Y:S04]  /*2750*/  LDS.128 R8, [UR4+0x30] ;  /* 0x00003004ff087984 */ /* 0x000ea80008000c00 */
[----:B------:R-:W3:Y:S01]  /*2760*/  LDS.128 R12, [UR4+0x40] ;  /* 0x00004004ff0c7984 */ /* 0x000ee20008000c00 */
[----:B0-----:R-:W-:Y:S01]  /*2770*/  @P2 FADD R2, R2, R17 ;  /* 0x0000001102022221 */ /* 0x001fe20000000000 */
[----:B------:R-:W-:-:S03]  /*2780*/  ISETP.GT.U32.AND P2, PT, R0, 0x80, PT ;  /* 0x000000800000780c */ /* 0x000fc60003f44070 */
[----:B------:R-:W-:Y:S01]  /*2790*/  @P3 FADD R2, R2, R18 ;  /* 0x0000001202023221 */ /* 0x000fe20000000000 */
[----:B------:R-:W-:-:S03]  /*27a0*/  ISETP.GT.U32.AND P3, PT, R0, 0xa0, PT ;  /* 0x000000a00000780c */ /* 0x000fc60003f64070 */
[----:B------:R-:W-:Y:S01]  /*27b0*/  @P1 FADD R2, R2, R19 ;  /* 0x0000001302021221 */ /* 0x000fe20000000000 */
[----:B------:R-:W-:-:S05]  /*27c0*/  ISETP.GT.U32.AND P1, PT, R0, 0xe0, PT ;  /* 0x000000e00000780c */ /* 0x000fca0003f24070 */
[----:B-1----:R-:W-:Y:S01]  /*27d0*/  @P2 FADD R2, R2, R4 ;  /* 0x0000000402022221 */ /* 0x002fe20000000000 */
        /* <DEDUP_REMOVED lines=20> */
.L_x_123:
[----:B------:R-:W0:Y:S01]  /*2920*/  S2R R9, SR_TID.X ;  /* 0x0000000000097919 */ /* 0x000e220000002100 */
[----:B------:R-:W1:Y:S02]  /*2930*/  LDCU.64 UR4, c[0x0][0x380] ;  /* 0x00007000ff0477ac */ /* 0x000e640008000a00 */
[----:B-1----:R-:W-:Y:S02]  /*2940*/  MOV R4, UR4 ;  /* 0x0000000400047c02 */ /* 0x002fe40008000f00 */
[----:B------:R-:W-:-:S03]  /*2950*/  MOV R5, UR5 ;  /* 0x0000000500057c02 */ /* 0x000fc60008000f00 */
        /* <DEDUP_REMOVED lines=17> */
[----:B--2---:R-:W-:Y:S01]  /*2a70*/  FADD R8, R23, R8 ;  /* 0x0000000817087221 */ /* 0x004fe20000000000 */
[----:B---3--:R-:W-:-:S04]  /*2a80*/  FADD R11, R10, R11 ;  /* 0x0000000b0a0b7221 */ /* 0x008fc80000000000 */
[----:B------:R-:W-:Y:S01]  /*2a90*/  FADD R11, R8, R11 ;  /* 0x0000000b080b7221 */ /* 0x000fe20000000000 */
[----:B------:R-:W-:Y:S01]  /*2aa0*/  IADD3 R8, PT, PT, R0, -0x2000, RZ ;  /* 0xffffe00000087810 */ /* 0x000fe20007ffe0ff */
[----:B----4-:R-:W-:-:S03]  /*2ab0*/  FADD R12, R12, R13 ;  /* 0x0000000d0c0c7221 */ /* 0x010fc60000000000 */
[----:B------:R-:W-:Y:S01]  /*2ac0*/  ISETP.GE.U32.AND P0, PT, R8, 0x2000, PT ;  /* 0x000020000800780c */ /* 0x000fe20003f06070 */
        /* <DEDUP_REMOVED lines=14> */
[----:B------:R-:W-:-:S07]  /*2bb0*/  MOV R11, 0x2000 ;  /* 0x00002000000b7802 */ /* 0x000fce0000000f00 */
[----:B------:R-:W1:Y:S02]  /*2bc0*/  LDC.64 R4, c[0x0][0x380] ;  /* 0x0000e000ff047b82 */ /* 0x000e640000000a00 */
.L_x_139:
[----:B------:R-:W-:Y:S01]  /*2bd0*/  IMAD.WIDE.U32 R6, R11, 0x4, R2 ;  /* 0x000000040b067825 */ /* 0x000fe200078e0002 */
[----:B------:R-:W-:-:S04]  /*2be0*/  IADD3 R29, PT, PT, R9, R11, RZ ;  /* 0x0000000b091d7210 */ /* 0x000fc80007ffe0ff */
[----:B------:R-:W2:Y:S01]  /*2bf0*/  LDG.E.CONSTANT R19, desc[UR6][R6.64+0x5800] ;  /* 0x0058000606137981 */ /* 0x000ea2000c1e9900 */
[----:B-1----:R-:W-:-:S03]  /*2c00*/  IMAD.WIDE.U32 R28, R29, 0x4, R4 ;  /* 0x000000041d1c7825 */ /* 0x002fc600078e0004 */
[----:B------:R-:W2:Y:S04]  /*2c10*/  LDG.E.CONSTANT R0, desc[UR6][R6.64+0x6000] ;  /* 0x0060000606007981 */ /* 0x000ea8000c1e9900 */
[----:B------:R-:W3:Y:S04]  /*2c20*/  LDG.E.CONSTANT R22, desc[UR6][R6.64+0x1800] ;  /* 0x0018000606167981 */ /* 0x000ee8000c1e9900 */
[----:B------:R-:W3:Y:S04]  /*2c30*/  LDG.E.CONSTANT R25, desc[UR6][R6.64+0x2000] ;  /* 0x0020000606197981 */ /* 0x000ee8000c1e9900 */
        /* <DEDUP_REMOVED lines=11> */
[----:B------:R1:W5:Y:S01]  /*2cf0*/  LDG.E.CONSTANT R24, desc[UR6][R6.64+0x7800] ;  /* 0x0078000606187981 */ /* 0x000362000c1e9900 */
[----:B--2---:R-:W-:Y:S01]  /*2d00*/  FADD R19, R19, R0 ;  /* 0x0000000013137221 */ /* 0x004fe20000000000 */
[----:B0-----:R-:W-:-:S04]  /*2d10*/  MOV R0, R12 ;  /* 0x0000000c00007202 */ /* 0x001fc80000000f00 */
[----:B-1----:R-:W-:Y:S01]  /*2d20*/  IADD3 R6, PT, PT, -R11, R0, RZ ;  /* 0x000000000b067210 */ /* 0x002fe20007ffe1ff */
[----:B---3--:R-:W-:-:S03]  /*2d30*/  FADD R22, R22, R25 ;  /* 0x0000001916167221 */ /* 0x008fc60000000000 */
[----:B------:R-:W-:Y:S01]  /*2d40*/  ISETP.GE.U32.AND P0, PT, R6, 0x2000, PT ;  /* 0x000020000600780c */ /* 0x000fe20003f06070 */
[----:B----4-:R-:W-:Y:S01]  /*2d50*/  FADD R21, R21, R10 ;  /* 0x0000000a15157221 */ /* 0x010fe20000000000 */
[----:B-----5:R-:W-:-:S04]  /*2d60*/  FADD R27, R26, R27 ;  /* 0x0000001b1a1b7221 */ /* 0x020fc80000000000 */
[----:B------:R-:W-:Y:S01]  /*2d70*/  FADD R22, R22, R27 ;  /* 0x0000001b16167221 */ /* 0x000fe20000000000 */
[----:B------:R-:W-:Y:S01]  /*2d80*/  FADD R20, R20, R23 ;  /* 0x0000001714147221 */ /* 0x000fe20000000000 */
[----:B------:R-:W-:-:S04]  /*2d90*/  FADD R15, R18, R15 ;  /* 0x0000000f120f7221 */ /* 0x000fc80000000000 */
[----:B------:R-:W-:Y:S01]  /*2da0*/  FADD R15, R20, R15 ;  /* 0x0000000f140f7221 */ /* 0x000fe20000000000 */
[----:B------:R-:W-:-:S04]  /*2db0*/  FADD R16, R16, R13 ;  /* 0x0000000d10107221 */ /* 0x000fc80000000000 */
[----:B------:R-:W-:Y:S01]  /*2dc0*/  FADD R21, R21, R16 ;  /* 0x0000001015157221 */ /* 0x000fe20000000000 */
[----:B------:R-:W-:-:S04]  /*2dd0*/  FADD R14, R17, R14 ;  /* 0x0000000e110e7221 */ /* 0x000fc80000000000 */
[----:B------:R-:W-:Y:S01]  /*2de0*/  FADD R14, R19, R14 ;  /* 0x0000000e130e7221 */ /* 0x000fe20000000000 */
[----:B------:R-:W-:-:S03]  /*2df0*/  FADD R21, R21, R22 ;  /* 0x0000001615157221 */ /* 0x000fc60000000000 */
[----:B------:R-:W-:-:S04]  /*2e00*/  FADD R14, R15, R14 ;  /* 0x0000000e0f0e7221 */ /* 0x000fc80000000000 */
[----:B------:R-:W-:-:S04]  /*2e10*/  FADD R21, R21, R14 ;  /* 0x0000000e15157221 */ /* 0x000fc80000000000 */
[----:B------:R-:W-:Y:S01]  /*2e20*/  FADD R10, R24, R21 ;  /* 0x00000015180a7221 */ /* 0x000fe20000000000 */
[----:B------:R-:W-:Y:S06]  /*2e30*/  @!P0 BRA `(.L_x_138) ;  /* 0x0000000000dc8947 */ /* 0x000fec0003800000 */
[----:B------:R-:W-:-:S04]  /*2e40*/  IADD3 R11, PT, PT, R11, 0x2000, RZ ;  /* 0x000020000b0b7810 */ /* 0x000fc80007ffe0ff */
[----:B------:R-:W-:-:S13]  /*2e50*/  ISETP.GT.U32.AND P0, PT, R11, R8, PT ;  /* 0x000000080b00720c */ /* 0x000fda0003f04070 */
[----:B------:R-:W-:Y:S05]  /*2e60*/  @!P0 BRA `(.L_x_139) ;  /* 0xfffffffc00588947 */ /* 0x000fea000383ffff */
.L_x_137:
[----:B------:R-:W-:-:S13]  /*2e70*/  ISETP.GE.U32.AND P0, PT, R11, R0, PT ;  /* 0x000000000b00720c */ /* 0x000fda0003f06070 */
[----:B------:R-:W-:Y:S05]  /*2e80*/  @P0 BRA `(.L_x_138) ;  /* 0x0000000000c80947 */ /* 0x000fea0003800000 */
[----:B------:R-:W-:Y:S01]  /*2e90*/  IADD3 R2, PT, PT, -R11, R0, RZ ;  /* 0x000000000b027210 */ /* 0x000fe20007ffe1ff */
[----:B------:R-:W-:Y:S03]  /*2ea0*/  BSSY.RECONVERGENT B1, `(.L_x_138) ;  /* 0x0000030000017945 */ /* 0x000fe60003800200 */
[----:B------:R-:W-:-:S13]  /*2eb0*/  ISETP.GE.AND P0, PT, R9, R2, PT ;  /* 0x000000020900720c */ /* 0x000fda0003f06270 */
[----:B------:R-:W-:Y:S05]  /*2ec0*/  @P0 BRA `(.L_x_140) ;  /* 0x0000000000b40947 */ /* 0x000fea0003800000 */
[----:B------:R-:W-:Y:S01]  /*2ed0*/  LOP3.LUT R3, RZ, R9, RZ, 0x33, !PT ;  /* 0x00000009ff037212 */ /* 0x000fe200078e33ff */
[----:B------:R-:W-:Y:S03]  /*2ee0*/  BSSY.RECONVERGENT B2, `(.L_x_141) ;  /* 0x0000014000027945 */ /* 0x000fe60003800200 */
[----:B------:R-:W-:-:S04]  /*2ef0*/  IADD3 R3, PT, PT, -R11, R0, R3 ;  /* 0x000000000b037210 */ /* 0x000fc80007ffe103 */
[C---:B------:R-:W-:Y:S02]  /*2f00*/  LOP3.LUT R0, R3.reuse, 0x600, RZ, 0xc0, !PT ;  /* 0x0000060003007812 */ /* 0x040fe400078ec0ff */
[----:B------:R-:W-:Y:S02]  /*2f10*/  ISETP.GE.U32.AND P1, PT, R3, 0x600, PT ;  /* 0x000006000300780c */ /* 0x000fe40003f26070 */
[----:B------:R-:W-:Y:S02]  /*2f20*/  ISETP.NE.AND P0, PT, R0, 0x600, PT ;  /* 0x000006000000780c */ /* 0x000fe40003f05270 */
[----:B------:R-:W-:-:S11]  /*2f30*/  MOV R0, R9 ;  /* 0x0000000900007202 */ /* 0x000fd60000000f00 */
[----:B------:R-:W-:Y:S05]  /*2f40*/  @!P0 BRA `(.L_x_142) ;  /* 0x0000000000348947 */ /* 0x000fea0003800000 */
[----:B------:R-:W-:Y:S02]  /*2f50*/  LEA.HI R0, R3, 0x1, RZ, 0x17 ;  /* 0x0000000103007811 */ /* 0x000fe400078fb8ff */
[----:B------:R-:W-:Y:S02]  /*2f60*/  IADD3 R13, PT, PT, R9, R11, RZ ;  /* 0x0000000b090d7210 */ /* 0x000fe40007ffe0ff */
[----:B------:R-:W-:Y:S02]  /*2f70*/  LOP3.LUT R3, R0, 0x3, RZ, 0xc0, !PT ;  /* 0x0000000300037812 */ /* 0x000fe400078ec0ff */
[----:B------:R-:W-:Y:S02]  /*2f80*/  MOV R0, R9 ;  /* 0x0000000900007202 */ /* 0x000fe40000000f00 */
[----:B------:R-:W-:-:S07]  /*2f90*/  IADD3 R3, PT, PT, -R3, RZ, RZ ;  /* 0x000000ff03037210 */ /* 0x000fce0007ffe1ff */
.L_x_143:
        /* <DEDUP_REMOVED lines=8> */
.L_x_142:
[----:B------:R-:W-:Y:S05]  /*3020*/  BSYNC.RECONVERGENT B2 ;  /* 0x0000000000027941 */ /* 0x000fea0003800200 */
.L_x_141:
[----:B------:R-:W-:Y:S05]  /*3030*/  @!P1 BRA `(.L_x_140) ;  /* 0x0000000000589947 */ /* 0x000fea0003800000 */
[C---:B------:R-:W-:Y:S02]  /*3040*/  IADD3 R11, PT, PT, R0.reuse, R11, RZ ;  /* 0x0000000b000b7210 */ /* 0x040fe40007ffe0ff */
[----:B------:R-:W-:-:S07]  /*3050*/  IADD3 R0, PT, PT, R0, 0x400, RZ ;  /* 0x0000040000007810 */ /* 0x000fce0007ffe0ff */
.L_x_144:
        /* <DEDUP_REMOVED lines=20> */
.L_x_140:
[----:B------:R-:W-:Y:S05]  /*31a0*/  BSYNC.RECONVERGENT B1 ;  /* 0x0000000000017941 */ /* 0x000fea0003800200 */
.L_x_138:
        /* <DEDUP_REMOVED lines=44> */
.L_x_114:
[----:B------:R-:W-:Y:S05]  /*3470*/  BSYNC.RECONVERGENT B0 ;  /* 0x0000000000007941 */ /* 0x000fea0003800200 */
.L_x_98:
[----:B------:R-:W-:Y:S05]  /*3480*/  @P0 EXIT ;  /* 0x000000000000094d */ /* 0x000fea0003800000 */
[----:B------:R-:W5:Y:S01]  /*3490*/  LDC.64 R4, c[0x0][0x388] ;  /* 0x0000e200ff047b82 */ /* 0x000f620000000a00 */
[----:B------:R-:W0:Y:S02]  /*34a0*/  LDCU UR4, c[0x0][0x398] ;  /* 0x00007300ff0477ac */ /* 0x000e240008000800 */
[----:B01234-:R-:W-:-:S05]  /*34b0*/  FADD R3, R2, UR4 ;  /* 0x0000000402037e21 */ /* 0x01ffca0008000000 */
[----:B-----5:R-:W-:Y:S01]  /*34c0*/  STG.E desc[UR6][R4.64], R3 ;  /* 0x0000000304007986 */ /* 0x020fe2000c101906 */
[----:B------:R-:W-:Y:S05]  /*34d0*/  EXIT ;  /* 0x000000000000794d */ /* 0x000fea0003800000 */
.L_x_145:
        /* <DEDUP_REMOVED lines=10> */
.L_x_160:


//--------------------- .text._ZN3cub18CUB_300001_SM_10006detail11EmptyKernelIvEEvv --------------------------
	.section	.text._ZN3cub18CUB_300001_SM_10006detail11EmptyKernelIvEEvv,"ax",@progbits
	.align	128
        .global         _ZN3cub18CUB_300001_SM_10006detail11EmptyKernelIvEEvv
        .type           _ZN3cub18CUB_300001_SM_10006detail11EmptyKernelIvEEvv,@function
        .size           _ZN3cub18CUB_300001_SM_10006detail11EmptyKernelIvEEvv,(.L_x_161 - _ZN3cub18CUB_300001_SM_10006detail11EmptyKernelIvEEvv)
        .other          _ZN3cub18CUB_300001_SM_10006detail11EmptyKernelIvEEvv,@"STO_CUDA_ENTRY STV_DEFAULT"
_ZN3cub18CUB_300001_SM_10006detail11EmptyKernelIvEEvv:
.text._ZN3cub18CUB_300001_SM_10006detail11EmptyKernelIvEEvv:
[----:B------:R-:W-:Y:S01]  /*0000*/  LDC R1, c[0x0][0x37c] ;  /* 0x0000df00ff017b82 */ /* 0x000fe20000000800 */
[----:B------:R-:W-:Y:S05]  /*0010*/  EXIT ;  /* 0x000000000000794d */ /* 0x000fea0003800000 */
.L_x_146:
        /* <DEDUP_REMOVED lines=14> */
.L_x_161:


//--------------------- .text._Z30warpShuffleReductionVectorizedILj1024EEvP6__halfS1_i --------------------------
	.section	.text._Z30warpShuffleReductionVectorizedILj1024EEvP6__halfS1_i,"ax",@progbits
	.align	128
        .global         _Z30warpShuffleReductionVectorizedILj1024EEvP6__halfS1_i
        .type           _Z30warpShuffleReductionVectorizedILj1024EEvP6__halfS1_i,@function
        .size           _Z30warpShuffleReductionVectorizedILj1024EEvP6__halfS1_i,(.L_x_162 - _Z30warpShuffleReductionVectorizedILj1024EEvP6__halfS1_i)
        .other          _Z30warpShuffleReductionVectorizedILj1024EEvP6__halfS1_i,@"STO_CUDA_ENTRY STV_DEFAULT"
_Z30warpShuffleReductionVectorizedILj1024EEvP6__halfS1_i:
.text._Z30warpShuffleReductionVectorizedILj1024EEvP6__halfS1_i:
[----:B------:R-:W-:Y:S01]  /*0000*/  LDC R1, c[0x0][0x37c] ;  /* 0x0000df00ff017b82 */ /* 0x000fe20000000800 */
[----:B------:R-:W0:Y:S07]  /*0010*/  S2R R0, SR_CTAID.X ;  /* 0x0000000000007919 */ /* 0x000e2e0000002500 */
[----:B------:R-:W0:Y:S01]  /*0020*/  LDC R11, c[0x0][0x360] ;  /* 0x0000d800ff0b7b82 */ /* 0x000e220000000800 */
[----:B------:R-:W1:Y:S01]  /*0030*/  LDCU UR6, c[0x0][0x390] ;  /* 0x00007200ff0677ac */ /* 0x000e620008000800 */
[----:B------:R-:W2:Y:S01]  /*0040*/  S2R R10, SR_TID.X ;  /* 0x00000000000a7919 */ /* 0x000ea20000002100 */
[----:B------:R-:W3:Y:S01]  /*0050*/  LDCU.64 UR4, c[0x0][0x358] ;  /* 0x00006b00ff0477ac */ /* 0x000ee20008000a00 */
[----:B0-----:R-:W-:-:S05]  /*0060*/  IMAD R2, R0, R11, RZ ;  /* 0x0000000b00027224 */ /* 0x001fca00078e02ff */
[----:B------:R-:W-:-:S04]  /*0070*/  SHF.L.U32 R7, R2, 0x4, RZ ;  /* 0x0000000402077819 */ /* 0x000fc800000006ff */
[----:B--2---:R-:W-:-:S04]  /*0080*/  LEA R16, R10, R7, 0x1 ;  /* 0x000000070a107211 */ /* 0x004fc800078e08ff */
[----:B-1----:R-:W-:-:S13]  /*0090*/  ISETP.GE.AND P6, PT, R16, UR6, PT ;  /* 0x0000000610007c0c */ /* 0x002fda000bfc6270 */
[----:B------:R-:W0:Y:S01]  /*00a0*/  @!P6 LDC.64 R4, c[0x0][0x380] ;  /* 0x0000e000ff04eb82 */ /* 0x000e220000000a00 */
[----:B------:R-:W-:-:S05]  /*00b0*/  @!P6 SHF.R.S32.HI R3, RZ, 0x1, R16 ;  /* 0x00000001ff03e819 */ /* 0x000fca0000011410 */
[----:B0-----:R-:W-:-:S05]  /*00c0*/  @!P6 IMAD.WIDE R4, R3, 0x4, R4 ;  /* 0x000000040304e825 */ /* 0x001fca00078e0204 */
[----:B---3--:R0:W2:Y:S01]  /*00d0*/  @!P6 LDG.E R19, desc[UR4][R4.64] ;  /* 0x000000040413e981 */ /* 0x0080a2000c1e1900 */
[C-C-:B------:R-:W-:Y:S01]  /*00e0*/  IMAD R13, R11.reuse, 0x2, R16.reuse ;  /* 0x000000020b0d7824 */ /* 0x140fe200078e0210 */
[C---:B------:R-:W-:Y:S01]  /*00f0*/  SHF.L.U32 R17, R11.reuse, 0x2, RZ ;  /* 0x000000020b117819 */ /* 0x040fe200000006ff */
[----:B------:R-:W-:Y:S01]  /*0100*/  IMAD.IADD R6, R10, 0x1, R11 ;  /* 0x000000010a067824 */ /* 0x000fe200078e020b */
[C---:B------:R-:W-:Y:S01]  /*0110*/  LEA R14, R11.reuse, R16, 0x2 ;  /* 0x000000100b0e7211 */ /* 0x040fe200078e10ff */
[----:B------:R-:W-:Y:S01]  /*0120*/  IMAD R16, R11, 0x8, R16 ;  /* 0x000000080b107824 */ /* 0x000fe200078e0210 */
[----:B------:R-:W-:Y:S02]  /*0130*/  ISETP.GE.AND P5, PT, R13, UR6, PT ;  /* 0x000000060d007c0c */ /* 0x000fe4000bfa6270 */
[----:B------:R-:W-:Y:S02]  /*0140*/  ISETP.GE.AND P4, PT, R14, UR6, PT ;  /* 0x000000060e007c0c */ /* 0x000fe4000bf86270 */
[----:B------:R-:W-:-:S02]  /*0150*/  LEA R18, R6, R17, 0x1 ;  /* 0x0000001106127211 */ /* 0x000fc400078e08ff */
[----:B------:R-:W-:Y:S02]  /*0160*/  LEA R12, R11, R6, 0x2 ;  /* 0x000000060b0c7211 */ /* 0x000fe400078e10ff */
[----:B------:R-:W-:Y:S02]  /*0170*/  IADD3 R18, PT, PT, R7, R18, RZ ;  /* 0x0000001207127210 */ /* 0x000fe40007ffe0ff */
[----:B------:R-:W-:Y:S02]  /*0180*/  ISETP.GE.AND P2, PT, R16, UR6, PT ;  /* 0x0000000610007c0c */ /* 0x000fe4000bf46270 */
[----:B------:R-:W-:Y:S01]  /*0190*/  ISETP.GE.AND P3, PT, R18, UR6, PT ;  /* 0x0000000612007c0c */ /* 0x000fe2000bf66270 */
[----:B------:R-:W1:Y:S01]  /*01a0*/  @!P5 LDC.64 R2, c[0x0][0x380] ;  /* 0x0000e000ff02db82 */ /* 0x000e620000000a00 */
[----:B------:R-:W-:Y:S02]  /*01b0*/  LEA R12, R12, R7, 0x1 ;  /* 0x000000070c0c7211 */ /* 0x000fe400078e08ff */
[----:B------:R-:W-:-:S02]  /*01c0*/  @!P5 SHF.R.S32.HI R21, RZ, 0x1, R13 ;  /* 0x00000001ff15d819 */ /* 0x000fc4000001140d */
[----:B------:R-:W-:Y:S01]  /*01d0*/  ISETP.GE.AND P1, PT, R12, UR6, PT ;  /* 0x000000060c007c0c */ /* 0x000fe2000bf26270 */
[----:B------:R-:W-:Y:S01]  /*01e0*/  IMAD R13, R11, 0x2, R12 ;  /* 0x000000020b0d7824 */ /* 0x000fe200078e020c */
[----:B0-----:R-:W-:Y:S01]  /*01f0*/  @!P4 SHF.R.S32.HI R5, RZ, 0x1, R14 ;  /* 0x00000001ff05c819 */ /* 0x001fe2000001140e */
[----:B------:R-:W0:Y:S08]  /*0200*/  @!P4 LDC.64 R8, c[0x0][0x380] ;  /* 0x0000e000ff08cb82 */ /* 0x000e300000000a00 */
[----:B------:R-:W3:Y:S01]  /*0210*/  @!P3 LDC.64 R6, c[0x0][0x380] ;  /* 0x0000e000ff06bb82 */ /* 0x000ee20000000a00 */
[----:B------:R-:W-:Y:S01]  /*0220*/  ISETP.GE.AND P0, PT, R13, UR6, PT ;  /* 0x000000060d007c0c */ /* 0x000fe2000bf06270 */
[----:B-1----:R-:W-:-:S06]  /*0230*/  @!P5 IMAD.WIDE R20, R21, 0x4, R2 ;  /* 0x000000041514d825 */ /* 0x002fcc00078e0202 */
[----:B------:R-:W1:Y:S01]  /*0240*/  @!P2 LDC.64 R2, c[0x0][0x380] ;  /* 0x0000e000ff02ab82 */ /* 0x000e620000000a00 */
[----:B------:R2:W4:Y:S01]  /*0250*/  @!P5 LDG.E R15, desc[UR4][R20.64] ;  /* 0x00000004140fd981 */ /* 0x000522000c1e1900 */
[----:B------:R-:W-:Y:S01]  /*0260*/  PRMT R14, RZ, 0x7610, R14 ;  /* 0x00007610ff0e7816 */ /* 0x000fe2000000000e */
[----:B0-----:R-:W-:Y:S01]  /*0270*/  @!P4 IMAD.WIDE R8, R5, 0x4, R8 ;  /* 0x000000040508c825 */ /* 0x001fe200078e0208 */
[----:B------:R-:W-:-:S04]  /*0280*/  IADD3 R17, PT, PT, R17, R12, RZ ;  /* 0x0000000c11117210 */ /* 0x000fc80007ffe0ff */
[----:B------:R-:W0:Y:S01]  /*0290*/  @!P1 LDC.64 R4, c[0x0][0x380] ;  /* 0x0000e000ff049b82 */ /* 0x000e220000000a00 */
[----:B------:R-:W5:Y:S01]  /*02a0*/  @!P4 LDG.E R9, desc[UR4][R8.64] ;  /* 0x000000040809c981 */ /* 0x000f62000c1e1900 */
[----:B------:R-:W-:Y:S02]  /*02b0*/  @!P1 SHF.R.S32.HI R23, RZ, 0x1, R12 ;  /* 0x00000001ff179819 */ /* 0x000fe4000001140c */
[----:B------:R-:W-:-:S03]  /*02c0*/  @!P0 SHF.R.S32.HI R13, RZ, 0x1, R13 ;  /* 0x00000001ff0d8819 */ /* 0x000fc6000001140d */
[----:B0-----:R-:W-:-:S06]  /*02d0*/  @!P1 IMAD.WIDE R4, R23, 0x4, R4 ;  /* 0x0000000417049825 */ /* 0x001fcc00078e0204 */
[----:B------:R-:W5:Y:S01]  /*02e0*/  @!P1 LDG.E R5, desc[UR4][R4.64] ;  /* 0x0000000404059981 */ /* 0x000f62000c1e1900 */
[----:B--2---:R-:W-:-:S04]  /*02f0*/  @!P6 HADD2 R21, R19.H0_H0, RZ.H0_H0 ;  /* 0x200000ff1315e230 */ /* 0x004fc80000000800 */
[----:B------:R-:W-:Y:S01]  /*0300*/  @!P6 HADD2 R14, R21.H0_H0, R19.H1_H1 ;  /* 0x30000013150ee230 */ /* 0x000fe20000000800 */
[----:B------:R-:W-:Y:S02]  /*0310*/  @!P3 SHF.R.S32.HI R19, RZ, 0x1, R18 ;  /* 0x00000001ff13b819 */ /* 0x000fe40000011412 */
[----:B------:R-:W-:-:S03]  /*0320*/  ISETP.GE.AND P6, PT, R17, UR6, PT ;  /* 0x0000000611007c0c */ /* 0x000fc6000bfc6270 */
[----:B---3--:R-:W-:Y:S02]  /*0330*/  @!P3 IMAD.WIDE R18, R19, 0x4, R6 ;  /* 0x000000041312b825 */ /* 0x008fe400078e0206 */
[----:B------:R-:W0:Y:S01]  /*0340*/  @!P0 LDC.64 R6, c[0x0][0x380] ;  /* 0x0000e000ff068b82 */ /* 0x000e220000000a00 */
[----:B------:R-:W-:-:S03]  /*0350*/  @!P2 SHF.R.S32.HI R21, RZ, 0x1, R16 ;  /* 0x00000001ff15a819 */ /* 0x000fc60000011410 */
[----:B------:R-:W2:Y:S02]  /*0360*/  @!P3 LDG.E R19, desc[UR4][R18.64] ;  /* 0x000000041213b981 */ /* 0x000ea4000c1e1900 */
[----:B-1----:R-:W-:Y:S02]  /*0370*/  @!P2 IMAD.WIDE R20, R21, 0x4, R2 ;  /* 0x000000041514a825 */ /* 0x002fe400078e0202 */
[----:B------:R-:W1:Y:S04]  /*0380*/  @!P6 LDC.64 R2, c[0x0][0x380] ;  /* 0x0000e000ff02eb82 */ /* 0x000e680000000a00 */
[----:B------:R-:W3:Y:S01]  /*0390*/  @!P2 LDG.E R21, desc[UR4][R20.64] ;  /* 0x000000041415a981 */ /* 0x000ee2000c1e1900 */
[----:B------:R-:W-:Y:S01]  /*03a0*/  @!P6 SHF.R.S32.HI R17, RZ, 0x1, R17 ;  /* 0x00000001ff11e819 */ /* 0x000fe20000011411 */
[----:B0-----:R-:W-:-:S06]  /*03b0*/  @!P0 IMAD.WIDE R6, R13, 0x4, R6 ;  /* 0x000000040d068825 */ /* 0x001fcc00078e0206 */
[----:B------:R-:W3:Y:S01]  /*03c0*/  @!P0 LDG.E R7, desc[UR4][R6.64] ;  /* 0x0000000406078981 */ /* 0x000ee2000c1e1900 */
[----:B-1----:R-:W-:-:S05]  /*03d0*/  @!P6 IMAD.WIDE R2, R17, 0x4, R2 ;  /* 0x000000041102e825 */ /* 0x002fca00078e0202 */
[----:B------:R4:W3:Y:S02]  /*03e0*/  @!P6 LDG.E R13, desc[UR4][R2.64] ;  /* 0x00000004020de981 */ /* 0x0008e4000c1e1900 */
[----:B----4-:R-:W-:-:S04]  /*03f0*/  @!P5 HADD2 R3, R14.H0_H0, R15.H0_H0 ;  /* 0x2000000f0e03d230 */ /* 0x010fc80000000800 */
[----:B------:R-:W-:-:S04]  /*0400*/  @!P5 HADD2 R14, R3.H0_H0, R15.H1_H1 ;  /* 0x3000000f030ed230 */ /* 0x000fc80000000800 */
[----:B-----5:R-:W-:-:S04]  /*0410*/  @!P4 HADD2 R3, R14.H0_H0, R9.H0_H0 ;  /* 0x200000090e03c230 */ /* 0x020fc80000000800 */
[----:B------:R-:W-:-:S04]  /*0420*/  @!P4 HADD2 R14, R3.H0_H0, R9.H1_H1 ;  /* 0x30000009030ec230 */ /* 0x000fc80000000800 */
[----:B--2---:R-:W-:-:S04]  /*0430*/  @!P3 HADD2 R3, R14.H0_H0, R19.H0_H0 ;  /* 0x200000130e03b230 */ /* 0x004fc80000000800 */
[----:B------:R-:W-:-:S04]  /*0440*/  @!P3 HADD2 R14, R3.H0_H0, R19.H1_H1 ;  /* 0x30000013030eb230 */ /* 0x000fc80000000800 */
[----:B---3--:R-:W-:-:S04]  /*0450*/  @!P2 HADD2 R3, R14.H0_H0, R21.H0_H0 ;  /* 0x200000150e03a230 */ /* 0x008fc80000000800 */
[----:B------:R-:W-:-:S04]  /*0460*/  @!P2 HADD2 R14, R3.H0_H0, R21.H1_H1 ;  /* 0x30000015030ea230 */ /* 0x000fc80000000800 */
[----:B------:R-:W-:-:S04]  /*0470*/  @!P1 HADD2 R3, R14.H0_H0, R5.H0_H0 ;  /* 0x200000050e039230 */ /* 0x000fc80000000800 */
[----:B------:R-:W-:-:S04]  /*0480*/  @!P1 HADD2 R14, R3.H0_H0, R5.H1_H1 ;  /* 0x30000005030e9230 */ /* 0x000fc80000000800 */
[----:B------:R-:W-:-:S04]  /*0490*/  @!P0 HADD2 R2, R14.H0_H0, R7.H0_H0 ;  /* 0x200000070e028230 */ /* 0x000fc80000000800 */
[----:B------:R-:W-:-:S04]  /*04a0*/  @!P0 HADD2 R14, R2.H0_H0, R7.H1_H1 ;  /* 0x30000007020e8230 */ /* 0x000fc80000000800 */
[----:B------:R-:W-:-:S04]  /*04b0*/  @!P6 HADD2 R2, R14.H0_H0, R13.H0_H0 ;  /* 0x2000000d0e02e230 */ /* 0x000fc80000000800 */
[----:B------:R-:W-:-:S05]  /*04c0*/  @!P6 HADD2 R14, R2.H0_H0, R13.H1_H1 ;  /* 0x3000000d020ee230 */ /* 0x000fca0000000800 */
[----:B------:R-:W-:-:S05]  /*04d0*/  PRMT R14, R14, 0x5410, R14 ;  /* 0x000054100e0e7816 */ /* 0x000fca000000000e */
[----:B------:R-:W0:Y:S02]  /*04e0*/  SHFL.DOWN PT, R3, R14, 0x10, 0x1f ;  /* 0x0a001f000e037f89 */ /* 0x000e2400000e0000 */
[----:B0-----:R-:W-:-:S05]  /*04f0*/  HADD2 R3, R14.H0_H0, R3.H0_H0 ;  /* 0x200000030e037230 */ /* 0x001fca0000000800 */
[----:B------:R-:W0:Y:S02]  /*0500*/  SHFL.DOWN PT, R2, R3, 0x8, 0x1f ;  /* 0x09001f0003027f89 */ /* 0x000e2400000e0000 */
[----:B0-----:R-:W-:-:S05]  /*0510*/  HADD2 R2, R3.H0_H0, R2.H0_H0 ;  /* 0x2000000203027230 */ /* 0x001fca0000000800 */
[----:B------:R-:W0:Y:S01]  /*0520*/  SHFL.DOWN PT, R5, R2, 0x4, 0x1f ;  /* 0x08801f0002057f89 */ /* 0x000e2200000e0000 */
[----:B------:R-:W-:Y:S01]  /*0530*/  LOP3.LUT P0, RZ, R10, 0x1f, RZ, 0xc0, !PT ;  /* 0x0000001f0aff7812 */ /* 0x000fe2000780c0ff */
[----:B0-----:R-:W-:-:S05]  /*0540*/  HADD2 R5, R2.H0_H0, R5.H0_H0 ;  /* 0x2000000502057230 */ /* 0x001fca0000000800 */
[----:B------:R-:W0:Y:S07]  /*0550*/  SHFL.DOWN PT, R4, R5, 0x2, 0x1f ;  /* 0x08401f0005047f89 */ /* 0x000e2e00000e0000 */
[----:B------:R-:W1:Y:S01]  /*0560*/  @!P0 S2R R7, SR_CgaCtaId ;  /* 0x0000000000078919 */ /* 0x000e620000008800 */
[----:B0-----:R-:W-:-:S05]  /*0570*/  HADD2 R4, R5.H0_H0, R4.H0_H0 ;  /* 0x2000000405047230 */ /* 0x001fca0000000800 */
[----:B------:R-:W0:Y:S01]  /*0580*/  SHFL.DOWN PT, R3, R4, 0x1, 0x1f ;  /* 0x08201f0004037f89 */ /* 0x000e2200000e0000 */
[----:B------:R-:W-:-:S04]  /*0590*/  @!P0 MOV R6, 0x400 ;  /* 0x0000040000068802 */ /* 0x000fc80000000f00 */
[----:B-1----:R-:W-:-:S04]  /*05a0*/  @!P0 LEA R7, R7, R6, 0x18 ;  /* 0x0000000607078211 */ /* 0x002fc800078ec0ff */
[----:B------:R-:W-:Y:S01]  /*05b0*/  @!P0 LEA.HI R7, R10, R7, RZ, 0x1c ;  /* 0x000000070a078211 */ /* 0x000fe200078fe0ff */
[----:B0-----:R-:W-:-:S05]  /*05c0*/  HADD2 R3, R4.H0_H0, R3.H0_H0 ;  /* 0x2000000304037230 */ /* 0x001fca0000000800 */
[----:B------:R0:W-:Y:S01]  /*05d0*/  @!P0 STS.U16 [R7], R3 ;  /* 0x0000000307008388 */ /* 0x0001e20000000400 */
[----:B------:R-:W-:Y:S01]  /*05e0*/  BAR.SYNC.DEFER_BLOCKING 0x0 ;  /* 0x0000000000007b1d */ /* 0x000fe20000010000 */
[----:B------:R-:W-:-:S13]  /*05f0*/  ISETP.GT.U32.AND P1, PT, R10, 0x1f, PT ;  /* 0x0000001f0a00780c */ /* 0x000fda0003f24070 */
[----:B0-----:R-:W-:Y:S05]  /*0600*/  @P1 EXIT ;  /* 0x000000000000194d */ /* 0x001fea0003800000 */
[----:B------:R-:W-:-:S04]  /*0610*/  SHF.R.U32.HI R11, RZ, 0x5, R11 ;  /* 0x00000005ff0b7819 */ /* 0x000fc8000001160b */
[----:B------:R-:W-:-:S13]  /*0620*/  ISETP.GE.U32.AND P0, PT, R10, R11, PT ;  /* 0x0000000b0a00720c */ /* 0x000fda0003f06070 */
[----:B------:R-:W0:Y:S01]  /*0630*/  @!P0 S2R R3, SR_CgaCtaId ;  /* 0x0000000000038919 */ /* 0x000e220000008800 */
[----:B------:R-:W-:-:S04]  /*0640*/  @!P0 MOV R2, 0x400 ;  /* 0x0000040000028802 */ /* 0x000fc80000000f00 */
[----:B0-----:R-:W-:Y:S02]  /*0650*/  @!P0 LEA R3, R3, R2, 0x18 ;  /* 0x0000000203038211 */ /* 0x001fe400078ec0ff */
[----:B------:R-:W-:Y:S02]  /*0660*/  PRMT R2, RZ, 0x7610, R2 ;  /* 0x00007610ff027816 */ /* 0x000fe40000000002 */
[----:B------:R-:W-:-:S05]  /*0670*/  @!P0 LEA R3, R10, R3, 0x1 ;  /* 0x000000030a038211 */ /* 0x000fca00078e08ff */
[----:B------:R-:W0:Y:S01]  /*0680*/  @!P0 LDS.U16 R2, [R3] ;  /* 0x0000000003028984 */ /* 0x000e220000000400 */
[----:B------:R-:W-:Y:S02]  /*0690*/  ISETP.NE.AND P0, PT, R10, RZ, PT ;  /* 0x000000ff0a00720c */ /* 0x000fe40003f05270 */
[----:B0-----:R-:W-:-:S05]  /*06a0*/  PRMT R3, R2, 0x5410, R2 ;  /* 0x0000541002037816 */ /* 0x001fca0000000002 */
[----:B------:R-:W0:Y:S02]  /*06b0*/  SHFL.DOWN PT, R5, R3, 0x10, 0x1f ;  /* 0x0a001f0003057f89 */ /* 0x000e2400000e0000 */
[----:B0-----:R-:W-:-:S05]  /*06c0*/  HADD2 R5, R2.H0_H0, R5.H0_H0 ;  /* 0x2000000502057230 */ /* 0x001fca0000000800 */
[----:B------:R-:W0:Y:S02]  /*06d0*/  SHFL.DOWN PT, R2, R5, 0x8, 0x1f ;  /* 0x09001f0005027f89 */ /* 0x000e2400000e0000 */
[----:B0-----:R-:W-:-:S05]  /*06e0*/  HADD2 R2, R5.H0_H0, R2.H0_H0 ;  /* 0x2000000205027230 */ /* 0x001fca0000000800 */
[----:B------:R-:W0:Y:S02]  /*06f0*/  SHFL.DOWN PT, R7, R2, 0x4, 0x1f ;  /* 0x08801f0002077f89 */ /* 0x000e2400000e0000 */
[----:B0-----:R-:W-:-:S05]  /*0700*/  HADD2 R7, R2.H0_H0, R7.H0_H0 ;  /* 0x2000000702077230 */ /* 0x001fca0000000800 */
[----:B------:R-:W0:Y:S02]  /*0710*/  SHFL.DOWN PT, R4, R7, 0x2, 0x1f ;  /* 0x08401f0007047f89 */ /* 0x000e2400000e0000 */
[----:B0-----:R-:W-:-:S05]  /*0720*/  HADD2 R4, R7.H0_H0, R4.H0_H0 ;  /* 0x2000000407047230 */ /* 0x001fca0000000800 */
[----:B------:R0:W1:Y:S01]  /*0730*/  SHFL.DOWN PT, R9, R4, 0x1, 0x1f ;  /* 0x08201f0004097f89 */ /* 0x00006200000e0000 */
[----:B------:R-:W-:Y:S05]  /*0740*/  @P0 EXIT ;  /* 0x000000000000094d */ /* 0x000fea0003800000 */
[----:B------:R-:W2:Y:S01]  /*0750*/  LDC.64 R2, c[0x0][0x388] ;  /* 0x0000e200ff027b82 */ /* 0x000ea20000000a00 */
[----:B-1----:R-:W-:Y:S02]  /*0760*/  HADD2 R9, R4.H0_H0, R9.H0_H0 ;  /* 0x2000000904097230 */ /* 0x002fe40000000800 */
[----:B--2---:R-:W-:-:S05]  /*0770*/  IMAD.WIDE.U32 R2, R0, 0x2, R2 ;  /* 0x0000000200027825 */ /* 0x004fca00078e0002 */
[----:B------:R-:W-:Y:S01]  /*0780*/  STG.E.U16 desc[UR4][R2.64], R9 ;  /* 0x0000000902007986 */ /* 0x000fe2000c101504 */
[----:B------:R-:W-:Y:S05]  /*0790*/  EXIT ;  /* 0x000000000000794d */ /* 0x000fea0003800000 */
.L_x_147:
        /* <DEDUP_REMOVED lines=14> */
.L_x_162:


//--------------------- .text._Z20warpShuffleReductionILj1024EEvP6__halfS1_i --------------------------
	.section	.text._Z20warpShuffleReductionILj1024EEvP6__halfS1_i,"ax",@progbits
	.align	128
        .global         _Z20warpShuffleReductionILj1024EEvP6__halfS1_i
        .type           _Z20warpShuffleReductionILj1024EEvP6__halfS1_i,@function
        .size           _Z20warpShuffleReductionILj1024EEvP6__halfS1_i,(.L_x_163 - _Z20warpShuffleReductionILj1024EEvP6__halfS1_i)
        .other          _Z20warpShuffleReductionILj1024EEvP6__halfS1_i,@"STO_CUDA_ENTRY STV_DEFAULT"
_Z20warpShuffleReductionILj1024EEvP6__halfS1_i:
.text._Z20warpShuffleReductionILj1024EEvP6__halfS1_i:
[----:B------:R-:W-:Y:S01]  /*0000*/  LDC R1, c[0x0][0x37c] ;  /* 0x0000df00ff017b82 */ /* 0x000fe20000000800 */
[----:B------:R-:W0:Y:S01]  /*0010*/  S2R R3, SR_TID.X ;  /* 0x0000000000037919 */ /* 0x000e220000002100 */
[----:B------:R-:W0:Y:S01]  /*0020*/  LDCU UR5, c[0x0][0x360] ;  /* 0x00006c00ff0577ac */ /* 0x000e220008000800 */
[----:B------:R-:W-:Y:S01]  /*0030*/  PRMT R2, RZ, 0x7610, R2 ;  /* 0x00007610ff027816 */ /* 0x000fe20000000002 */
[----:B------:R-:W0:Y:S01]  /*0040*/  S2R R0, SR_CTAID.X ;  /* 0x0000000000007919 */ /* 0x000e220000002500 */
[----:B------:R-:W1:Y:S01]  /*0050*/  LDCU UR4, c[0x0][0x390] ;  /* 0x00007200ff0477ac */ /* 0x000e620008000800 */
[----:B------:R-:W2:Y:S01]  /*0060*/  LDCU.64 UR6, c[0x0][0x358] ;  /* 0x00006b00ff0677ac */ /* 0x000ea20008000a00 */
[----:B0-----:R-:W-:-:S05]  /*0070*/  IMAD R7, R0, UR5, R3 ;  /* 0x0000000500077c24 */ /* 0x001fca000f8e0203 */
[----:B-1----:R-:W-:-:S13]  /*0080*/  ISETP.GE.U32.AND P0, PT, R7, UR4, PT ;  /* 0x0000000407007c0c */ /* 0x002fda000bf06070 */
[----:B------:R-:W0:Y:S02]  /*0090*/  @!P0 LDC.64 R4, c[0x0][0x380] ;  /* 0x0000e000ff048b82 */ /* 0x000e240000000a00 */
[----:B0-----:R-:W-:-:S05]  /*00a0*/  @!P0 IMAD.WIDE.U32 R4, R7, 0x2, R4 ;  /* 0x0000000207048825 */ /* 0x001fca00078e0004 */
[----:B--2---:R-:W2:Y:S01]  /*00b0*/  @!P0 LDG.E.U16 R2, desc[UR6][R4.64] ;  /* 0x0000000604028981 */ /* 0x004ea2000c1e1500 */
[C---:B------:R-:W-:Y:S02]  /*00c0*/  LOP3.LUT P0, RZ, R3.reuse, 0x1f, RZ, 0xc0, !PT ;  /* 0x0000001f03ff7812 */ /* 0x040fe4000780c0ff */
[----:B------:R-:W-:-:S11]  /*00d0*/  ISETP.GT.U32.AND P1, PT, R3, 0x1f, PT ;  /* 0x0000001f0300780c */ /* 0x000fd60003f24070 */
[----:B------:R-:W0:Y:S01]  /*00e0*/  @!P0 S2R R11, SR_CgaCtaId ;  /* 0x00000000000b8919 */ /* 0x000e220000008800 */
[----:B--2---:R-:W-:-:S05]  /*00f0*/  PRMT R4, R2, 0x5410, R2 ;  /* 0x0000541002047816 */ /* 0x004fca0000000002 */
[----:B------:R1:W2:Y:S02]  /*0100*/  SHFL.DOWN PT, R7, R4, 0x10, 0x1f ;  /* 0x0a001f0004077f89 */ /* 0x0002a400000e0000 */
[----:B-1----:R-:W-:-:S04]  /*0110*/  @!P0 MOV R4, 0x400 ;  /* 0x0000040000048802 */ /* 0x002fc80000000f00 */
[----:B0-----:R-:W-:-:S04]  /*0120*/  @!P0 LEA R4, R11, R4, 0x18 ;  /* 0x000000040b048211 */ /* 0x001fc800078ec0ff */
[----:B------:R-:W-:Y:S01]  /*0130*/  @!P0 LEA.HI R4, R3, R4, RZ, 0x1c ;  /* 0x0000000403048211 */ /* 0x000fe200078fe0ff */
[----:B--2---:R-:W-:-:S05]  /*0140*/  HADD2 R7, R2.H0_H0, R7.H0_H0 ;  /* 0x2000000702077230 */ /* 0x004fca0000000800 */
        /* <DEDUP_REMOVED lines=8> */
[----:B------:R0:W-:Y:S01]  /*01d0*/  @!P0 STS.U16 [R4], R5 ;  /* 0x0000000504008388 */ /* 0x0001e20000000400 */
[----:B------:R-:W-:Y:S06]  /*01e0*/  BAR.SYNC.DEFER_BLOCKING 0x0 ;  /* 0x0000000000007b1d */ /* 0x000fec0000010000 */
[----:B------:R-:W-:Y:S05]  /*01f0*/  @P1 EXIT ;  /* 0x000000000000194d */ /* 0x000fea0003800000 */
[----:B------:R-:W-:-:S06]  /*0200*/  USHF.R.U32.HI UR4, URZ, 0x5, UR5 ;  /* 0x00000005ff047899 */ /* 0x000fcc0008011605 */
[----:B------:R-:W-:-:S13]  /*0210*/  ISETP.GE.U32.AND P0, PT, R3, UR4, PT ;  /* 0x0000000403007c0c */ /* 0x000fda000bf06070 */
[----:B0-----:R-:W0:Y:S01]  /*0220*/  @!P0 S2R R5, SR_CgaCtaId ;  /* 0x0000000000058919 */ /* 0x001e220000008800 */
        /* <DEDUP_REMOVED lines=22> */
.L_x_148:
        /* <DEDUP_REMOVED lines=15> */
.L_x_163:


//--------------------- .text._Z14finalReductionP6__halfS0_i --------------------------
	.section	.text._Z14finalReductionP6__halfS0_i,"ax",@progbits
	.align	128
        .global         _Z14finalReductionP6__halfS0_i
        .type           _Z14finalReductionP6__halfS0_i,@function
        .size           _Z14finalReductionP6__halfS0_i,(.L_x_164 - _Z14finalReductionP6__halfS0_i)
        .other          _Z14finalReductionP6__halfS0_i,@"STO_CUDA_ENTRY STV_DEFAULT"
_Z14finalReductionP6__halfS0_i:
.text._Z14finalReductionP6__halfS0_i:
[----:B------:R-:W-:Y:S01]  /*0000*/  LDC R1, c[0x0][0x37c] ;  /* 0x0000df00ff017b82 */ /* 0x000fe20000000800 */
[----:B------:R-:W0:Y:S07]  /*0010*/  S2R R0, SR_TID.X ;  /* 0x0000000000007919 */ /* 0x000e2e0000002100 */
[----:B------:R-:W1:Y:S01]  /*0020*/  LDC R6, c[0x0][0x390] ;  /* 0x0000e400ff067b82 */ /* 0x000e620000000800 */
[----:B------:R-:W2:Y:S01]  /*0030*/  LDCU.64 UR4, c[0x0][0x358] ;  /* 0x00006b00ff0477ac */ /* 0x000ea20008000a00 */
[----:B------:R-:W-:Y:S01]  /*0040*/  BSSY.RECONVERGENT B0, `(.L_x_149) ;  /* 0x0000050000007945 */ /* 0x000fe20003800200 */
[----:B------:R-:W-:-:S05]  /*0050*/  PRMT R4, RZ, 0x7610, R4 ;  /* 0x00007610ff047816 */ /* 0x000fca0000000004 */
[----:B------:R-:W3:Y:S01]  /*0060*/  LDC R7, c[0x0][0x360] ;  /* 0x0000d800ff077b82 */ /* 0x000ee20000000800 */
[----:B-1----:R-:W-:-:S04]  /*0070*/  LEA.HI R8, R6, R6, RZ, 0x1 ;  /* 0x0000000606087211 */ /* 0x002fc800078f08ff */
[----:B------:R-:W-:-:S04]  /*0080*/  SHF.R.S32.HI R5, RZ, 0x1, R8 ;  /* 0x00000001ff057819 */ /* 0x000fc80000011408 */
[----:B0-----:R-:W-:-:S13]  /*0090*/  ISETP.GE.AND P0, PT, R0, R5, PT ;  /* 0x000000050000720c */ /* 0x001fda0003f06270 */
[----:B--23--:R-:W-:Y:S05]  /*00a0*/  @P0 BRA `(.L_x_150) ;  /* 0x0000000400240947 */ /* 0x00cfea0003800000 */
[----:B------:R-:W0:Y:S01]  /*00b0*/  I2F.U32.RP R12, R7 ;  /* 0x00000007000c7306 */ /* 0x000e220000209000 */
[----:B------:R-:W-:Y:S01]  /*00c0*/  IADD3 R10, PT, PT, R0, R7, RZ ;  /* 0x00000007000a7210 */ /* 0x000fe20007ffe0ff */
[----:B------:R-:W-:Y:S01]  /*00d0*/  BSSY.RECONVERGENT B1, `(.L_x_151) ;  /* 0x000002a000017945 */ /* 0x000fe20003800200 */
[----:B------:R-:W-:Y:S02]  /*00e0*/  ISETP.NE.U32.AND P2, PT, R7, RZ, PT ;  /* 0x000000ff0700720c */ /* 0x000fe40003f45070 */
[----:B------:R-:W-:Y:S02]  /*00f0*/  ISETP.GE.U32.AND P0, PT, R10, R5, PT ;  /* 0x000000050a00720c */ /* 0x000fe40003f06070 */
[----:B------:R-:W-:Y:S02]  /*0100*/  VIMNMX.U32 R9, PT, PT, R5, R10, !PT ;  /* 0x0000000a05097248 */ /* 0x000fe40007fe0000 */
[----:B------:R-:W-:-:S04]  /*0110*/  SEL R11, RZ, 0x1, P0 ;  /* 0x00000001ff0b7807 */ /* 0x000fc80000000000 */
[----:B------:R-:W-:Y:S01]  /*0120*/  IADD3 R10, PT, PT, R9, -R10, -R11 ;  /* 0x8000000a090a7210 */ /* 0x000fe20007ffe80b */
[----:B0-----:R-:W0:Y:S02]  /*0130*/  MUFU.RCP R12, R12 ;  /* 0x0000000c000c7308 */ /* 0x001e240000001000 */
[----:B0-----:R-:W-:-:S06]  /*0140*/  IADD3 R2, PT, PT, R12, 0xffffffe, RZ ;  /* 0x0ffffffe0c027810 */ /* 0x001fcc0007ffe0ff */
[----:B------:R0:W1:Y:S02]  /*0150*/  F2I.FTZ.U32.TRUNC.NTZ R3, R2 ;  /* 0x0000000200037305 */ /* 0x000064000021f000 */
[----:B0-----:R-:W-:Y:S02]  /*0160*/  IMAD.MOV.U32 R2, RZ, RZ, RZ ;  /* 0x000000ffff027224 */ /* 0x001fe400078e00ff */
[----:B-1----:R-:W-:-:S04]  /*0170*/  IMAD.MOV R14, RZ, RZ, -R3 ;  /* 0x000000ffff0e7224 */ /* 0x002fc800078e0a03 */
[----:B------:R-:W-:-:S04]  /*0180*/  IMAD R13, R14, R7, RZ ;  /* 0x000000070e0d7224 */ /* 0x000fc800078e02ff */
[----:B------:R-:W-:-:S06]  /*0190*/  IMAD.HI.U32 R3, R3, R13, R2 ;  /* 0x0000000d03037227 */ /* 0x000fcc00078e0002 */
[----:B------:R-:W-:-:S05]  /*01a0*/  IMAD.HI.U32 R2, R3, R10, RZ ;  /* 0x0000000a03027227 */ /* 0x000fca00078e00ff */
[----:B------:R-:W-:-:S05]  /*01b0*/  IADD3 R3, PT, PT, -R2, RZ, RZ ;  /* 0x000000ff02037210 */ /* 0x000fca0007ffe1ff */
[----:B------:R-:W-:-:S05]  /*01c0*/  IMAD R10, R7, R3, R10 ;  /* 0x00000003070a7224 */ /* 0x000fca00078e020a */
[----:B------:R-:W-:-:S13]  /*01d0*/  ISETP.GE.U32.AND P0, PT, R10, R7, PT ;  /* 0x000000070a00720c */ /* 0x000fda0003f06070 */
[----:B------:R-:W-:Y:S01]  /*01e0*/  @P0 IMAD.IADD R10, R10, 0x1, -R7 ;  /* 0x000000010a0a0824 */ /* 0x000fe200078e0a07 */
[----:B------:R-:W-:-:S04]  /*01f0*/  @P0 IADD3 R2, PT, PT, R2, 0x1, RZ ;  /* 0x0000000102020810 */ /* 0x000fc80007ffe0ff */
[----:B------:R-:W-:Y:S02]  /*0200*/  ISETP.GE.U32.AND P1, PT, R10, R7, PT ;  /* 0x000000070a00720c */ /* 0x000fe40003f26070 */
[----:B------:R-:W-:-:S11]  /*0210*/  MOV R10, R0 ;  /* 0x00000000000a7202 */ /* 0x000fd60000000f00 */
[----:B------:R-:W-:Y:S01]  /*0220*/  @P1 VIADD R2, R2, 0x1 ;  /* 0x0000000102021836 */ /* 0x000fe20000000000 */
[----:B------:R-:W-:-:S04]  /*0230*/  @!P2 LOP3.LUT R2, RZ, R7, RZ, 0x33, !PT ;  /* 0x00000007ff02a212 */ /* 0x000fc800078e33ff */
[----:B------:R-:W-:-:S04]  /*0240*/  IADD3 R11, PT, PT, R11, R2, RZ ;  /* 0x000000020b0b7210 */ /* 0x000fc80007ffe0ff */
[C---:B------:R-:W-:Y:S02]  /*0250*/  LOP3.LUT R2, R11.reuse, 0x3, RZ, 0xc0, !PT ;  /* 0x000000030b027812 */ /* 0x040fe400078ec0ff */
[----:B------:R-:W-:Y:S02]  /*0260*/  ISETP.GE.U32.AND P1, PT, R11, 0x3, PT ;  /* 0x000000030b00780c */ /* 0x000fe40003f26070 */
[----:B------:R-:W-:-:S13]  /*0270*/  ISETP.NE.AND P0, PT, R2, 0x3, PT ;  /* 0x000000030200780c */ /* 0x000fda0003f05270 */
[----:B------:R-:W-:Y:S05]  /*0280*/  @!P0 BRA `(.L_x_152) ;  /* 0x0000000000388947 */ /* 0x000fea0003800000 */
[----:B------:R-:W0:Y:S01]  /*0290*/  LDC.64 R2, c[0x0][0x380] ;  /* 0x0000e000ff027b82 */ /* 0x000e220000000a00 */
[----:B------:R-:W-:Y:S01]  /*02a0*/  VIADD R11, R11, 0x1 ;  /* 0x000000010b0b7836 */ /* 0x000fe20000000000 */
[----:B------:R-:W-:-:S04]  /*02b0*/  MOV R10, R0 ;  /* 0x00000000000a7202 */ /* 0x000fc80000000f00 */
[----:B------:R-:W-:-:S04]  /*02c0*/  LOP3.LUT R11, R11, 0x3, RZ, 0xc0, !PT ;  /* 0x000000030b0b7812 */ /* 0x000fc800078ec0ff */
[----:B------:R-:W-:Y:S01]  /*02d0*/  IADD3 R11, PT, PT, -R11, RZ, RZ ;  /* 0x000000ff0b0b7210 */ /* 0x000fe20007ffe1ff */
[----:B0-----:R-:W-:-:S07]  /*02e0*/  IMAD.WIDE.U32 R2, R0, 0x4, R2 ;  /* 0x0000000400027825 */ /* 0x001fce00078e0002 */
.L_x_153:
[----:B------:R0:W2:Y:S01]  /*02f0*/  LDG.E R9, desc[UR4][R2.64] ;  /* 0x0000000402097981 */ /* 0x0000a2000c1e1900 */
[----:B------:R-:W-:Y:S01]  /*0300*/  VIADD R11, R11, 0x1 ;  /* 0x000000010b0b7836 */ /* 0x000fe20000000000 */
[----:B------:R-:W-:-:S04]  /*0310*/  IADD3 R10, PT, PT, R7, R10, RZ ;  /* 0x0000000a070a7210 */ /* 0x000fc80007ffe0ff */
[----:B------:R-:W-:Y:S01]  /*0320*/  ISETP.NE.AND P0, PT, R11, RZ, PT ;  /* 0x000000ff0b00720c */ /* 0x000fe20003f05270 */
[----:B0-----:R-:W-:-:S04]  /*0330*/  IMAD.WIDE.U32 R2, R7, 0x4, R2 ;  /* 0x0000000407027825 */ /* 0x001fc800078e0002 */
[----:B--2---:R-:W-:-:S04]  /*0340*/  HADD2 R4, R4.H0_H0, R9.H0_H0 ;  /* 0x2000000904047230 */ /* 0x004fc80000000800 */
[----:B------:R-:W-:-:S04]  /*0350*/  HADD2 R4, R4.H0_H0, R9.H1_H1 ;  /* 0x3000000904047230 */ /* 0x000fc80000000800 */
[----:B------:R-:W-:Y:S05]  /*0360*/  @P0 BRA `(.L_x_153) ;  /* 0xfffffffc00e00947 */ /* 0x000fea000383ffff */
.L_x_152:
[----:B------:R-:W-:Y:S05]  /*0370*/  BSYNC.RECONVERGENT B1 ;  /* 0x0000000000017941 */ /* 0x000fea0003800200 */
.L_x_151:
[----:B------:R-:W-:Y:S05]  /*0380*/  @!P1 BRA `(.L_x_150) ;  /* 0x00000000006c9947 */ /* 0x000fea0003800000 */
[----:B------:R-:W0:Y:S01]  /*0390*/  LDC.64 R2, c[0x0][0x380] ;  /* 0x0000e000ff027b82 */ /* 0x000e220000000a00 */
[C---:B------:R-:W-:Y:S01]  /*03a0*/  LEA R9, R7.reuse, R10, 0x1 ;  /* 0x0000000a07097211 */ /* 0x040fe200078e08ff */
[----:B------:R-:W-:Y:S02]  /*03b0*/  IMAD R11, R7, 0x3, R10 ;  /* 0x00000003070b7824 */ /* 0x000fe400078e020a */
[----:B------:R-:W-:-:S07]  /*03c0*/  IMAD.IADD R14, R10, 0x1, R7 ;  /* 0x000000010a0e7824 */ /* 0x000fce00078e0207 */
.L_x_154:
[----:B0-----:R-:W-:-:S04]  /*03d0*/  IMAD.WIDE.U32 R16, R10, 0x4, R2 ;  /* 0x000000040a107825 */ /* 0x001fc800078e0002 */
[--C-:B------:R-:W-:Y:S02]  /*03e0*/  IMAD.WIDE.U32 R18, R14, 0x4, R2.reuse ;  /* 0x000000040e127825 */ /* 0x100fe400078e0002 */
[----:B------:R-:W2:Y:S02]  /*03f0*/  LDG.E R17, desc[UR4][R16.64] ;  /* 0x0000000410117981 */ /* 0x000ea4000c1e1900 */
[--C-:B------:R-:W-:Y:S02]  /*0400*/  IMAD.WIDE.U32 R20, R9, 0x4, R2.reuse ;  /* 0x0000000409147825 */ /* 0x100fe400078e0002 */
[----:B------:R-:W3:Y:S02]  /*0410*/  LDG.E R19, desc[UR4][R18.64] ;  /* 0x0000000412137981 */ /* 0x000ee4000c1e1900 */
[----:B------:R-:W-:Y:S02]  /*0420*/  IMAD.WIDE.U32 R12, R11, 0x4, R2 ;  /* 0x000000040b0c7825 */ /* 0x000fe400078e0002 */
[----:B------:R-:W4:Y:S04]  /*0430*/  LDG.E R21, desc[UR4][R20.64] ;  /* 0x0000000414157981 */ /* 0x000f28000c1e1900 */
[----:B------:R-:W5:Y:S01]  /*0440*/  LDG.E R13, desc[UR4][R12.64] ;  /* 0x000000040c0d7981 */ /* 0x000f62000c1e1900 */
[C---:B------:R-:W-:Y:S01]  /*0450*/  IADD3 R10, PT, PT, R7.reuse, R10, R7 ;  /* 0x0000000a070a7210 */ /* 0x040fe20007ffe007 */
[C---:B------:R-:W-:Y:S01]  /*0460*/  IMAD R11, R7.reuse, 0x4, R11 ;  /* 0x00000004070b7824 */ /* 0x040fe200078e020b */
[----:B------:R-:W-:-:S02]  /*0470*/  LEA R14, R7, R14, 0x2 ;  /* 0x0000000e070e7211 */ /* 0x000fc400078e10ff */
[C---:B------:R-:W-:Y:S02]  /*0480*/  IADD3 R10, PT, PT, R7.reuse, R10, R7 ;  /* 0x0000000a070a7210 */ /* 0x040fe40007ffe007 */
[----:B------:R-:W-:Y:S02]  /*0490*/  LEA R9, R7, R9, 0x2 ;  /* 0x0000000907097211 */ /* 0x000fe400078e10ff */
[----:B------:R-:W-:Y:S01]  /*04a0*/  ISETP.GE.AND P0, PT, R10, R5, PT ;  /* 0x000000050a00720c */ /* 0x000fe20003f06270 */
[----:B--2---:R-:W-:-:S04]  /*04b0*/  HADD2 R4, R4.H0_H0, R17.H0_H0 ;  /* 0x2000001104047230 */ /* 0x004fc80000000800 */
[----:B------:R-:W-:-:S04]  /*04c0*/  HADD2 R4, R4.H0_H0, R17.H1_H1 ;  /* 0x3000001104047230 */ /* 0x000fc80000000800 */
[----:B---3--:R-:W-:-:S04]  /*04d0*/  HADD2 R4, R4.H0_H0, R19.H0_H0 ;  /* 0x2000001304047230 */ /* 0x008fc80000000800 */
[----:B------:R-:W-:-:S04]  /*04e0*/  HADD2 R4, R4.H0_H0, R19.H1_H1 ;  /* 0x3000001304047230 */ /* 0x000fc80000000800 */
[----:B----4-:R-:W-:-:S04]  /*04f0*/  HADD2 R4, R4.H0_H0, R21.H0_H0 ;  /* 0x2000001504047230 */ /* 0x010fc80000000800 */
[----:B------:R-:W-:-:S04]  /*0500*/  HADD2 R4, R4.H0_H0, R21.H1_H1 ;  /* 0x3000001504047230 */ /* 0x000fc80000000800 */
[----:B-----5:R-:W-:-:S04]  /*0510*/  HADD2 R4, R4.H0_H0, R13.H0_H0 ;  /* 0x2000000d04047230 */ /* 0x020fc80000000800 */
[----:B------:R-:W-:Y:S01]  /*0520*/  HADD2 R4, R4.H0_H0, R13.H1_H1 ;  /* 0x3000000d04047230 */ /* 0x000fe20000000800 */
[----:B------:R-:W-:Y:S06]  /*0530*/  @!P0 BRA `(.L_x_154) ;  /* 0xfffffffc00a48947 */ /* 0x000fec000383ffff */
.L_x_150:
[----:B------:R-:W-:Y:S05]  /*0540*/  BSYNC.RECONVERGENT B0 ;  /* 0x0000000000007941 */ /* 0x000fea0003800200 */
.L_x_149:
[----:B------:R-:W-:Y:S01]  /*0550*/  LOP3.LUT R3, R8, 0xfffffffe, RZ, 0xc0, !PT ;  /* 0xfffffffe08037812 */ /* 0x000fe200078ec0ff */
[----:B------:R-:W-:Y:S03]  /*0560*/  BSSY.RECONVERGENT B0, `(.L_x_155) ;  /* 0x0000009000007945 */ /* 0x000fe60003800200 */
[----:B------:R-:W-:-:S04]  /*0570*/  IADD3 R3, PT, PT, -R3, R6, RZ ;  /* 0x0000000603037210 */ /* 0x000fc80007ffe1ff */
[----:B------:R-:W-:-:S13]  /*0580*/  ISETP.GE.AND P0, PT, R0, R3, PT ;  /* 0x000000030000720c */ /* 0x000fda0003f06270 */
[----:B------:R-:W-:Y:S05]  /*0590*/  @P0 BRA `(.L_x_156) ;  /* 0x0000000000140947 */ /* 0x000fea0003800000 */
[----:B------:R-:W0:Y:S01]  /*05a0*/  LDC.64 R2, c[0x0][0x380] ;  /* 0x0000e000ff027b82 */ /* 0x000e220000000a00 */
[----:B------:R-:W-:-:S05]  /*05b0*/  SHF.L.U32 R5, R5, 0x1, RZ ;  /* 0x0000000105057819 */ /* 0x000fca00000006ff */
[----:B0-----:R-:W-:-:S06]  /*05c0*/  IMAD.WIDE R2, R5, 0x2, R2 ;  /* 0x0000000205027825 */ /* 0x001fcc00078e0202 */
[----:B------:R-:W2:Y:S02]  /*05d0*/  LDG.E.U16 R3, desc[UR4][R2.64] ;  /* 0x0000000402037981 */ /* 0x000ea4000c1e1500 */
[----:B--2---:R-:W-:-:S07]  /*05e0*/  HADD2 R4, R4.H0_H0, R3.H0_H0 ;  /* 0x2000000304047230 */ /* 0x004fce0000000800 */
.L_x_156:
[----:B------:R-:W-:Y:S05]  /*05f0*/  BSYNC.RECONVERGENT B0 ;  /* 0x0000000000007941 */ /* 0x000fea0003800200 */
.L_x_155:
[----:B------:R-:W-:Y:S02]  /*0600*/  PRMT R4, R4, 0x5410, R4 ;  /* 0x0000541004047816 */ /* 0x000fe40000000004 */
[----:B------:R-:W-:-:S03]  /*0610*/  ISETP.NE.AND P0, PT, R0, RZ, PT ;  /* 0x000000ff0000720c */ /* 0x000fc60003f05270 */
        /* <DEDUP_REMOVED lines=11> */
[----:B-1----:R-:W-:-:S05]  /*06d0*/  HADD2 R5, R6.H0_H0, R7.H0_H0 ;  /* 0x2000000706057230 */ /* 0x002fca0000000800 */
[----:B------:R-:W-:-:S05]  /*06e0*/  HADD2.F32 R5, -RZ, R5.H0_H0 ;  /* 0x20000005ff057230 */ /* 0x000fca0000004100 */
[----:B--2---:R-:W-:Y:S01]  /*06f0*/  REDG.E.ADD.F32.FTZ.RN.STRONG.GPU desc[UR4][R2.64], R5 ;  /* 0x00000005020079a6 */ /* 0x004fe2000c12f304 */
[----:B------:R-:W-:Y:S05]  /*0700*/  EXIT ;  /* 0x000000000000794d */ /* 0x000fea0003800000 */
.L_x_157:
        /* <DEDUP_REMOVED lines=15> */
.L_x_164:


//--------------------- .nv.shared._ZN3cub18CUB_300001_SM_10006detail6reduce28DeviceReduceSingleTileKernelINS2_10policy_hubIfjN4cuda3std3__44plusIvEEE10Policy1000EPfSC_iS9_ffNS7_10__identityEEEvT0_T1_T2_T3_T4_T6_ --------------------------
	.section	.nv.shared._ZN3cub18CUB_300001_SM_10006detail6reduce28DeviceReduceSingleTileKernelINS2_10policy_hubIfjN4cuda3std3__44plusIvEEE10Policy1000EPfSC_iS9_ffNS7_10__identityEEEvT0_T1_T2_T3_T4_T6_,"aw",@nobits
	.sectionflags	@""
	.align	4
.nv.shared._ZN3cub18CUB_300001_SM_10006detail6reduce28DeviceReduceSingleTileKernelINS2_10policy_hubIfjN4cuda3std3__44plusIvEEE10Policy1000EPfSC_iS9_ffNS7_10__identityEEEvT0_T1_T2_T3_T4_T6_:
	.zero		1108


//--------------------- .nv.shared.reserved.0     --------------------------
	.section	.nv.shared.reserved.0,"aw",@nobits
	.weak		__nv_reservedSMEM_offset_0_alias
	.size		__nv_reservedSMEM_offset_0_alias, 0, 64
	.other		__nv_reservedSMEM_offset_0_alias,@"STO_CUDA_RESERVED_SHARED STV_DEFAULT"
__nv_reservedSMEM_offset_0_alias:
	.zero		0
	.zero		64


//--------------------- .nv.global                --------------------------
	.section	.nv.global,"aw",@nobits
.nv.global:
	.type		_ZN34_INTERNAL_db137761_4_k_cu_ce1d676d6thrust24THRUST_300001_SM_1000_NS12placeholders2_5E,@object
	.size		_ZN34_INTERNAL_db137761_4_k_cu_ce1d676d6thrust24THRUST_300001_SM_1000_NS12placeholders2_5E,(_ZN34_INTERNAL_db137761_4_k_cu_ce1d676d4cuda3std3__45__cpo6cbeginE - _ZN34_INTERNAL_db137761_4_k_cu_ce1d676d6thrust24THRUST_300001_SM_1000_NS12placeholders2_5E)
_ZN34_INTERNAL_db137761_4_k_cu_ce1d676d6thrust24THRUST_300001_SM_1000_NS12placeholders2_5E:
	.zero		1
	.type		_ZN34_INTERNAL_db137761_4_k_cu_ce1d676d4cuda3std3__45__cpo6cbeginE,@object
	.size		_ZN34_INTERNAL_db137761_4_k_cu_ce1d676d4cuda3std3__45__cpo6cbeginE,(_ZN34_INTERNAL_db137761_4_k_cu_ce1d676d4cuda3std6ranges3__45__cpo6cbeginE - _ZN34_INTERNAL_db137761_4_k_cu_ce1d676d4cuda3std3__45__cpo6cbeginE)
_ZN34_INTERNAL_db137761_4_k_cu_ce1d676d4cuda3std3__45__cpo6cbeginE:
	.zero		1
	.type		_ZN34_INTERNAL_db137761_4_k_cu_ce1d676d4cuda3std6ranges3__45__cpo6cbeginE,@object
	.size		_ZN34_INTERNAL_db137761_4_k_cu_ce1d676d4cuda3std6ranges3__45__cpo6cbeginE,(_ZN34_INTERNAL_db137761_4_k_cu_ce1d676d4cuda3std3__48in_placeE - _ZN34_INTERNAL_db137761_4_k_cu_ce1d676d4cuda3std6ranges3__45__cpo6cbeginE)
_ZN34_INTERNAL_db137761_4_k_cu_ce1d676d4cuda3std6ranges3__45__cpo6cbeginE:
	.zero		1
	.type		_ZN34_INTERNAL_db137761_4_k_cu_ce1d676d4cuda3std3__48in_placeE,@object
	.size		_ZN34_INTERNAL_db137761_4_k_cu_ce1d676d4cuda3std3__48in_placeE,(_ZN34_INTERNAL_db137761_4_k_cu_ce1d676d4cuda3std6ranges3__45__cpo4sizeE - _ZN34_INTERNAL_db137761_4_k_cu_ce1d676d4cuda3std3__48in_placeE)
_ZN34_INTERNAL_db137761_4_k_cu_ce1d676d4cuda3std3__48in_placeE:
	.zero		1
	.type		_ZN34_INTERNAL_db137761_4_k_cu_ce1d676d4cuda3std6ranges3__45__cpo4sizeE,@object
	.size		_ZN34_INTERNAL_db137761_4_k_cu_ce1d676d4cuda3std6ranges3__45__cpo4sizeE,(_ZN34_INTERNAL_db137761_4_k_cu_ce1d676d6thrust24THRUST_300001_SM_1000_NS12placeholders2_9E - _ZN34_INTERNAL_db137761_4_k_cu_ce1d676d4cuda3std6ranges3__45__cpo4sizeE)
_ZN34_INTERNAL_db137761_4_k_cu_ce1d676d4cuda3std6ranges3__45__cpo4sizeE:
	.zero		1
	.type		_ZN34_INTERNAL_db137761_4_k_cu_ce1d676d6thrust24THRUST_300001_SM_1000_NS12placeholders2_9E,@object
	.size		_ZN34_INTERNAL_db137761_4_k_cu_ce1d676d6thrust24THRUST_300001_SM_1000_NS12placeholders2_9E,(_ZN34_INTERNAL_db137761_4_k_cu_ce1d676d4cuda3std3__45__cpo7crbeginE - _ZN34_INTERNAL_db137761_4_k_cu_ce1d676d6thrust24THRUST_300001_SM_1000_NS12placeholders2_9E)
_ZN34_INTERNAL_db137761_4_k_cu_ce1d676d6thrust24THRUST_300001_SM_1000_NS12placeholders2_9E:
	.zero		1
	.type		_ZN34_INTERNAL_db137761_4_k_cu_ce1d676d4cuda3std3__45__cpo7crbeginE,@object
	.size		_ZN34_INTERNAL_db137761_4_k_cu_ce1d676d4cuda3std3__45__cpo7crbeginE,(_ZN34_INTERNAL_db137761_4_k_cu_ce1d676d4cuda3std6ranges3__45__cpo4nextE - _ZN34_INTERNAL_db137761_4_k_cu_ce1d676d4cuda3std3__45__cpo7crbeginE)
_ZN34_INTERNAL_db137761_4_k_cu_ce1d676d4cuda3std3__45__cpo7crbeginE:
	.zero		1
	.type		_ZN34_INTERNAL_db137761_4_k_cu_ce1d676d4cuda3std6ranges3__45__cpo4nextE,@object
	.size		_ZN34_INTERNAL_db137761_4_k_cu_ce1d676d4cuda3std6ranges3__45__cpo4nextE,(_ZN34_INTERNAL_db137761_4_k_cu_ce1d676d4cuda3std6ranges3__45__cpo4swapE - _ZN34_INTERNAL_db137761_4_k_cu_ce1d676d4cuda3std6ranges3__45__cpo4nextE)
_ZN34_INTERNAL_db137761_4_k_cu_ce1d676d4cuda3std6ranges3__45__cpo4nextE:
	.zero		1
	.type		_ZN34_INTERNAL_db137761_4_k_cu_ce1d676d4cuda3std6ranges3__45__cpo4swapE,@object
	.size		_ZN34_INTERNAL_db137761_4_k_cu_ce1d676d4cuda3std6ranges3__45__cpo4swapE,(_ZN34_INTERNAL_db137761_4_k_cu_ce1d676d6thrust24THRUST_300001_SM_1000_NS12placeholders2_1E - _ZN34_INTERNAL_db137761_4_k_cu_ce1d676d4cuda3std6ranges3__45__cpo4swapE)
_ZN34_INTERNAL_db137761_4_k_cu_ce1d676d4cuda3std6ranges3__45__cpo4swapE:
	.zero		1
	.type		_ZN34_INTERNAL_db137761_4_k_cu_ce1d676d6thrust24THRUST_300001_SM_1000_NS12placeholders2_1E,@object
	.size		_ZN34_INTERNAL_db137761_4_k_cu_ce1d676d6thrust24THRUST_300001_SM_1000_NS12placeholders2_1E,(_ZN34_INTERNAL_db137761_4_k_cu_ce1d676d6thrust24THRUST_300001_SM_1000_NS12placeholders2_3E - _ZN34_INTERNAL_db137761_4_k_cu_ce1d676d6thrust24THRUST_300001_SM_1000_NS12placeholders2_1E)
_ZN34_INTERNAL_db137761_4_k_cu_ce1d676d6thrust24THRUST_300001_SM_1000_NS12placeholders2_1E:
	.zero		1
	.type		_ZN34_INTERNAL_db137761_4_k_cu_ce1d676d6thrust24THRUST_300001_SM_1000_NS12placeholders2_3E,@object
	.size		_ZN34_INTERNAL_db137761_4_k_cu_ce1d676d6thrust24THRUST_300001_SM_1000_NS12placeholders2_3E,(_ZN34_INTERNAL_db137761_4_k_cu_ce1d676d4cuda3std3__45__cpo5beginE - _ZN34_INTERNAL_db137761_4_k_cu_ce1d676d6thrust24THRUST_300001_SM_1000_NS12placeholders2_3E)
_ZN34_INTERNAL_db137761_4_k_cu_ce1d676d6thrust24THRUST_300001_SM_1000_NS12placeholders2_3E:
	.zero		1
	.type		_ZN34_INTERNAL_db137761_4_k_cu_ce1d676d4cuda3std3__45__cpo5beginE,@object
	.size		_ZN34_INTERNAL_db137761_4_k_cu_ce1d676d4cuda3std3__45__cpo5beginE,(_ZN34_INTERNAL_db137761_4_k_cu_ce1d676d4cuda3std6ranges3__45__cpo5beginE - _ZN34_INTERNAL_db137761_4_k_cu_ce1d676d4cuda3std3__45__cpo5beginE)
_ZN34_INTERNAL_db137761_4_k_cu_ce1d676d4cuda3std3__45__cpo5beginE:
	.zero		1
	.type		_ZN34_INTERNAL_db137761_4_k_cu_ce1d676d4cuda3std6ranges3__45__cpo5beginE,@object
	.size		_ZN34_INTERNAL_db137761_4_k_cu_ce1d676d4cuda3std6ranges3__45__cpo5beginE,(_ZN34_INTERNAL_db137761_4_k_cu_ce1d676d4cuda3std3__436_GLOBAL__N__db137761_4_k_cu_ce1d676d6ignoreE - _ZN34_INTERNAL_db137761_4_k_cu_ce1d676d4cuda3std6ranges3__45__cpo5beginE)
_ZN34_INTERNAL_db137761_4_k_cu_ce1d676d4cuda3std6ranges3__45__cpo5beginE:
	.zero		1
	.type		_ZN34_INTERNAL_db137761_4_k_cu_ce1d676d4cuda3std3__436_GLOBAL__N__db137761_4_k_cu_ce1d676d6ignoreE,@object
	.size		_ZN34_INTERNAL_db137761_4_k_cu_ce1d676d4cuda3std3__436_GLOBAL__N__db137761_4_k_cu_ce1d676d6ignoreE,(_ZN34_INTERNAL_db137761_4_k_cu_ce1d676d4cuda3std6ranges3__45__cpo4dataE - _ZN34_INTERNAL_db137761_4_k_cu_ce1d676d4cuda3std3__436_GLOBAL__N__db137761_4_k_cu_ce1d676d6ignoreE)
_ZN34_INTERNAL_db137761_4_k_cu_ce1d676d4cuda3std3__436_GLOBAL__N__db137761_4_k_cu_ce1d676d6ignoreE:
	.zero		1
	.type		_ZN34_INTERNAL_db137761_4_k_cu_ce1d676d4cuda3std6ranges3__45__cpo4dataE,@object
	.size		_ZN34_INTERNAL_db137761_4_k_cu_ce1d676d4cuda3std6ranges3__45__cpo4dataE,(_ZN34_INTERNAL_db137761_4_k_cu_ce1d676d6thrust24THRUST_300001_SM_1000_NS12placeholders2_7E - _ZN34_INTERNAL_db137761_4_k_cu_ce1d676d4cuda3std6ranges3__45__cpo4dataE)
_ZN34_INTERNAL_db137761_4_k_cu_ce1d676d4cuda3std6ranges3__45__cpo4dataE:
	.zero		1
	.type		_ZN34_INTERNAL_db137761_4_k_cu_ce1d676d6thrust24THRUST_300001_SM_1000_NS12placeholders2_7E,@object
	.size		_ZN34_INTERNAL_db137761_4_k_cu_ce1d676d6thrust24THRUST_300001_SM_1000_NS12placeholders2_7E,(_ZN34_INTERNAL_db137761_4_k_cu_ce1d676d4cuda3std3__45__cpo6rbeginE - _ZN34_INTERNAL_db137761_4_k_cu_ce1d676d6thrust24THRUST_300001_SM_1000_NS12placeholders2_7E)
_ZN34_INTERNAL_db137761_4_k_cu_ce1d676d6thrust24THRUST_300001_SM_1000_NS12placeholders2_7E:
	.zero		1
	.type		_ZN34_INTERNAL_db137761_4_k_cu_ce1d676d4cuda3std3__45__cpo6rbeginE,@object
	.size		_ZN34_INTERNAL_db137761_4_k_cu_ce1d676d4cuda3std3__45__cpo6rbeginE,(_ZN34_INTERNAL_db137761_4_k_cu_ce1d676d4cuda3std6ranges3__45__cpo7advanceE - _ZN34_INTERNAL_db137761_4_k_cu_ce1d676d4cuda3std3__45__cpo6rbeginE)
_ZN34_INTERNAL_db137761_4_k_cu_ce1d676d4cuda3std3__45__cpo6rbeginE:
	.zero		1
	.type		_ZN34_INTERNAL_db137761_4_k_cu_ce1d676d4cuda3std6ranges3__45__cpo7advanceE,@object
	.size		_ZN34_INTERNAL_db137761_4_k_cu_ce1d676d4cuda3std6ranges3__45__cpo7advanceE,(_ZN34_INTERNAL_db137761_4_k_cu_ce1d676d4cuda3std3__47nulloptE - _ZN34_INTERNAL_db137761_4_k_cu_ce1d676d4cuda3std6ranges3__45__cpo7advanceE)
_ZN34_INTERNAL_db137761_4_k_cu_ce1d676d4cuda3std6ranges3__45__cpo7advanceE:
	.zero		1
	.type		_ZN34_INTERNAL_db137761_4_k_cu_ce1d676d4cuda3std3__47nulloptE,@object
	.size		_ZN34_INTERNAL_db137761_4_k_cu_ce1d676d4cuda3std3__47nulloptE,(_ZN34_INTERNAL_db137761_4_k_cu_ce1d676d4cuda3std6ranges3__45__cpo8distanceE - _ZN34_INTERNAL_db137761_4_k_cu_ce1d676d4cuda3std3__47nulloptE)
_ZN34_INTERNAL_db137761_4_k_cu_ce1d676d4cuda3std3__47nulloptE:
	.zero		1
	.type		_ZN34_INTERNAL_db137761_4_k_cu_ce1d676d4cuda3std6ranges3__45__cpo8distanceE,@object
	.size		_ZN34_INTERNAL_db137761_4_k_cu_ce1d676d4cuda3std6ranges3__45__cpo8distanceE,(_ZN34_INTERNAL_db137761_4_k_cu_ce1d676d6thrust24THRUST_300001_SM_1000_NS12placeholders2_6E - _ZN34_INTERNAL_db137761_4_k_cu_ce1d676d4cuda3std6ranges3__45__cpo8distanceE)
_ZN34_INTERNAL_db137761_4_k_cu_ce1d676d4cuda3std6ranges3__45__cpo8distanceE:
	.zero		1
	.type		_ZN34_INTERNAL_db137761_4_k_cu_ce1d676d6thrust24THRUST_300001_SM_1000_NS12placeholders2_6E,@object
	.size		_ZN34_INTERNAL_db137761_4_k_cu_ce1d676d6thrust24THRUST_300001_SM_1000_NS12placeholders2_6E,(_ZN34_INTERNAL_db137761_4_k_cu_ce1d676d4cuda3std3__45__cpo4cendE - _ZN34_INTERNAL_db137761_4_k_cu_ce1d676d6thrust24THRUST_300001_SM_1000_NS12placeholders2_6E)
_ZN34_INTERNAL_db137761_4_k_cu_ce1d676d6thrust24THRUST_300001_SM_1000_NS12placeholders2_6E:
	.zero		1
	.type		_ZN34_INTERNAL_db137761_4_k_cu_ce1d676d4cuda3std3__45__cpo4cendE,@object
	.size		_ZN34_INTERNAL_db137761_4_k_cu_ce1d676d4cuda3std3__45__cpo4cendE,(_ZN34_INTERNAL_db137761_4_k_cu_ce1d676d4cuda3std6ranges3__45__cpo4cendE - _ZN34_INTERNAL_db137761_4_k_cu_ce1d676d4cuda3std3__45__cpo4cendE)
_ZN34_INTERNAL_db137761_4_k_cu_ce1d676d4cuda3std3__45__cpo4cendE:
	.zero		1
	.type		_ZN34_INTERNAL_db137761_4_k_cu_ce1d676d4cuda3std6ranges3__45__cpo4cendE,@object
	.size		_ZN34_INTERNAL_db137761_4_k_cu_ce1d676d4cuda3std6ranges3__45__cpo4cendE,(_ZN34_INTERNAL_db137761_4_k_cu_ce1d676d4cuda3std3__420unreachable_sentinelE - _ZN34_INTERNAL_db137761_4_k_cu_ce1d676d4cuda3std6ranges3__45__cpo4cendE)
_ZN34_INTERNAL_db137761_4_k_cu_ce1d676d4cuda3std6ranges3__45__cpo4cendE:
	.zero		1
	.type		_ZN34_INTERNAL_db137761_4_k_cu_ce1d676d4cuda3std3__420unreachable_sentinelE,@object
	.size		_ZN34_INTERNAL_db137761_4_k_cu_ce1d676d4cuda3std3__420unreachable_sentinelE,(_ZN34_INTERNAL_db137761_4_k_cu_ce1d676d4cuda3std6ranges3__45__cpo5ssizeE - _ZN34_INTERNAL_db137761_4_k_cu_ce1d676d4cuda3std3__420unreachable_sentinelE)
_ZN34_INTERNAL_db137761_4_k_cu_ce1d676d4cuda3std3__420unreachable_sentinelE:
	.zero		1
	.type		_ZN34_INTERNAL_db137761_4_k_cu_ce1d676d4cuda3std6ranges3__45__cpo5ssizeE,@object
	.size		_ZN34_INTERNAL_db137761_4_k_cu_ce1d676d4cuda3std6ranges3__45__cpo5ssizeE,(_ZN34_INTERNAL_db137761_4_k_cu_ce1d676d6thrust24THRUST_300001_SM_1000_NS12placeholders3_10E - _ZN34_INTERNAL_db137761_4_k_cu_ce1d676d4cuda3std6ranges3__45__cpo5ssizeE)
_ZN34_INTERNAL_db137761_4_k_cu_ce1d676d4cuda3std6ranges3__45__cpo5ssizeE:
	.zero		1
	.type		_ZN34_INTERNAL_db137761_4_k_cu_ce1d676d6thrust24THRUST_300001_SM_1000_NS12placeholders3_10E,@object
	.size		_ZN34_INTERNAL_db137761_4_k_cu_ce1d676d6thrust24THRUST_300001_SM_1000_NS12placeholders3_10E,(_ZN34_INTERNAL_db137761_4_k_cu_ce1d676d4cuda3std3__45__cpo5crendE - _ZN34_INTERNAL_db137761_4_k_cu_ce1d676d6thrust24THRUST_300001_SM_1000_NS12placeholders3_10E)
_ZN34_INTERNAL_db137761_4_k_cu_ce1d676d6thrust24THRUST_300001_SM_1000_NS12placeholders3_10E:
	.zero		1
	.type		_ZN34_INTERNAL_db137761_4_k_cu_ce1d676d4cuda3std3__45__cpo5crendE,@object
	.size		_ZN34_INTERNAL_db137761_4_k_cu_ce1d676d4cuda3std3__45__cpo5crendE,(_ZN34_INTERNAL_db137761_4_k_cu_ce1d676d4cuda3std6ranges3__45__cpo4prevE - _ZN34_INTERNAL_db137761_4_k_cu_ce1d676d4cuda3std3__45__cpo5crendE)
_ZN34_INTERNAL_db137761_4_k_cu_ce1d676d4cuda3std3__45__cpo5crendE:
	.zero		1
	.type		_ZN34_INTERNAL_db137761_4_k_cu_ce1d676d4cuda3std6ranges3__45__cpo4prevE,@object
	.size		_ZN34_INTERNAL_db137761_4_k_cu_ce1d676d4cuda3std6ranges3__45__cpo4prevE,(_ZN34_INTERNAL_db137761_4_k_cu_ce1d676d4cuda3std6ranges3__45__cpo9iter_moveE - _ZN34_INTERNAL_db137761_4_k_cu_ce1d676d4cuda3std6ranges3__45__cpo4prevE)
_ZN34_INTERNAL_db137761_4_k_cu_ce1d676d4cuda3std6ranges3__45__cpo4prevE:
	.zero		1
	.type		_ZN34_INTERNAL_db137761_4_k_cu_ce1d676d4cuda3std6ranges3__45__cpo9iter_moveE,@object
	.size		_ZN34_INTERNAL_db137761_4_k_cu_ce1d676d4cuda3std6ranges3__45__cpo9iter_moveE,(_ZN34_INTERNAL_db137761_4_k_cu_ce1d676d6thrust24THRUST_300001_SM_1000_NS12placeholders2_2E - _ZN34_INTERNAL_db137761_4_k_cu_ce1d676d4cuda3std6ranges3__45__cpo9iter_moveE)
_ZN34_INTERNAL_db137761_4_k_cu_ce1d676d4cuda3std6ranges3__45__cpo9iter_moveE:
	.zero		1
	.type		_ZN34_INTERNAL_db137761_4_k_cu_ce1d676d6thrust24THRUST_300001_SM_1000_NS12placeholders2_2E,@object
	.size		_ZN34_INTERNAL_db137761_4_k_cu_ce1d676d6thrust24THRUST_300001_SM_1000_NS12placeholders2_2E,(_ZN34_INTERNAL_db137761_4_k_cu_ce1d676d6thrust24THRUST_300001_SM_1000_NS12placeholders2_4E - _ZN34_INTERNAL_db137761_4_k_cu_ce1d676d6thrust24THRUST_300001_SM_1000_NS12placeholders2_2E)
_ZN34_INTERNAL_db137761_4_k_cu_ce1d676d6thrust24THRUST_300001_SM_1000_NS12placeholders2_2E:
	.zero		1
	.type		_ZN34_INTERNAL_db137761_4_k_cu_ce1d676d6thrust24THRUST_300001_SM_1000_NS12placeholders2_4E,@object
	.size		_ZN34_INTERNAL_db137761_4_k_cu_ce1d676d6thrust24THRUST_300001_SM_1000_NS12placeholders2_4E,(_ZN34_INTERNAL_db137761_4_k_cu_ce1d676d4cuda3std3__45__cpo3endE - _ZN34_INTERNAL_db137761_4_k_cu_ce1d676d6thrust24THRUST_300001_SM_1000_NS12placeholders2_4E)
_ZN34_INTERNAL_db137761_4_k_cu_ce1d676d6thrust24THRUST_300001_SM_1000_NS12placeholders2_4E:
	.zero		1
	.type		_ZN34_INTERNAL_db137761_4_k_cu_ce1d676d4cuda3std3__45__cpo3endE,@object
	.size		_ZN34_INTERNAL_db137761_4_k_cu_ce1d676d4cuda3std3__45__cpo3endE,(_ZN34_INTERNAL_db137761_4_k_cu_ce1d676d4cuda3std6ranges3__45__cpo3endE - _ZN34_INTERNAL_db137761_4_k_cu_ce1d676d4cuda3std3__45__cpo3endE)
_ZN34_INTERNAL_db137761_4_k_cu_ce1d676d4cuda3std3__45__cpo3endE:
	.zero		1
	.type		_ZN34_INTERNAL_db137761_4_k_cu_ce1d676d4cuda3std6ranges3__45__cpo3endE,@object
	.size		_ZN34_INTERNAL_db137761_4_k_cu_ce1d676d4cuda3std6ranges3__45__cpo3endE,(_ZN34_INTERNAL_db137761_4_k_cu_ce1d676d4cuda3std3__419piecewise_constructE - _ZN34_INTERNAL_db137761_4_k_cu_ce1d676d4cuda3std6ranges3__45__cpo3endE)
_ZN34_INTERNAL_db137761_4_k_cu_ce1d676d4cuda3std6ranges3__45__cpo3endE:
	.zero		1
	.type		_ZN34_INTERNAL_db137761_4_k_cu_ce1d676d4cuda3std3__419piecewise_constructE,@object
	.size		_ZN34_INTERNAL_db137761_4_k_cu_ce1d676d4cuda3std3__419piecewise_constructE,(_ZN34_INTERNAL_db137761_4_k_cu_ce1d676d4cuda3std6ranges3__45__cpo5cdataE - _ZN34_INTERNAL_db137761_4_k_cu_ce1d676d4cuda3std3__419piecewise_constructE)
_ZN34_INTERNAL_db137761_4_k_cu_ce1d676d4cuda3std3__419piecewise_constructE:
	.zero		1
	.type		_ZN34_INTERNAL_db137761_4_k_cu_ce1d676d4cuda3std6ranges3__45__cpo5cdataE,@object
	.size		_ZN34_INTERNAL_db137761_4_k_cu_ce1d676d4cuda3std6ranges3__45__cpo5cdataE,(_ZN34_INTERNAL_db137761_4_k_cu_ce1d676d6thrust24THRUST_300001_SM_1000_NS12placeholders2_8E - _ZN34_INTERNAL_db137761_4_k_cu_ce1d676d4cuda3std6ranges3__45__cpo5cdataE)
_ZN34_INTERNAL_db137761_4_k_cu_ce1d676d4cuda3std6ranges3__45__cpo5cdataE:
	.zero		1
	.type		_ZN34_INTERNAL_db137761_4_k_cu_ce1d676d6thrust24THRUST_300001_SM_1000_NS12placeholders2_8E,@object
	.size		_ZN34_INTERNAL_db137761_4_k_cu_ce1d676d6thrust24THRUST_300001_SM_1000_NS12placeholders2_8E,(_ZN34_INTERNAL_db137761_4_k_cu_ce1d676d4cuda3std3__45__cpo4rendE - _ZN34_INTERNAL_db137761_4_k_cu_ce1d676d6thrust24THRUST_300001_SM_1000_NS12placeholders2_8E)
_ZN34_INTERNAL_db137761_4_k_cu_ce1d676d6thrust24THRUST_300001_SM_1000_NS12placeholders2_8E:
	.zero		1
	.type		_ZN34_INTERNAL_db137761_4_k_cu_ce1d676d4cuda3std3__45__cpo4rendE,@object
	.size		_ZN34_INTERNAL_db137761_4_k_cu_ce1d676d4cuda3std3__45__cpo4rendE,(_ZN34_INTERNAL_db137761_4_k_cu_ce1d676d4cuda3std6ranges3__45__cpo9iter_swapE - _ZN34_INTERNAL_db137761_4_k_cu_ce1d676d4cuda3std3__45__cpo4rendE)
_ZN34_INTERNAL_db137761_4_k_cu_ce1d676d4cuda3std3__45__cpo4rendE:
	.zero		1
	.type		_ZN34_INTERNAL_db137761_4_k_cu_ce1d676d4cuda3std6ranges3__45__cpo9iter_swapE,@object
	.size		_ZN34_INTERNAL_db137761_4_k_cu_ce1d676d4cuda3std6ranges3__45__cpo9iter_swapE,(_ZN34_INTERNAL_db137761_4_k_cu_ce1d676d4cuda3std3__48unexpectE - _ZN34_INTERNAL_db137761_4_k_cu_ce1d676d4cuda3std6ranges3__45__cpo9iter_swapE)
_ZN34_INTERNAL_db137761_4_k_cu_ce1d676d4cuda3std6ranges3__45__cpo9iter_swapE:
	.zero		1
	.type		_ZN34_INTERNAL_db137761_4_k_cu_ce1d676d4cuda3std3__48unexpectE,@object
	.size		_ZN34_INTERNAL_db137761_4_k_cu_ce1d676d4cuda3std3__48unexpectE,(_ZN34_INTERNAL_db137761_4_k_cu_ce1d676d6thrust24THRUST_300001_SM_1000_NS6system6detail10sequential3seqE - _ZN34_INTERNAL_db137761_4_k_cu_ce1d676d4cuda3std3__48unexpectE)
_ZN34_INTERNAL_db137761_4_k_cu_ce1d676d4cuda3std3__48unexpectE:
	.zero		1
	.type		_ZN34_INTERNAL_db137761_4_k_cu_ce1d676d6thrust24THRUST_300001_SM_1000_NS6system6detail10sequential3seqE,@object
	.size		_ZN34_INTERNAL_db137761_4_k_cu_ce1d676d6thrust24THRUST_300001_SM_1000_NS6system6detail10sequential3seqE,(.L_29 - _ZN34_INTERNAL_db137761_4_k_cu_ce1d676d6thrust24THRUST_300001_SM_1000_NS6system6detail10sequential3seqE)
_ZN34_INTERNAL_db137761_4_k_cu_ce1d676d6thrust24THRUST_300001_SM_1000_NS6system6detail10sequential3seqE:
	.zero		1
.L_29:


//--------------------- .nv.shared._ZN3cub18CUB_300001_SM_10006detail6reduce18DeviceReduceKernelINS2_10policy_hubIfjN4cuda3std3__44plusIvEEE10Policy1000EPfjS9_fNS7_10__identityEEEvT0_PT3_T1_NS0_13GridEvenShareISH_EET2_T4_ --------------------------
	.section	.nv.shared._ZN3cub18CUB_300001_SM_10006detail6reduce18DeviceReduceKernelINS2_10policy_hubIfjN4cuda3std3__44plusIvEEE10Policy1000EPfjS9_fNS7_10__identityEEEvT0_PT3_T1_NS0_13GridEvenShareISH_EET2_T4_,"aw",@nobits
	.sectionflags	@""
	.align	4
.nv.shared._ZN3cub18CUB_300001_SM_10006detail6reduce18DeviceReduceKernelINS2_10policy_hubIfjN4cuda3std3__44plusIvEEE10Policy1000EPfjS9_fNS7_10__identityEEEvT0_PT3_T1_NS0_13GridEvenShareISH_EET2_T4_:
	.zero		1108


//--------------------- .nv.shared._ZN3cub18CUB_300001_SM_10006detail6reduce28DeviceReduceSingleTileKernelINS2_10policy_hubIfjN4cuda3std3__44plusIvEEE10Policy1000EPfSC_jS9_ffNS7_10__identityEEEvT0_T1_T2_T3_T4_T6_ --------------------------
	.section	.nv.shared._ZN3cub18CUB_300001_SM_10006detail6reduce28DeviceReduceSingleTileKernelINS2_10policy_hubIfjN4cuda3std3__44plusIvEEE10Policy1000EPfSC_jS9_ffNS7_10__identityEEEvT0_T1_T2_T3_T4_T6_,"aw",@nobits
	.sectionflags	@""
	.align	4
.nv.shared._ZN3cub18CUB_300001_SM_10006detail6reduce28DeviceReduceSingleTileKernelINS2_10policy_hubIfjN4cuda3std3__44plusIvEEE10Policy1000EPfSC_jS9_ffNS7_10__identityEEEvT0_T1_T2_T3_T4_T6_:
	.zero		1108


//--------------------- .nv.shared._Z30warpShuffleReductionVectorizedILj1024EEvP6__halfS1_i --------------------------
	.section	.nv.shared._Z30warpShuffleReductionVectorizedILj1024EEvP6__halfS1_i,"aw",@nobits
	.sectionflags	@""
	.align	2
.nv.shared._Z30warpShuffleReductionVectorizedILj1024EEvP6__halfS1_i:
	.zero		1088


//--------------------- .nv.shared._Z20warpShuffleReductionILj1024EEvP6__halfS1_i --------------------------
	.section	.nv.shared._Z20warpShuffleReductionILj1024EEvP6__halfS1_i,"aw",@nobits
	.sectionflags	@""
	.align	2
.nv.shared._Z20warpShuffleReductionILj1024EEvP6__halfS1_i:
	.zero		1088


//--------------------- .nv.constant0._ZN3cub18CUB_300001_SM_10006detail6reduce28DeviceReduceSingleTileKernelINS2_10policy_hubIfjN4cuda3std3__44plusIvEEE10Policy1000EPfSC_iS9_ffNS7_10__identityEEEvT0_T1_T2_T3_T4_T6_ --------------------------
	.section	.nv.constant0._ZN3cub18CUB_300001_SM_10006detail6reduce28DeviceReduceSingleTileKernelINS2_10policy_hubIfjN4cuda3std3__44plusIvEEE10Policy1000EPfSC_iS9_ffNS7_10__identityEEEvT0_T1_T2_T3_T4_T6_,"a",@progbits
	.sectionflags	@""
	.align	4
.nv.constant0._ZN3cub18CUB_300001_SM_10006detail6reduce28DeviceReduceSingleTileKernelINS2_10policy_hubIfjN4cuda3std3__44plusIvEEE10Policy1000EPfSC_iS9_ffNS7_10__identityEEEvT0_T1_T2_T3_T4_T6_:
	.zero		925


//--------------------- .nv.constant0._ZN3cub18CUB_300001_SM_10006detail6reduce18DeviceReduceKernelINS2_10policy_hubIfjN4cuda3std3__44plusIvEEE10Policy1000EPfjS9_fNS7_10__identityEEEvT0_PT3_T1_NS0_13GridEvenShareISH_EET2_T4_ --------------------------
	.section	.nv.constant0._ZN3cub18CUB_300001_SM_10006detail6reduce18DeviceReduceKernelINS2_10policy_hubIfjN4cuda3std3__44plusIvEEE10Policy1000EPfjS9_fNS7_10__identityEEEvT0_PT3_T1_NS0_13GridEvenShareISH_EET2_T4_,"a",@progbits
	.sectionflags	@""
	.align	4
.nv.constant0._ZN3cub18CUB_300001_SM_10006detail6reduce18DeviceReduceKernelINS2_10policy_hubIfjN4cuda3std3__44plusIvEEE10Policy1000EPfjS9_fNS7_10__identityEEEvT0_PT3_T1_NS0_13GridEvenShareISH_EET2_T4_:
	.zero		958


//--------------------- .nv.constant0._ZN3cub18CUB_300001_SM_10006detail6reduce28DeviceReduceSingleTileKernelINS2_10policy_hubIfjN4cuda3std3__44plusIvEEE10Policy1000EPfSC_jS9_ffNS7_10__identityEEEvT0_T1_T2_T3_T4_T6_ --------------------------
	.section	.nv.constant0._ZN3cub18CUB_300001_SM_10006detail6reduce28DeviceReduceSingleTileKernelINS2_10policy_hubIfjN4cuda3std3__44plusIvEEE10Policy1000EPfSC_jS9_ffNS7_10__identityEEEvT0_T1_T2_T3_T4_T6_,"a",@progbits
	.sectionflags	@""
	.align	4
.nv.constant0._ZN3cub18CUB_300001_SM_10006detail6reduce28DeviceReduceSingleTileKernelINS2_10policy_hubIfjN4cuda3std3__44plusIvEEE10Policy1000EPfSC_jS9_ffNS7_10__identityEEEvT0_T1_T2_T3_T4_T6_:
	.zero		925


//--------------------- .nv.constant0._ZN3cub18CUB_300001_SM_10006detail11EmptyKernelIvEEvv --------------------------
	.section	.nv.constant0._ZN3cub18CUB_300001_SM_10006detail11EmptyKernelIvEEvv,"a",@progbits
	.sectionflags	@""
	.align	4
.nv.constant0._ZN3cub18CUB_300001_SM_10006detail11EmptyKernelIvEEvv:
	.zero		896


//--------------------- .nv.constant0._Z30warpShuffleReductionVectorizedILj1024EEvP6__halfS1_i --------------------------
	.section	.nv.constant0._Z30warpShuffleReductionVectorizedILj1024EEvP6__halfS1_i,"a",@progbits
	.sectionflags	@""
	.align	4
.nv.constant0._Z30warpShuffleReductionVectorizedILj1024EEvP6__halfS1_i:
	.zero		916


//--------------------- .nv.constant0._Z20warpShuffleReductionILj1024EEvP6__halfS1_i --------------------------
	.section	.nv.constant0._Z20warpShuffleReductionILj1024EEvP6__halfS1_i,"a",@progbits
	.sectionflags	@""
	.align	4
.nv.constant0._Z20warpShuffleReductionILj1024EEvP6__halfS1_i:
	.zero		916


//--------------------- .nv.constant0._Z14finalReductionP6__halfS0_i --------------------------
	.section	.nv.constant0._Z14finalReductionP6__halfS0_i,"a",@progbits
	.sectionflags	@""
	.align	4
.nv.constant0._Z14finalReductionP6__halfS0_i:
	.zero		916


//--------------------- SYMBOLS --------------------------

	.type		.nv.reservedSmem.offset0,@object
	.size		.nv.reservedSmem.offset0,0x4
	.type		.nv.reservedSmem.cap,@object
	.size		.nv.reservedSmem.cap,0x4
